def matmul_kernel(
    a_ptr,
    b_ptr,
    c_ptr,
    M,
    N,
    K,
    stride_am,
    stride_ak,
    stride_bk,
    stride_bn,
    stride_cm,
    stride_cn,
    BLOCK_M: tl.constexpr,
    BLOCK_N: tl.constexpr,
    BLOCK_K: tl.constexpr,
    GROUP_M: tl.constexpr,
):
    pid = tl.program_id(axis=0)
    num_pid_m = tl.cdiv(M, BLOCK_M)
    num_pid_n = tl.cdiv(N, BLOCK_N)
    num_pid_in_group = GROUP_M * num_pid_n
    group_id = pid // num_pid_in_group
    first_pid_m = group_id * GROUP_M
    group_size_m = min(num_pid_m - first_pid_m, GROUP_M)
    pid_m = first_pid_m + ((pid % num_pid_in_group) % group_size_m)
    pid_n = (pid % num_pid_in_group) // group_size_m

    offs_am = (pid_m * BLOCK_M + tl.arange(0, BLOCK_M)) % M
    offs_bn = (pid_n * BLOCK_N + tl.arange(0, BLOCK_N)) % N
    offs_k = tl.arange(0, BLOCK_K)
    a_ptrs = a_ptr + offs_am[:, None] * stride_am + offs_k[None, :] * stride_ak
    b_ptrs = b_ptr + offs_k[:, None] * stride_bk + offs_bn[None, :] * stride_bn

    acc = tl.zeros((BLOCK_M, BLOCK_N), dtype=tl.float32)
    for kk in range(0, tl.cdiv(K, BLOCK_K)):
        a = tl.load(a_ptrs, mask=offs_k[None, :] < K - kk * BLOCK_K, other=0.0)
        b = tl.load(b_ptrs, mask=offs_k[:, None] < K - kk * BLOCK_K, other=0.0)
        acc = tl.dot(a, b, acc)
        a_ptrs += BLOCK_K * stride_ak
        b_ptrs += BLOCK_K * stride_bk

    c = acc.to(c_ptr.dtype.element_ty)
    offs_cm = pid_m * BLOCK_M + tl.arange(0, BLOCK_M)
    offs_cn = pid_n * BLOCK_N + tl.arange(0, BLOCK_N)
    c_ptrs = c_ptr + offs_cm[:, None] * stride_cm + offs_cn[None, :] * stride_cn
    mask = (offs_cm[:, None] < M) & (offs_cn[None, :] < N)
    tl.store(c_ptrs, c, mask=mask)

# config = {"BLOCK_K": 128, "BLOCK_M": 512, "BLOCK_N": 512, "GROUP_M": 8, "arch": "sm_90", "dtype": "bf16", "num_ctas": 4, "num_stages": 3, "num_warps": 4}
# arch = sm_90


// ===== COMPILED SASS (sm_90a) =====

	.target	sm_90a

	.elftype	@"ET_EXEC"


//--------------------- .note.nv.tkinfo           --------------------------
	.section	.note.nv.tkinfo,"",@"SHT_NOTE"
	.sectionflags	@"SHF_NOTE_NV_TKINFO"
	.tkinfo
        /*0018*/ 	.word	0x00000002
        /*0030*/ 	.string	""
        /*0030*/ 	.string	"ptxas"
        /*0030*/ 	.string	"Cuda compilation tools, release 13.0, V13.0.88"
        /*0030*/ 	.string	"Build cuda_13.0.r13.0/compiler.36424714_0"
        /*0030*/ 	.string	"-v  -suppress-debug-info  -lineinfo  -arch sm_90a "



//--------------------- .note.nv.cuinfo           --------------------------
	.section	.note.nv.cuinfo,"",@"SHT_NOTE"
	.sectionflags	@"SHF_NOTE_NV_CUINFO"
        /*0018*/ 	.short	0x0002
        /*001a*/ 	.short	0x005a
        /*001c*/ 	.short	0x0082
	.zero		2


//--------------------- .nv.info                  --------------------------
	.section	.nv.info,"",@"SHT_CUDA_INFO"
	.align	4


	//----- nvinfo : EIATTR_REGCOUNT
	.align		4
        /*0000*/ 	.byte	0x04, 0x2f
        /*0002*/ 	.short	(.L_1 - .L_0)
	.align		4
.L_0:
        /*0004*/ 	.word	index@(matmul_kernel)
        /*0008*/ 	.word	0x000000ff


	//----- nvinfo : EIATTR_FRAME_SIZE
	.align		4
.L_1:
        /*000c*/ 	.byte	0x04, 0x11
        /*000e*/ 	.short	(.L_3 - .L_2)
	.align		4
.L_2:
        /*0010*/ 	.word	index@(matmul_kernel)
        /*0014*/ 	.word	0x000029a0


	//----- nvinfo : EIATTR_MIN_STACK_SIZE
	.align		4
.L_3:
        /*0018*/ 	.byte	0x04, 0x12
        /*001a*/ 	.short	(.L_5 - .L_4)
	.align		4
.L_4:
        /*001c*/ 	.word	index@(matmul_kernel)
        /*0020*/ 	.word	0x000029a0
.L_5:


//--------------------- .nv.compat                --------------------------
	.section	.nv.compat,"",@"SHT_CUDA_COMPAT_INFO"
	.align	4
        /*0000*/ 	.byte	0x02, 0x09, 0x01, 0x00, 0x02, 0x02, 0x04, 0x00, 0x02, 0x05, 0x05, 0x00, 0x03, 0x07, 0x01, 0x01
        /*0010*/ 	.byte	0x02, 0x03, 0x00, 0x00, 0x02, 0x06, 0x01, 0x00, 0x04, 0x0b, 0x08, 0x00, 0x00, 0x00, 0x00, 0x00
        /*0020*/ 	.byte	0x00, 0x00, 0x00, 0x00


//--------------------- .nv.info.matmul_kernel    --------------------------
	.section	.nv.info.matmul_kernel,"",@"SHT_CUDA_INFO"
	.sectionflags	@""
	.align	4


	//----- nvinfo : EIATTR_CUDA_API_VERSION
	.align		4
        /*0000*/ 	.byte	0x04, 0x37
        /*0002*/ 	.short	(.L_7 - .L_6)
.L_6:
        /*0004*/ 	.word	0x00000082


	//----- nvinfo : EIATTR_KPARAM_INFO
	.align		4
.L_7:
        /*0008*/ 	.byte	0x04, 0x17
        /*000a*/ 	.short	(.L_9 - .L_8)
.L_8:
        /*000c*/ 	.word	0x00000000
        /*0010*/ 	.short	0x000d
        /*0012*/ 	.short	0x0048
        /*0014*/ 	.byte	0x00, 0xf4, 0x21, 0x00


	//----- nvinfo : EIATTR_KPARAM_INFO
	.align		4
.L_9:
        /*0018*/ 	.byte	0x04, 0x17
        /*001a*/ 	.short	(.L_11 - .L_10)
.L_10:
        /*001c*/ 	.word	0x00000000
        /*0020*/ 	.short	0x000c
        /*0022*/ 	.short	0x0040
        /*0024*/ 	.byte	0x00, 0xf4, 0x21, 0x00


	//----- nvinfo : EIATTR_KPARAM_INFO
	.align		4
.L_11:
        /*0028*/ 	.byte	0x04, 0x17
        /*002a*/ 	.short	(.L_13 - .L_12)
.L_12:
        /*002c*/ 	.word	0x00000000
        /*0030*/ 	.short	0x000b
        /*0032*/ 	.short	0x0038
        /*0034*/ 	.byte	0x00, 0xf0, 0x11, 0x00


	//----- nvinfo : EIATTR_KPARAM_INFO
	.align		4
.L_13:
        /*0038*/ 	.byte	0x04, 0x17
        /*003a*/ 	.short	(.L_15 - .L_14)
.L_14:
        /*003c*/ 	.word	0x00000000
        /*0040*/ 	.short	0x000a
        /*0042*/ 	.short	0x0034
        /*0044*/ 	.byte	0x00, 0xf0, 0x11, 0x00


	//----- nvinfo : EIATTR_KPARAM_INFO
	.align		4
.L_15:
        /*0048*/ 	.byte	0x04, 0x17
        /*004a*/ 	.short	(.L_17 - .L_16)
.L_16:
        /*004c*/ 	.word	0x00000000
        /*0050*/ 	.short	0x0009
        /*0052*/ 	.short	0x0030
        /*0054*/ 	.byte	0x00, 0xf0, 0x11, 0x00


	//----- nvinfo : EIATTR_KPARAM_INFO
	.align		4
.L_17:
        /*0058*/ 	.byte	0x04, 0x17
        /*005a*/ 	.short	(.L_19 - .L_18)
.L_18:
        /*005c*/ 	.word	0x00000000
        /*0060*/ 	.short	0x0008
        /*0062*/ 	.short	0x002c
        /*0064*/ 	.byte	0x00, 0xf0, 0x11, 0x00


	//----- nvinfo : EIATTR_KPARAM_INFO
	.align		4
.L_19:
        /*0068*/ 	.byte	0x04, 0x17
        /*006a*/ 	.short	(.L_21 - .L_20)
.L_20:
        /*006c*/ 	.word	0x00000000
        /*0070*/ 	.short	0x0007
        /*0072*/ 	.short	0x0028
        /*0074*/ 	.byte	0x00, 0xf0, 0x11, 0x00


	//----- nvinfo : EIATTR_KPARAM_INFO
	.align		4
.L_21:
        /*0078*/ 	.byte	0x04, 0x17
        /*007a*/ 	.short	(.L_23 - .L_22)
.L_22:
        /*007c*/ 	.word	0x00000000
        /*0080*/ 	.short	0x0006
        /*0082*/ 	.short	0x0024
        /*0084*/ 	.byte	0x00, 0xf0, 0x11, 0x00


	//----- nvinfo : EIATTR_KPARAM_INFO
	.align		4
.L_23:
        /*0088*/ 	.byte	0x04, 0x17
        /*008a*/ 	.short	(.L_25 - .L_24)
.L_24:
        /*008c*/ 	.word	0x00000000
        /*0090*/ 	.short	0x0005
        /*0092*/ 	.short	0x0020
        /*0094*/ 	.byte	0x00, 0xf0, 0x11, 0x00


	//----- nvinfo : EIATTR_KPARAM_INFO
	.align		4
.L_25:
        /*0098*/ 	.byte	0x04, 0x17
        /*009a*/ 	.short	(.L_27 - .L_26)
.L_26:
        /*009c*/ 	.word	0x00000000
        /*00a0*/ 	.short	0x0004
        /*00a2*/ 	.short	0x001c
        /*00a4*/ 	.byte	0x00, 0xf0, 0x11, 0x00


	//----- nvinfo : EIATTR_KPARAM_INFO
	.align		4
.L_27:
        /*00a8*/ 	.byte	0x04, 0x17
        /*00aa*/ 	.short	(.L_29 - .L_28)
.L_28:
        /*00ac*/ 	.word	0x00000000
        /*00b0*/ 	.short	0x0003
        /*00b2*/ 	.short	0x0018
        /*00b4*/ 	.byte	0x00, 0xf0, 0x11, 0x00


	//----- nvinfo : EIATTR_KPARAM_INFO
	.align		4
.L_29:
        /*00b8*/ 	.byte	0x04, 0x17
        /*00ba*/ 	.short	(.L_31 - .L_30)
.L_30:
        /*00bc*/ 	.word	0x00000000
        /*00c0*/ 	.short	0x0002
        /*00c2*/ 	.short	0x0010
        /*00c4*/ 	.byte	0x00, 0xf4, 0x21, 0x00


	//----- nvinfo : EIATTR_KPARAM_INFO
	.align		4
.L_31:
        /*00c8*/ 	.byte	0x04, 0x17
        /*00ca*/ 	.short	(.L_33 - .L_32)
.L_32:
        /*00cc*/ 	.word	0x00000000
        /*00d0*/ 	.short	0x0001
        /*00d2*/ 	.short	0x0008
        /*00d4*/ 	.byte	0x00, 0xf4, 0x21, 0x00


	//----- nvinfo : EIATTR_KPARAM_INFO
	.align		4
.L_33:
        /*00d8*/ 	.byte	0x04, 0x17
        /*00da*/ 	.short	(.L_35 - .L_34)
.L_34:
        /*00dc*/ 	.word	0x00000000
        /*00e0*/ 	.short	0x0000
        /*00e2*/ 	.short	0x0000
        /*00e4*/ 	.byte	0x00, 0xf4, 0x21, 0x00


	//----- nvinfo : EIATTR_EXPLICIT_CLUSTER
	.align		4
.L_35:
        /*00e8*/ 	.byte	0x01, 0x3e
	.zero		2


	//----- nvinfo : EIATTR_CTA_PER_CLUSTER
	.align		4
        /*00ec*/ 	.byte	0x04, 0x3d
        /*00ee*/ 	.short	(.L_37 - .L_36)
.L_36:
        /*00f0*/ 	.word	0x00000004
        /*00f4*/ 	.word	0x00000001
        /*00f8*/ 	.word	0x00000001


	//----- nvinfo : EIATTR_SPARSE_MMA_MASK
	.align		4
.L_37:
        /*00fc*/ 	.byte	0x03, 0x50
        /*00fe*/ 	.short	0x0000


	//----- nvinfo : EIATTR_MAXREG_COUNT
	.align		4
        /*0100*/ 	.byte	0x03, 0x1b
        /*0102*/ 	.short	0x00ff


	//----- nvinfo : EIATTR_NUM_BARRIERS
	.align		4
        /*0104*/ 	.byte	0x02, 0x4c
        /*0106*/ 	.byte	0x01
	.zero		1


	//----- nvinfo : EIATTR_ANNOTATIONS
	.align		4
        /*0108*/ 	.byte	0x04, 0x55
        /*010a*/ 	.short	(.L_39 - .L_38)


	//   ....[0]....
.L_38:
        /*010c*/ 	.word	0x00000001
        /*0110*/ 	.byte	0xf0, 0x0c, 0x00, 0x00, 0x01, 0x00, 0x00, 0x00, 0x20, 0x0d, 0x00, 0x00, 0x01, 0x00, 0x00, 0x00
        /* <DEDUP_REMOVED lines=1044> */
        /*4260*/ 	.byte	0xb0, 0x75, 0x02, 0x00


	//----- nvinfo : EIATTR_MERCURY_ISA_VERSION
	.align		4
.L_39:
        /*4264*/ 	.byte	0x03, 0x5f
        /*4266*/ 	.short	0x0101


	//----- nvinfo : EIATTR_EXIT_INSTR_OFFSETS
	.align		4
        /*4268*/ 	.byte	0x04, 0x1c
        /*426a*/ 	.short	(.L_41 - .L_40)


	//   ....[0]....
.L_40:
        /*426c*/ 	.word	0x00077120


	//   ....[1]....
        /*4270*/ 	.word	0x00077150


	//----- nvinfo : EIATTR_REQNTID
	.align		4
.L_41:
        /*4274*/ 	.byte	0x04, 0x10
        /*4276*/ 	.short	(.L_43 - .L_42)
.L_42:
        /*4278*/ 	.word	0x00000080
        /*427c*/ 	.word	0x00000001
        /*4280*/ 	.word	0x00000001


	//----- nvinfo : EIATTR_CBANK_PARAM_SIZE
	.align		4
.L_43:
        /*4284*/ 	.byte	0x03, 0x19
        /*4286*/ 	.short	0x0050


	//----- nvinfo : EIATTR_PARAM_CBANK
	.align		4
        /*4288*/ 	.byte	0x04, 0x0a
        /*428a*/ 	.short	(.L_45 - .L_44)
	.align		4
.L_44:
        /*428c*/ 	.word	index@(.nv.constant0.matmul_kernel)
        /*4290*/ 	.short	0x0210
        /*4292*/ 	.short	0x0050


	//----- nvinfo : EIATTR_SW_WAR
	.align		4
.L_45:
        /*4294*/ 	.byte	0x04, 0x36
        /*4296*/ 	.short	(.L_47 - .L_46)
.L_46:
        /*4298*/ 	.word	0x00000008
.L_47:


//--------------------- .nv.callgraph             --------------------------
	.section	.nv.callgraph,"",@"SHT_CUDA_CALLGRAPH"
	.align	4
	.sectionentsize	8
	.align		4
        /*0000*/ 	.word	0x00000000
	.align		4
        /*0004*/ 	.word	0xffffffff
	.align		4
        /*0008*/ 	.word	0x00000000
	.align		4
        /*000c*/ 	.word	0xfffffffe
	.align		4
        /*0010*/ 	.word	0x00000000
	.align		4
        /*0014*/ 	.word	0xfffffffd
	.align		4
        /*0018*/ 	.word	0x00000000
	.align		4
        /*001c*/ 	.word	0xfffffffc


//--------------------- .text.matmul_kernel       --------------------------
	.section	.text.matmul_kernel,"ax",@progbits
	.align	128
        .global         matmul_kernel
        .type           matmul_kernel,@function
        .size           matmul_kernel,(.L_x_3 - matmul_kernel)
        .other          matmul_kernel,@"STO_CUDA_ENTRY STV_DEFAULT"
matmul_kernel:
.text.matmul_kernel:
[----:B------:R-:W0:Y:S08]  /*0000*/  LDC R1, c[0x0][0x28] ;  /* 0x00000a00ff017b82 */ /* 0x000e300000000800 */
[----:B------:R-:W1:Y:S01]  /*0010*/  LDC.64 R248, c[0x0][0x228] ;  /* 0x00008a00fff87b82 */ /* 0x000e620000000a00 */
[----:B0-----:R-:W-:Y:S01]  /*0020*/  VIADD R1, R1, 0xffffd660 ;  /* 0xffffd66001017836 */ /* 0x001fe20000000000 */
[----:B------:R-:W0:Y:S01]  /*0030*/  S2R R251, SR_TID.X ;  /* 0x0000000000fb7919 */ /* 0x000e220000002100 */
[----:B------:R-:W-:Y:S01]  /*0040*/  ULDC.64 UR4, c[0x0][0x208] ;  /* 0x0000820000047ab9 */ /* 0x000fe20000000a00 */
[----:B------:R-:W-:-:S02]  /*0050*/  CS2R R240, SRZ ;  /* 0x0000000000f07805 */ /* 0x000fc4000001ff00 */
[----:B------:R-:W-:Y:S02]  /*0060*/  CS2R R242, SRZ ;  /* 0x0000000000f27805 */ /* 0x000fe4000001ff00 */
[----:B------:R-:W-:Y:S02]  /*0070*/  CS2R R232, SRZ ;  /* 0x0000000000e87805 */ /* 0x000fe4000001ff00 */
[----:B------:R-:W-:Y:S01]  /*0080*/  CS2R R234, SRZ ;  /* 0x0000000000ea7805 */ /* 0x000fe2000001ff00 */
[----:B------:R-:W2:Y:S01]  /*0090*/  LDC R5, c[0x0][0x150] ;  /* 0x00005400ff057b82 */ /* 0x000ea20000000800 */
[----:B------:R-:W-:Y:S02]  /*00a0*/  CS2R R224, SRZ ;  /* 0x0000000000e07805 */ /* 0x000fe4000001ff00 */
[----:B------:R-:W-:Y:S02]  /*00b0*/  CS2R R226, SRZ ;  /* 0x0000000000e27805 */ /* 0x000fe4000001ff00 */
[----:B------:R-:W-:-:S02]  /*00c0*/  CS2R R216, SRZ ;  /* 0x0000000000d87805 */ /* 0x000fc4000001ff00 */
[----:B------:R-:W-:Y:S02]  /*00d0*/  CS2R R218, SRZ ;  /* 0x0000000000da7805 */ /* 0x000fe4000001ff00 */
[----:B------:R-:W-:Y:S02]  /*00e0*/  CS2R R208, SRZ ;  /* 0x0000000000d07805 */ /* 0x000fe4000001ff00 */
[----:B------:R-:W-:Y:S02]  /*00f0*/  CS2R R210, SRZ ;  /* 0x0000000000d27805 */ /* 0x000fe4000001ff00 */
        /* <DEDUP_REMOVED lines=8> */
[----:B------:R-:W-:Y:S01]  /*0180*/  CS2R R168, SRZ ;  /* 0x0000000000a87805 */ /* 0x000fe2000001ff00 */
[----:B-1----:R-:W-:Y:S01]  /*0190*/  VIADD R0, R249, 0x1ff ;  /* 0x000001fff9007836 */ /* 0x002fe20000000000 */
[----:B------:R-:W-:-:S02]  /*01a0*/  CS2R R170, SRZ ;  /* 0x0000000000aa7805 */ /* 0x000fc4000001ff00 */
[----:B------:R-:W-:Y:S02]  /*01b0*/  CS2R R160, SRZ ;  /* 0x0000000000a07805 */ /* 0x000fe4000001ff00 */
[----:B------:R-:W-:Y:S02]  /*01c0*/  CS2R R162, SRZ ;  /* 0x0000000000a27805 */ /* 0x000fe4000001ff00 */
[----:B------:R-:W-:Y:S02]  /*01d0*/  CS2R R152, SRZ ;  /* 0x0000000000987805 */ /* 0x000fe4000001ff00 */
[----:B------:R-:W-:Y:S02]  /*01e0*/  SHF.R.S32.HI R3, RZ, 0x1f, R0 ;  /* 0x0000001fff037819 */ /* 0x000fe40000011400 */
[----:B------:R-:W-:Y:S02]  /*01f0*/  CS2R R154, SRZ ;  /* 0x00000000009a7805 */ /* 0x000fe4000001ff00 */
[----:B------:R-:W-:-:S02]  /*0200*/  CS2R R144, SRZ ;  /* 0x0000000000907805 */ /* 0x000fc4000001ff00 */
[----:B------:R-:W-:Y:S02]  /*0210*/  CS2R R146, SRZ ;  /* 0x0000000000927805 */ /* 0x000fe4000001ff00 */
[----:B------:R-:W-:Y:S02]  /*0220*/  LEA.HI R3, R3, R0, RZ, 0x9 ;  /* 0x0000000003037211 */ /* 0x000fe400078f48ff */
[----:B------:R-:W-:Y:S02]  /*0230*/  CS2R R136, SRZ ;  /* 0x0000000000887805 */ /* 0x000fe4000001ff00 */
[----:B------:R-:W-:Y:S02]  /*0240*/  CS2R R138, SRZ ;  /* 0x00000000008a7805 */ /* 0x000fe4000001ff00 */
[----:B------:R-:W-:Y:S02]  /*0250*/  CS2R R128, SRZ ;  /* 0x0000000000807805 */ /* 0x000fe4000001ff00 */
[----:B------:R-:W-:-:S02]  /*0260*/  SHF.R.S32.HI R3, RZ, 0x9, R3 ;  /* 0x00000009ff037819 */ /* 0x000fc40000011403 */
[----:B------:R-:W-:Y:S02]  /*0270*/  CS2R R130, SRZ ;  /* 0x0000000000827805 */ /* 0x000fe4000001ff00 */
[----:B------:R-:W-:Y:S02]  /*0280*/  CS2R R120, SRZ ;  /* 0x0000000000787805 */ /* 0x000fe4000001ff00 */
[----:B------:R-:W-:Y:S02]  /*0290*/  CS2R R122, SRZ ;  /* 0x00000000007a7805 */ /* 0x000fe4000001ff00 */
[----:B------:R-:W-:Y:S01]  /*02a0*/  CS2R R112, SRZ ;  /* 0x0000000000707805 */ /* 0x000fe2000001ff00 */
[----:B------:R-:W-:Y:S01]  /*02b0*/  IMAD.SHL.U32 R4, R3, 0x8, RZ ;  /* 0x0000000803047824 */ /* 0x000fe200078e00ff */
[----:B------:R-:W-:Y:S01]  /*02c0*/  CS2R R114, SRZ ;  /* 0x0000000000727805 */ /* 0x000fe2000001ff00 */
[----:B------:R-:W1:Y:S01]  /*02d0*/  S2R R3, SR_CTAID.X ;  /* 0x0000000000037919 */ /* 0x000e620000002500 */
[----:B------:R-:W-:-:S02]  /*02e0*/  CS2R R104, SRZ ;  /* 0x0000000000687805 */ /* 0x000fc4000001ff00 */
[----:B------:R-:W-:Y:S02]  /*02f0*/  CS2R R106, SRZ ;  /* 0x00000000006a7805 */ /* 0x000fe4000001ff00 */
[----:B------:R-:W-:Y:S02]  /*0300*/  IABS R7, R4 ;  /* 0x0000000400077213 */ /* 0x000fe40000000000 */
[----:B------:R-:W-:Y:S02]  /*0310*/  CS2R R96, SRZ ;  /* 0x0000000000607805 */ /* 0x000fe4000001ff00 */
[----:B------:R-:W-:Y:S02]  /*0320*/  CS2R R98, SRZ ;  /* 0x0000000000627805 */ /* 0x000fe4000001ff00 */
[----:B------:R-:W-:Y:S01]  /*0330*/  CS2R R88, SRZ ;  /* 0x0000000000587805 */ /* 0x000fe2000001ff00 */
[----:B------:R-:W3:Y:S01]  /*0340*/  I2F.RP R0, R7 ;  /* 0x0000000700007306 */ /* 0x000ee20000209400 */
        /* <DEDUP_REMOVED lines=13> */
[----:B------:R-:W-:Y:S01]  /*0420*/  CS2R R32, SRZ ;  /* 0x0000000000207805 */ /* 0x000fe2000001ff00 */
[----:B---3--:R-:W3:Y:S01]  /*0430*/  MUFU.RCP R0, R0 ;  /* 0x0000000000007308 */ /* 0x008ee20000001000 */
        /* <DEDUP_REMOVED lines=9> */
[----:B-1----:R-:W-:Y:S02]  /*04d0*/  I2FP.F32.U32 R6, R3 ;  /* 0x0000000300067245 */ /* 0x002fe40000201000 */
[----:B------:R-:W-:-:S02]  /*04e0*/  CS2R R28, SRZ ;  /* 0x00000000001c7805 */ /* 0x000fc4000001ff00 */
[----:B------:R-:W-:Y:S02]  /*04f0*/  CS2R R30, SRZ ;  /* 0x00000000001e7805 */ /* 0x000fe4000001ff00 */
[----:B------:R-:W-:Y:S02]  /*0500*/  CS2R R36, SRZ ;  /* 0x0000000000247805 */ /* 0x000fe4000001ff00 */
[----:B------:R-:W-:Y:S01]  /*0510*/  CS2R R38, SRZ ;  /* 0x0000000000267805 */ /* 0x000fe2000001ff00 */
[----:B--2---:R-:W-:Y:S01]  /*0520*/  FMUL R5, R5, R6 ;  /* 0x0000000605057220 */ /* 0x004fe20000400000 */
[----:B------:R-:W-:Y:S01]  /*0530*/  CS2R R44, SRZ ;  /* 0x00000000002c7805 */ /* 0x000fe2000001ff00 */
[----:B---3--:R-:W-:Y:S01]  /*0540*/  VIADD R2, R0, 0xffffffe ;  /* 0x0ffffffe00027836 */ /* 0x008fe20000000000 */
[----:B------:R-:W-:Y:S02]  /*0550*/  CS2R R46, SRZ ;  /* 0x00000000002e7805 */ /* 0x000fe4000001ff00 */
[----:B------:R-:W-:-:S02]  /*0560*/  CS2R R52, SRZ ;  /* 0x0000000000347805 */ /* 0x000fc4000001ff00 */
[----:B------:R-:W-:Y:S01]  /*0570*/  CS2R R54, SRZ ;  /* 0x0000000000367805 */ /* 0x000fe2000001ff00 */
[----:B------:R1:W2:Y:S01]  /*0580*/  F2I.FTZ.U32.TRUNC.NTZ R3, R2 ;  /* 0x0000000200037305 */ /* 0x0002a2000021f000 */
[----:B------:R-:W-:Y:S02]  /*0590*/  CS2R R60, SRZ ;  /* 0x00000000003c7805 */ /* 0x000fe4000001ff00 */
[----:B------:R-:W-:Y:S02]  /*05a0*/  CS2R R62, SRZ ;  /* 0x00000000003e7805 */ /* 0x000fe4000001ff00 */
[----:B------:R-:W-:Y:S02]  /*05b0*/  CS2R R68, SRZ ;  /* 0x0000000000447805 */ /* 0x000fe4000001ff00 */
[----:B------:R-:W-:Y:S02]  /*05c0*/  CS2R R70, SRZ ;  /* 0x0000000000467805 */ /* 0x000fe4000001ff00 */
[----:B------:R-:W-:-:S02]  /*05d0*/  CS2R R76, SRZ ;  /* 0x00000000004c7805 */ /* 0x000fc4000001ff00 */
[----:B------:R-:W-:Y:S02]  /*05e0*/  CS2R R78, SRZ ;  /* 0x00000000004e7805 */ /* 0x000fe4000001ff00 */
[----:B------:R-:W-:Y:S01]  /*05f0*/  CS2R R84, SRZ ;  /* 0x0000000000547805 */ /* 0x000fe2000001ff00 */
[----:B------:R-:W3:Y:S01]  /*0600*/  F2I.U32.TRUNC.NTZ R5, R5 ;  /* 0x0000000500057305 */ /* 0x000ee2000020f000 */
[----:B-1----:R-:W-:Y:S01]  /*0610*/  IMAD.MOV.U32 R2, RZ, RZ, RZ ;  /* 0x000000ffff027224 */ /* 0x002fe200078e00ff */
[----:B------:R-:W-:Y:S02]  /*0620*/  CS2R R86, SRZ ;  /* 0x0000000000567805 */ /* 0x000fe4000001ff00 */
[----:B------:R-:W-:Y:S02]  /*0630*/  CS2R R92, SRZ ;  /* 0x00000000005c7805 */ /* 0x000fe4000001ff00 */
[----:B------:R-:W-:Y:S02]  /*0640*/  CS2R R94, SRZ ;  /* 0x00000000005e7805 */ /* 0x000fe4000001ff00 */
[----:B------:R-:W-:-:S02]  /*0650*/  CS2R R100, SRZ ;  /* 0x0000000000647805 */ /* 0x000fc4000001ff00 */
[----:B------:R-:W-:Y:S01]  /*0660*/  CS2R R102, SRZ ;  /* 0x0000000000667805 */ /* 0x000fe2000001ff00 */
[----:B--2---:R-:W-:Y:S01]  /*0670*/  IMAD.MOV R6, RZ, RZ, -R3 ;  /* 0x000000ffff067224 */ /* 0x004fe200078e0a03 */
[----:B------:R-:W-:Y:S02]  /*0680*/  CS2R R108, SRZ ;  /* 0x00000000006c7805 */ /* 0x000fe4000001ff00 */
[----:B------:R-:W-:Y:S02]  /*0690*/  CS2R R110, SRZ ;  /* 0x00000000006e7805 */ /* 0x000fe4000001ff00 */
[----:B------:R-:W-:Y:S01]  /*06a0*/  CS2R R116, SRZ ;  /* 0x0000000000747805 */ /* 0x000fe2000001ff00 */
[----:B------:R-:W-:Y:S01]  /*06b0*/  IMAD R9, R6, R7, RZ ;  /* 0x0000000706097224 */ /* 0x000fe200078e02ff */
[----:B------:R-:W-:Y:S02]  /*06c0*/  IABS R6, R4 ;  /* 0x0000000400067213 */ /* 0x000fe40000000000 */
[----:B------:R-:W-:-:S02]  /*06d0*/  CS2R R118, SRZ ;  /* 0x0000000000767805 */ /* 0x000fc4000001ff00 */
[----:B------:R-:W-:Y:S01]  /*06e0*/  CS2R R124, SRZ ;  /* 0x00000000007c7805 */ /* 0x000fe2000001ff00 */
[----:B------:R-:W-:Y:S01]  /*06f0*/  IMAD.HI.U32 R3, R3, R9, R2 ;  /* 0x0000000903037227 */ /* 0x000fe200078e0002 */
[----:B---3--:R-:W-:Y:S02]  /*0700*/  IABS R0, R5 ;  /* 0x0000000500007213 */ /* 0x008fe40000000000 */
[----:B------:R-:W-:Y:S02]  /*0710*/  CS2R R126, SRZ ;  /* 0x00000000007e7805 */ /* 0x000fe4000001ff00 */
[----:B------:R-:W-:Y:S01]  /*0720*/  CS2R R132, SRZ ;  /* 0x0000000000847805 */ /* 0x000fe2000001ff00 */
[----:B------:R-:W-:Y:S01]  /*0730*/  IMAD.MOV R2, RZ, RZ, -R6 ;  /* 0x000000ffff027224 */ /* 0x000fe200078e0a06 */
[----:B------:R-:W-:Y:S01]  /*0740*/  CS2R R134, SRZ ;  /* 0x0000000000867805 */ /* 0x000fe2000001ff00 */
[----:B------:R-:W-:Y:S01]  /*0750*/  IMAD.HI.U32 R3, R3, R0, RZ ;  /* 0x0000000003037227 */ /* 0x000fe200078e00ff */
[----:B------:R-:W-:-:S02]  /*0760*/  CS2R R140, SRZ ;  /* 0x00000000008c7805 */ /* 0x000fc4000001ff00 */
[----:B------:R-:W-:Y:S02]  /*0770*/  CS2R R142, SRZ ;  /* 0x00000000008e7805 */ /* 0x000fe4000001ff00 */
[----:B------:R-:W-:Y:S01]  /*0780*/  CS2R R148, SRZ ;  /* 0x0000000000947805 */ /* 0x000fe2000001ff00 */
[----:B------:R-:W-:Y:S01]  /*0790*/  IMAD R0, R3, R2, R0 ;  /* 0x0000000203007224 */ /* 0x000fe200078e0200 */
[----:B------:R-:W-:Y:S02]  /*07a0*/  CS2R R150, SRZ ;  /* 0x0000000000967805 */ /* 0x000fe4000001ff00 */
[----:B------:R-:W-:Y:S02]  /*07b0*/  CS2R R156, SRZ ;  /* 0x00000000009c7805 */ /* 0x000fe4000001ff00 */
[----:B------:R-:W-:Y:S02]  /*07c0*/  CS2R R158, SRZ ;  /* 0x00000000009e7805 */ /* 0x000fe4000001ff00 */
[----:B------:R-:W-:-:S02]  /*07d0*/  CS2R R164, SRZ ;  /* 0x0000000000a47805 */ /* 0x000fc4000001ff00 */
[----:B------:R-:W-:Y:S02]  /*07e0*/  ISETP.GT.U32.AND P1, PT, R7, R0, PT ;  /* 0x000000000700720c */ /* 0x000fe40003f24070 */
        /* <DEDUP_REMOVED lines=12> */
[----:B------:R-:W-:Y:S01]  /*08b0*/  @!P1 IMAD.IADD R0, R0, 0x1, -R7 ;  /* 0x0000000100009824 */ /* 0x000fe200078e0a07 */
[----:B------:R-:W-:Y:S01]  /*08c0*/  CS2R R214, SRZ ;  /* 0x0000000000d67805 */ /* 0x000fe2000001ff00 */
[----:B------:R-:W-:Y:S01]  /*08d0*/  @!P1 VIADD R3, R3, 0x1 ;  /* 0x0000000103039836 */ /* 0x000fe20000000000 */
[----:B------:R-:W-:Y:S02]  /*08e0*/  ISETP.NE.AND P1, PT, R4, RZ, PT ;  /* 0x000000ff0400720c */ /* 0x000fe40003f25270 */
[----:B------:R-:W-:Y:S02]  /*08f0*/  CS2R R220, SRZ ;  /* 0x0000000000dc7805 */ /* 0x000fe4000001ff00 */
[----:B------:R-:W-:Y:S02]  /*0900*/  ISETP.GE.U32.AND P0, PT, R0, R7, PT ;  /* 0x000000070000720c */ /* 0x000fe40003f06070 */
[----:B------:R-:W-:-:S02]  /*0910*/  CS2R R222, SRZ ;  /* 0x0000000000de7805 */ /* 0x000fc4000001ff00 */
[----:B------:R-:W-:Y:S02]  /*0920*/  LOP3.LUT R0, R5, R4, RZ, 0x3c, !PT ;  /* 0x0000000405007212 */ /* 0x000fe400078e3cff */
[----:B------:R-:W-:Y:S02]  /*0930*/  CS2R R228, SRZ ;  /* 0x0000000000e47805 */ /* 0x000fe4000001ff00 */
[----:B------:R-:W-:Y:S02]  /*0940*/  CS2R R230, SRZ ;  /* 0x0000000000e67805 */ /* 0x000fe4000001ff00 */
[----:B------:R-:W-:Y:S02]  /*0950*/  CS2R R236, SRZ ;  /* 0x0000000000ec7805 */ /* 0x000fe4000001ff00 */
[----:B------:R-:W-:Y:S01]  /*0960*/  ISETP.GE.AND P2, PT, R0, RZ, PT ;  /* 0x000000ff0000720c */ /* 0x000fe20003f46270 */
[----:B------:R-:W-:Y:S01]  /*0970*/  VIADD R0, R248, 0x1ff ;  /* 0x000001fff8007836 */ /* 0x000fe20000000000 */
[----:B------:R-:W-:-:S02]  /*0980*/  CS2R R238, SRZ ;  /* 0x0000000000ee7805 */ /* 0x000fc4000001ff00 */
[----:B------:R-:W-:Y:S02]  /*0990*/  CS2R R244, SRZ ;  /* 0x0000000000f47805 */ /* 0x000fe4000001ff00 */
[----:B------:R-:W-:Y:S01]  /*09a0*/  CS2R R246, SRZ ;  /* 0x0000000000f67805 */ /* 0x000fe2000001ff00 */
[----:B------:R-:W-:-:S04]  /*09b0*/  @P0 VIADD R3, R3, 0x1 ;  /* 0x0000000103030836 */ /* 0x000fc80000000000 */
[----:B------:R-:W-:Y:S01]  /*09c0*/  IMAD.MOV.U32 R2, RZ, RZ, R3 ;  /* 0x000000ffff027224 */ /* 0x000fe200078e0003 */
[----:B------:R-:W-:-:S03]  /*09d0*/  SHF.R.S32.HI R3, RZ, 0x1f, R0 ;  /* 0x0000001fff037819 */ /* 0x000fc60000011400 */
[----:B------:R-:W-:Y:S01]  /*09e0*/  @!P2 IMAD.MOV R2, RZ, RZ, -R2 ;  /* 0x000000ffff02a224 */ /* 0x000fe200078e0a02 */
[----:B------:R-:W-:Y:S02]  /*09f0*/  @!P1 LOP3.LUT R2, RZ, R4, RZ, 0x33, !PT ;  /* 0x00000004ff029212 */ /* 0x000fe400078e33ff */
[----:B------:R-:W-:-:S03]  /*0a00*/  LEA.HI R3, R3, R0, RZ, 0x9 ;  /* 0x0000000003037211 */ /* 0x000fc600078f48ff */
[----:B------:R-:W-:Y:S02]  /*0a10*/  IMAD.SHL.U32 R6, R2, 0x8, RZ ;  /* 0x0000000802067824 */ /* 0x000fe400078e00ff */
[----:B------:R-:W-:-:S03]  /*0a20*/  IMAD.MOV R2, RZ, RZ, -R2 ;  /* 0x000000ffff027224 */ /* 0x000fc600078e0a02 */
[----:B------:R-:W-:Y:S01]  /*0a30*/  LEA.HI.SX32 R3, R3, -R6, 0x17 ;  /* 0x8000000603037211 */ /* 0x000fe200078fbaff */
[----:B------:R-:W-:-:S03]  /*0a40*/  IMAD R8, R4, R2, R5 ;  /* 0x0000000204087224 */ /* 0x000fc600078e0205 */
[----:B------:R-:W-:Y:S02]  /*0a50*/  VIMNMX R9, R3, 0x8, PT ;  /* 0x0000000803097848 */ /* 0x000fe40003fe0100 */
[----:B------:R-:W-:Y:S02]  /*0a60*/  IABS R4, R8 ;  /* 0x0000000800047213 */ /* 0x000fe40000000000 */
[----:B------:R-:W-:-:S04]  /*0a70*/  IABS R7, R9 ;  /* 0x0000000900077213 */ /* 0x000fc80000000000 */
[----:B------:R-:W1:Y:S08]  /*0a80*/  I2F.RP R0, R7 ;  /* 0x0000000700007306 */ /* 0x000e700000209400 */
[----:B-1----:R-:W1:Y:S02]  /*0a90*/  MUFU.RCP R0, R0 ;  /* 0x0000000000007308 */ /* 0x002e640000001000 */
[----:B-1----:R-:W-:-:S06]  /*0aa0*/  VIADD R3, R0, 0xffffffe ;  /* 0x0ffffffe00037836 */ /* 0x002fcc0000000000 */
[----:B------:R-:W1:Y:S02]  /*0ab0*/  F2I.FTZ.U32.TRUNC.NTZ R3, R3 ;  /* 0x0000000300037305 */ /* 0x000e64000021f000 */
[----:B-1----:R-:W-:-:S04]  /*0ac0*/  IMAD.MOV R10, RZ, RZ, -R3 ;  /* 0x000000ffff0a7224 */ /* 0x002fc800078e0a03 */
[----:B------:R-:W-:Y:S01]  /*0ad0*/  IMAD.MOV.U32 R2, RZ, RZ, R10 ;  /* 0x000000ffff027224 */ /* 0x000fe200078e000a */
[----:B------:R-:W-:-:S03]  /*0ae0*/  IABS R10, R9 ;  /* 0x00000009000a7213 */ /* 0x000fc60000000000 */
[----:B------:R-:W-:Y:S02]  /*0af0*/  IMAD R5, R2, R7, RZ ;  /* 0x0000000702057224 */ /* 0x000fe400078e02ff */
[----:B------:R-:W-:Y:S02]  /*0b00*/  IMAD.MOV.U32 R2, RZ, RZ, RZ ;  /* 0x000000ffff027224 */ /* 0x000fe400078e00ff */
[----:B------:R-:W-:Y:S01]  /*0b10*/  IMAD.MOV R0, RZ, RZ, -R10 ;  /* 0x000000ffff007224 */ /* 0x000fe200078e0a0a */
[----:B------:R-:W-:Y:S01]  /*0b20*/  CS2R R10, SRZ ;  /* 0x00000000000a7805 */ /* 0x000fe2000001ff00 */
[----:B------:R-:W-:-:S06]  /*0b30*/  IMAD.HI.U32 R2, R3, R5, R2 ;  /* 0x0000000503027227 */ /* 0x000fcc00078e0002 */
[----:B------:R-:W-:-:S04]  /*0b40*/  IMAD.HI.U32 R3, R2, R4, RZ ;  /* 0x0000000402037227 */ /* 0x000fc800078e00ff */
[----:B------:R-:W-:Y:S01]  /*0b50*/  IMAD R0, R3, R0, R4 ;  /* 0x0000000003007224 */ /* 0x000fe200078e0204 */
[----:B------:R-:W-:-:S04]  /*0b60*/  MOV R4, 0x400 ;  /* 0x0000040000047802 */ /* 0x000fc80000000f00 */
[----:B------:R-:W-:-:S13]  /*0b70*/  ISETP.GT.U32.AND P1, PT, R7, R0, PT ;  /* 0x000000000700720c */ /* 0x000fda0003f24070 */
[----:B------:R-:W-:Y:S02]  /*0b80*/  @!P1 IMAD.IADD R0, R0, 0x1, -R7 ;  /* 0x0000000100009824 */ /* 0x000fe400078e0a07 */
[----:B------:R-:W-:Y:S01]  /*0b90*/  @!P1 VIADD R3, R3, 0x1 ;  /* 0x0000000103039836 */ /* 0x000fe20000000000 */
[----:B------:R-:W-:Y:S02]  /*0ba0*/  ISETP.NE.AND P1, PT, R9, RZ, PT ;  /* 0x000000ff0900720c */ /* 0x000fe40003f25270 */
[----:B------:R-:W-:Y:S02]  /*0bb0*/  ISETP.GE.U32.AND P0, PT, R0, R7, PT ;  /* 0x000000070000720c */ /* 0x000fe40003f06070 */
[----:B------:R-:W1:Y:S01]  /*0bc0*/  S2R R7, SR_CgaCtaId ;  /* 0x0000000000077919 */ /* 0x000e620000008800 */
[----:B------:R-:W-:-:S04]  /*0bd0*/  LOP3.LUT R0, R8, R9, RZ, 0x3c, !PT ;  /* 0x0000000908007212 */ /* 0x000fc800078e3cff */
[----:B------:R-:W-:-:S06]  /*0be0*/  ISETP.GE.AND P2, PT, R0, RZ, PT ;  /* 0x000000ff0000720c */ /* 0x000fcc0003f46270 */
[----:B------:R-:W-:-:S07]  /*0bf0*/  @P0 VIADD R3, R3, 0x1 ;  /* 0x0000000103030836 */ /* 0x000fce0000000000 */
[----:B------:R-:W-:Y:S01]  /*0c00*/  @!P2 IMAD.MOV R3, RZ, RZ, -R3 ;  /* 0x000000ffff03a224 */ /* 0x000fe200078e0a03 */
[----:B------:R-:W-:-:S05]  /*0c10*/  @!P1 LOP3.LUT R3, RZ, R9, RZ, 0x33, !PT ;  /* 0x00000009ff039212 */ /* 0x000fca00078e33ff */
[----:B------:R-:W-:Y:S02]  /*0c20*/  IMAD.MOV R0, RZ, RZ, -R3 ;  /* 0x000000ffff007224 */ /* 0x000fe400078e0a03 */
[----:B------:R-:W-:Y:S02]  /*0c30*/  IMAD.SHL.U32 R3, R3, 0x200, RZ ;  /* 0x0000020003037824 */ /* 0x000fe400078e00ff */
[----:B------:R-:W-:Y:S01]  /*0c40*/  IMAD R0, R9, R0, R8 ;  /* 0x0000000009007224 */ /* 0x000fe200078e0208 */
[----:B------:R-:W-:Y:S01]  /*0c50*/  CS2R R8, SRZ ;  /* 0x0000000000087805 */ /* 0x000fe2000001ff00 */
[----:B------:R-:W-:Y:S02]  /*0c60*/  VIADD R252, R3, 0x3 ;  /* 0x0000000303fc7836 */ /* 0x000fe40000000000 */
[----:B-1----:R-:W-:Y:S02]  /*0c70*/  IMAD.SHL.U32 R2, R7, 0x80, RZ ;  /* 0x0000008007027824 */ /* 0x002fe400078e00ff */
[----:B------:R-:W-:-:S02]  /*0c80*/  VIADD R252, R3, 0x6 ;  /* 0x0000000603fc7836 */ /* 0x000fc40000000000 */
[C---:B------:R-:W-:Y:S01]  /*0c90*/  VIADD R252, R3.reuse, 0x9 ;  /* 0x0000000903fc7836 */ /* 0x040fe20000000000 */
[----:B------:R-:W-:Y:S01]  /*0ca0*/  LOP3.LUT R5, R2, 0x180, RZ, 0xc0, !PT ;  /* 0x0000018002057812 */ /* 0x000fe200078ec0ff */
[----:B------:R-:W-:Y:S01]  /*0cb0*/  VIADD R252, R3, 0xc ;  /* 0x0000000c03fc7836 */ /* 0x000fe20000000000 */
[----:B------:R-:W-:Y:S01]  /*0cc0*/  LEA R2, R7, R4, 0x18 ;  /* 0x0000000407027211 */ /* 0x000fe200078ec0ff */
[C---:B------:R-:W-:Y:S02]  /*0cd0*/  VIADD R252, R3.reuse, 0xf ;  /* 0x0000000f03fc7836 */ /* 0x040fe40000000000 */
[C---:B------:R-:W-:Y:S02]  /*0ce0*/  VIADD R252, R3.reuse, 0x12 ;  /* 0x0000001203fc7836 */ /* 0x040fe40000000000 */
[----:B------:R1:W-:Y:S01]  /*0cf0*/  STL [R1+0x1f80], R2 ;  /* 0x001f800201007387 */ /* 0x0003e20000100800 */
[C---:B------:R-:W-:Y:S02]  /*0d00*/  VIADD R252, R3.reuse, 0x15 ;  /* 0x0000001503fc7836 */ /* 0x040fe40000000000 */
[C---:B------:R-:W-:Y:S01]  /*0d10*/  VIADD R252, R3.reuse, 0x18 ;  /* 0x0000001803fc7836 */ /* 0x040fe20000000000 */
[----:B------:R2:W-:Y:S01]  /*0d20*/  STL [R1+0x3e0], RZ ;  /* 0x0003e0ff01007387 */ /* 0x0005e20000100800 */
[----:B------:R-:W-:-:S02]  /*0d30*/  VIADD R252, R3, 0x1b ;  /* 0x0000001b03fc7836 */ /* 0x000fc40000000000 */
[C---:B------:R-:W-:Y:S01]  /*0d40*/  VIADD R252, R3.reuse, 0x1e ;  /* 0x0000001e03fc7836 */ /* 0x040fe20000000000 */
[----:B------:R2:W-:Y:S01]  /*0d50*/  STL [R1+0x3e4], RZ ;  /* 0x0003e4ff01007387 */ /* 0x0005e20000100800 */
[C---:B------:R-:W-:Y:S01]  /*0d60*/  VIADD R252, R3.reuse, 0x21 ;  /* 0x0000002103fc7836 */ /* 0x040fe20000000000 */
[----:B-1----:R-:W1:Y:S01]  /*0d70*/  LDC R2, c[0x0][0x230] ;  /* 0x00008c00ff027b82 */ /* 0x002e620000000800 */
[C---:B------:R-:W-:Y:S01]  /*0d80*/  VIADD R252, R3.reuse, 0x24 ;  /* 0x0000002403fc7836 */ /* 0x040fe20000000000 */
[----:B------:R2:W-:Y:S01]  /*0d90*/  STL [R1+0x3e8], RZ ;  /* 0x0003e8ff01007387 */ /* 0x0005e20000100800 */
[C---:B------:R-:W-:Y:S02]  /*0da0*/  VIADD R252, R3.reuse, 0x27 ;  /* 0x0000002703fc7836 */ /* 0x040fe40000000000 */
[C---:B------:R-:W-:Y:S01]  /*0db0*/  VIADD R252, R3.reuse, 0x2a ;  /* 0x0000002a03fc7836 */ /* 0x040fe20000000000 */
[----:B------:R2:W-:Y:S01]  /*0dc0*/  STL [R1+0x3ec], RZ ;  /* 0x0003ecff01007387 */ /* 0x0005e20000100800 */
[----:B------:R-:W-:-:S02]  /*0dd0*/  VIADD R252, R3, 0x2d ;  /* 0x0000002d03fc7836 */ /* 0x000fc40000000000 */
[C---:B------:R-:W-:Y:S01]  /*0de0*/  VIADD R252, R3.reuse, 0x30 ;  /* 0x0000003003fc7836 */ /* 0x040fe20000000000 */
[----:B------:R2:W-:Y:S01]  /*0df0*/  STL [R1+0x3f0], RZ ;  /* 0x0003f0ff01007387 */ /* 0x0005e20000100800 */
[C---:B------:R-:W-:Y:S02]  /*0e00*/  VIADD R252, R3.reuse, 0x33 ;  /* 0x0000003303fc7836 */ /* 0x040fe40000000000 */
        /* <DEDUP_REMOVED lines=8> */
[----:B------:R-:W-:Y:S02]  /*0e90*/  VIADD R252, R3, 0x45 ;  /* 0x0000004503fc7836 */ /* 0x000fe40000000000 */
[----:B-1----:R-:W-:Y:S01]  /*0ea0*/  VIADD R250, R2, 0x7f ;  /* 0x0000007f02fa7836 */ /* 0x002fe20000000000 */
[----:B0-----:R-:W-:Y:S01]  /*0eb0*/  LOP3.LUT R2, R251, 0x7f, RZ, 0xc0, !PT ;  /* 0x0000007ffb027812 */ /* 0x001fe200078ec0ff */
[C---:B------:R-:W-:Y:S01]  /*0ec0*/  VIADD R251, R3.reuse, 0x1 ;  /* 0x0000000103fb7836 */ /* 0x040fe20000000000 */
[----:B------:R2:W-:Y:S01]  /*0ed0*/  STL [R1+0x600], RZ ;  /* 0x000600ff01007387 */ /* 0x0005e20000100800 */
[C---:B------:R-:W-:Y:S01]  /*0ee0*/  VIADD R251, R3.reuse, 0x4 ;  /* 0x0000000403fb7836 */ /* 0x040fe20000000000 */
[----:B------:R-:W-:Y:S01]  /*0ef0*/  ISETP.GE.AND P0, PT, R250, 0x80, PT ;  /* 0x00000080fa00780c */ /* 0x000fe20003f06270 */
        /* <DEDUP_REMOVED lines=9> */
[C---:B------:R-:W-:Y:S02]  /*0f90*/  VIADD R251, R3.reuse, 0xd ;  /* 0x0000000d03fb7836 */ /* 0x040fe40000000000 */
[----:B------:R-:W-:-:S02]  /*0fa0*/  VIADD R250, R3, 0xe ;  /* 0x0000000e03fa7836 */ /* 0x000fc40000000000 */
[C---:B------:R-:W-:Y:S02]  /*0fb0*/  VIADD R251, R3.reuse, 0x10 ;  /* 0x0000001003fb7836 */ /* 0x040fe40000000000 */
[C---:B------:R-:W-:Y:S02]  /*0fc0*/  VIADD R250, R3.reuse, 0x11 ;  /* 0x0000001103fa7836 */ /* 0x040fe40000000000 */
[C---:B------:R-:W-:Y:S02]  /*0fd0*/  VIADD R251, R3.reuse, 0x13 ;  /* 0x0000001303fb7836 */ /* 0x040fe40000000000 */
        /* <DEDUP_REMOVED lines=358> */
[----:B------:R-:W-:Y:S01]  /*2640*/  IMAD.IADD R0, R6, 0x1, R0 ;  /* 0x0000000106007824 */ /* 0x000fe200078e0200 */
[----:B------:R-:W-:Y:S01]  /*2650*/  CS2R R6, SRZ ;  /* 0x0000000000067805 */ /* 0x000fe2000001ff00 */
        /* <DEDUP_REMOVED lines=12> */
[----:B------:R-:W-:Y:S01]  /*2720*/  IMAD R0, R0, 0x200, R5 ;  /* 0x0000020000007824 */ /* 0x000fe200078e0205 */
[----:B------:R-:W-:Y:S01]  /*2730*/  CS2R R4, SRZ ;  /* 0x0000000000047805 */ /* 0x000fe2000001ff00 */
        /* <DEDUP_REMOVED lines=15> */
[----:B------:R-:W-:Y:S02]  /*2830*/  IMAD.IADD R2, R2, 0x1, R0 ;  /* 0x0000000102027824 */ /* 0x000fe400078e0200 */
[C---:B------:R-:W-:Y:S02]  /*2840*/  VIADD R252, R3.reuse, 0x18c ;  /* 0x0000018c03fc7836 */ /* 0x040fe40000000000 */
[C---:B------:R-:W-:Y:S01]  /*2850*/  VIADD R251, R3.reuse, 0x1b4 ;  /* 0x000001b403fb7836 */ /* 0x040fe20000000000 */
[----:B------:R2:W-:Y:S01]  /*2860*/  STL [R1+0x1f88], R2 ;  /* 0x001f880201007387 */ /* 0x0005e20000100800 */
        /* <DEDUP_REMOVED lines=87> */
[----:B------:R-:W-:Y:S01]  /*2de0*/  VIADD R0, R3, 0x1ff ;  /* 0x000001ff03007836 */ /* 0x000fe20000000000 */
[----:B--2---:R-:W-:Y:S06]  /*2df0*/  @!P0 BRA `(.L_x_0) ;  /* 0x000005ec005c8947 */ /* 0x004fec0003800000 */
[----:B------:R-:W-:Y:S01]  /*2e00*/  IABS R8, R248 ;  /* 0x000000f800087213 */ /* 0x000fe20000000000 */
[----:B------:R-:W-:Y:S01]  /*2e10*/  IMAD.MOV.U32 R247, RZ, RZ, R2 ;  /* 0x000000fffff77224 */ /* 0x000fe200078e0002 */
[----:B------:R-:W-:Y:S01]  /*2e20*/  IABS R2, R249 ;  /* 0x000000f900027213 */ /* 0x000fe20000000000 */
[C---:B------:R-:W-:Y:S01]  /*2e30*/  VIADD R246, R3.reuse, 0x1fb ;  /* 0x000001fb03f67836 */ /* 0x040fe20000000000 */
[----:B------:R-:W0:Y:S01]  /*2e40*/  I2F.RP R4, R8 ;  /* 0x0000000800047306 */ /* 0x000e220000209400 */
[----:B------:R-:W-:Y:S01]  /*2e50*/  ISETP.GE.AND P2, PT, R0, RZ, PT ;  /* 0x000000ff0000720c */ /* 0x000fe20003f46270 */
[C---:B------:R-:W-:Y:S01]  /*2e60*/  VIADD R244, R3.reuse, 0x1f9 ;  /* 0x000001f903f47836 */ /* 0x040fe20000000000 */
[----:B------:R-:W-:Y:S01]  /*2e70*/  IABS R9, R247 ;  /* 0x000000f700097213 */ /* 0x000fe20000000000 */
[----:B------:R-:W-:Y:S01]  /*2e80*/  VIADD R245, R3, 0x1f8 ;  /* 0x000001f803f57836 */ /* 0x000fe20000000000 */
[----:B------:R-:W-:Y:S01]  /*2e90*/  ISETP.GE.AND P4, PT, R247, RZ, PT ;  /* 0x000000fff700720c */ /* 0x000fe20003f86270 */
[----:B------:R-:W-:Y:S01]  /*2ea0*/  VIADD R247, R3, 0x1fa ;  /* 0x000001fa03f77836 */ /* 0x000fe20000000000 */
[----:B------:R-:W-:Y:S01]  /*2eb0*/  IABS R12, R244 ;  /* 0x000000f4000c7213 */ /* 0x000fe20000000000 */
[----:B------:R-:W1:Y:S01]  /*2ec0*/  I2F.RP R6, R2 ;  /* 0x0000000200067306 */ /* 0x000e620000209400 */
[----:B------:R-:W-:Y:S01]  /*2ed0*/  ISETP.GE.AND P1, PT, R251, RZ, PT ;  /* 0x000000fffb00720c */ /* 0x000fe20003f26270 */
[C---:B------:R-:W-:Y:S01]  /*2ee0*/  VIADD R239, R3.reuse, 0x1ee ;  /* 0x000001ee03ef7836 */ /* 0x040fe20000000000 */
[----:B------:R-:W-:Y:S01]  /*2ef0*/  ISETP.GE.AND P6, PT, R250, RZ, PT ;  /* 0x000000fffa00720c */ /* 0x000fe20003fc6270 */
[----:B------:R-:W-:-:S02]  /*2f00*/  VIADD R236, R3, 0x1b3 ;  /* 0x000001b303ec7836 */ /* 0x000fc40000000000 */
[C---:B------:R-:W-:Y:S02]  /*2f10*/  VIADD R237, R3.reuse, 0x1b2 ;  /* 0x000001b203ed7836 */ /* 0x040fe40000000000 */
[----:B0-----:R-:W0:Y:S01]  /*2f20*/  MUFU.RCP R4, R4 ;  /* 0x0000000400047308 */ /* 0x001e220000001000 */
[C---:B------:R-:W-:Y:S02]  /*2f30*/  VIADD R238, R3.reuse, 0x1b0 ;  /* 0x000001b003ee7836 */ /* 0x040fe40000000000 */
[C---:B------:R-:W-:Y:S02]  /*2f40*/  VIADD R231, R3.reuse, 0x19b ;  /* 0x0000019b03e77836 */ /* 0x040fe40000000000 */
[C---:B------:R-:W-:Y:S02]  /*2f50*/  VIADD R230, R3.reuse, 0x103 ;  /* 0x0000010303e67836 */ /* 0x040fe40000000000 */
[C---:B------:R-:W-:Y:S01]  /*2f60*/  VIADD R228, R3.reuse, 0xb0 ;  /* 0x000000b003e47836 */ /* 0x040fe20000000000 */
[----:B-1----:R-:W1:Y:S01]  /*2f70*/  MUFU.RCP R6, R6 ;  /* 0x0000000600067308 */ /* 0x002e620000001000 */
[----:B------:R-:W-:-:S02]  /*2f80*/  VIADD R222, R3, 0xb1 ;  /* 0x000000b103de7836 */ /* 0x000fc40000000000 */
[C---:B------:R-:W-:Y:S01]  /*2f90*/  VIADD R221, R3.reuse, 0x99 ;  /* 0x0000009903dd7836 */ /* 0x040fe20000000000 */
[----:B------:R-:W-:Y:S01]  /*2fa0*/  IABS R142, R228 ;  /* 0x000000e4008e7213 */ /* 0x000fe20000000000 */
[C---:B------:R-:W-:Y:S01]  /*2fb0*/  VIADD R215, R3.reuse, 0x82 ;  /* 0x0000008203d77836 */ /* 0x040fe20000000000 */
[----:B------:R-:W-:Y:S01]  /*2fc0*/  IABS R141, R222 ;  /* 0x000000de008d7213 */ /* 0x000fe20000000000 */
[C---:B------:R-:W-:Y:S01]  /*2fd0*/  VIADD R188, R3.reuse, 0x30 ;  /* 0x0000003003bc7836 */ /* 0x040fe20000000000 */
[----:B------:R-:W-:Y:S01]  /*2fe0*/  IABS R181, R221 ;  /* 0x000000dd00b57213 */ /* 0x000fe20000000000 */
[----:B0-----:R-:W-:Y:S02]  /*2ff0*/  VIADD R4, R4, 0xffffffe ;  /* 0x0ffffffe04047836 */ /* 0x001fe40000000000 */
[C---:B------:R-:W-:Y:S01]  /*3000*/  VIADD R196, R3.reuse, 0x2f ;  /* 0x0000002f03c47836 */ /* 0x040fe20000000000 */
[----:B------:R-:W-:Y:S01]  /*3010*/  IABS R98, R188 ;  /* 0x000000bc00627213 */ /* 0x000fe20000000000 */
[----:B------:R-:W0:Y:S01]  /*3020*/  F2I.FTZ.U32.TRUNC.NTZ R5, R4 ;  /* 0x0000000400057305 */ /* 0x000e22000021f000 */
[----:B------:R-:W-:-:S02]  /*3030*/  VIADD R204, R3, 0x2d ;  /* 0x0000002d03cc7836 */ /* 0x000fc40000000000 */
[----:B------:R-:W-:Y:S01]  /*3040*/  IABS R105, R196 ;  /* 0x000000c400697213 */ /* 0x000fe20000000000 */
[----:B-1----:R-:W-:Y:S02]  /*3050*/  VIADD R6, R6, 0xffffffe ;  /* 0x0ffffffe06067836 */ /* 0x002fe40000000000 */
[----:B------:R-:W-:Y:S01]  /*3060*/  IABS R117, R204 ;  /* 0x000000cc00757213 */ /* 0x000fe20000000000 */
[C---:B------:R-:W-:Y:S01]  /*3070*/  VIADD R108, R3.reuse, 0x24 ;  /* 0x00000024036c7836 */ /* 0x040fe20000000000 */
[----:B------:R1:W2:Y:S01]  /*3080*/  F2I.FTZ.U32.TRUNC.NTZ R7, R6 ;  /* 0x0000000600077305 */ /* 0x0002a2000021f000 */
[C---:B------:R-:W-:Y:S02]  /*3090*/  VIADD R143, R3.reuse, 0x23 ;  /* 0x00000023038f7836 */ /* 0x040fe40000000000 */
[C---:B------:R-:W-:Y:S01]  /*30a0*/  VIADD R192, R3.reuse, 0xd ;  /* 0x0000000d03c07836 */ /* 0x040fe20000000000 */
[----:B------:R-:W-:Y:S01]  /*30b0*/  IABS R173, R108 ;  /* 0x0000006c00ad7213 */ /* 0x000fe20000000000 */
[----:B------:R-:W-:Y:S01]  /*30c0*/  VIADD R161, R3, 0xc ;  /* 0x0000000c03a17836 */ /* 0x000fe20000000000 */
[----:B------:R-:W-:Y:S01]  /*30d0*/  IABS R180, R143 ;  /* 0x0000008f00b47213 */ /* 0x000fe20000000000 */
[----:B0-----:R-:W-:-:S04]  /*30e0*/  IMAD.MOV R4, RZ, RZ, -R5 ;  /* 0x000000ffff047224 */ /* 0x001fc800078e0a05 */
[----:B-1----:R-:W-:Y:S02]  /*30f0*/  IMAD R6, R4, R8, RZ ;  /* 0x0000000804067224 */ /* 0x002fe400078e02ff */
[----:B------:R-:W-:-:S04]  /*3100*/  IMAD.MOV.U32 R4, RZ, RZ, RZ ;  /* 0x000000ffff047224 */ /* 0x000fc800078e00ff */
[----:B------:R-:W-:-:S04]  /*3110*/  IMAD.HI.U32 R6, R5, R6, R4 ;  /* 0x0000000605067227 */ /* 0x000fc800078e0004 */
[----:B--2---:R-:W-:Y:S02]  /*3120*/  IMAD.MOV R4, RZ, RZ, -R7 ;  /* 0x000000ffff047224 */ /* 0x004fe400078e0a07 */
[----:B------:R-:W-:-:S04]  /*3130*/  IMAD.HI.U32 R6, R6, R9, RZ ;  /* 0x0000000906067227 */ /* 0x000fc800078e00ff */
[----:B------:R-:W-:Y:S02]  /*3140*/  IMAD.MOV R6, RZ, RZ, -R6 ;  /* 0x000000ffff067224 */ /* 0x000fe400078e0a06 */
[----:B------:R-:W-:Y:S02]  /*3150*/  IMAD R4, R4, R2, RZ ;  /* 0x0000000204047224 */ /* 0x000fe400078e02ff */
[C---:B------:R-:W-:Y:S01]  /*3160*/  IMAD R5, R8.reuse, R6, R9 ;  /* 0x0000000608057224 */ /* 0x040fe200078e0209 */
[----:B------:R-:W-:Y:S01]  /*3170*/  IABS R9, R0 ;  /* 0x0000000000097213 */ /* 0x000fe20000000000 */
[----:B------:R-:W-:Y:S01]  /*3180*/  IMAD.MOV.U32 R6, RZ, RZ, RZ ;  /* 0x000000ffff067224 */ /* 0x000fe200078e00ff */
[----:B------:R-:W-:Y:S01]  /*3190*/  IABS R0, R251 ;  /* 0x000000fb00007213 */ /* 0x000fe20000000000 */
[----:B------:R-:W-:Y:S01]  /*31a0*/  VIADD R251, R3, 0xf ;  /* 0x0000000f03fb7836 */ /* 0x000fe20000000000 */
[----:B------:R-:W-:Y:S01]  /*31b0*/  ISETP.GT.U32.AND P0, PT, R8, R5, PT ;  /* 0x000000050800720c */ /* 0x000fe20003f04070 */
[----:B------:R-:W-:Y:S01]  /*31c0*/  IMAD.HI.U32 R4, R7, R4, R6 ;  /* 0x0000000407047227 */ /* 0x000fe200078e0006 */
[----:B------:R-:W-:-:S02]  /*31d0*/  IABS R7, R250 ;  /* 0x000000fa00077213 */ /* 0x000fc40000000000 */
[----:B------:R-:W-:Y:S01]  /*31e0*/  IABS R184, R251 ;  /* 0x000000fb00b87213 */ /* 0x000fe20000000000 */
[----:B------:R-:W-:Y:S02]  /*31f0*/  IMAD.MOV.U32 R6, RZ, RZ, R9 ;  /* 0x000000ffff067224 */ /* 0x000fe400078e0009 */
[----:B------:R-:W-:-:S04]  /*3200*/  IMAD.HI.U32 R10, R4, R7, RZ ;  /* 0x00000007040a7227 */ /* 0x000fc800078e00ff */
[----:B------:R-:W-:-:S04]  /*3210*/  IMAD.HI.U32 R9, R4, R6, RZ ;  /* 0x0000000604097227 */ /* 0x000fc800078e00ff */
[----:B------:R-:W-:Y:S02]  /*3220*/  @!P0 IMAD.IADD R5, R5, 0x1, -R8 ;  /* 0x0000000105058824 */ /* 0x000fe400078e0a08 */
[----:B------:R-:W-:Y:S02]  /*3230*/  IMAD.MOV R9, RZ, RZ, -R9 ;  /* 0x000000ffff097224 */ /* 0x000fe400078e0a09 */
[----:B------:R-:W-:Y:S01]  /*3240*/  IMAD.MOV R10, RZ, RZ, -R10 ;  /* 0x000000ffff0a7224 */ /* 0x000fe200078e0a0a */
[----:B------:R-:W-:Y:S01]  /*3250*/  ISETP.GT.U32.AND P3, PT, R8, R5, PT ;  /* 0x000000050800720c */ /* 0x000fe20003f64070 */
[C---:B------:R-:W-:Y:S01]  /*3260*/  IMAD R6, R2.reuse, R9, R6 ;  /* 0x0000000902067224 */ /* 0x040fe200078e0206 */
[----:B------:R-:W-:Y:S01]  /*3270*/  IABS R9, R246 ;  /* 0x000000f600097213 */ /* 0x000fe20000000000 */
[C---:B------:R-:W-:Y:S01]  /*3280*/  IMAD R7, R2.reuse, R10, R7 ;  /* 0x0000000a02077224 */ /* 0x040fe200078e0207 */
[----:B------:R-:W-:Y:S01]  /*3290*/  IABS R10, R252 ;  /* 0x000000fc000a7213 */ /* 0x000fe20000000000 */
[----:B------:R-:W-:Y:S01]  /*32a0*/  VIADD R250, R3, 0xe ;  /* 0x0000000e03fa7836 */ /* 0x000fe20000000000 */
[----:B------:R-:W-:-:S02]  /*32b0*/  ISETP.GT.U32.AND P0, PT, R2, R6, PT ;  /* 0x000000060200720c */ /* 0x000fc40003f04070 */
[----:B------:R-:W-:Y:S02]  /*32c0*/  ISETP.GT.U32.AND P5, PT, R2, R7, PT ;  /* 0x000000070200720c */ /* 0x000fe40003fa4070 */
[----:B------:R-:W-:-:S03]  /*32d0*/  IABS R200, R250 ;  /* 0x000000fa00c87213 */ /* 0x000fc60000000000 */
[----:B------:R-:W-:Y:S01]  /*32e0*/  @!P3 IMAD.IADD R5, R5, 0x1, -R8 ;  /* 0x000000010505b824 */ /* 0x000fe200078e0a08 */
[----:B------:R-:W-:Y:S01]  /*32f0*/  ISETP.NE.AND P3, PT, R248, RZ, PT ;  /* 0x000000fff800720c */ /* 0x000fe20003f65270 */
[----:B------:R-:W-:-:S04]  /*3300*/  IMAD.HI.U32 R8, R4, R0, RZ ;  /* 0x0000000004087227 */ /* 0x000fc800078e00ff */
[----:B------:R-:W-:Y:S02]  /*3310*/  @!P0 IMAD.IADD R6, R6, 0x1, -R2 ;  /* 0x0000000106068824 */ /* 0x000fe400078e0a02 */
[----:B------:R-:W-:Y:S02]  /*3320*/  IMAD.MOV R8, RZ, RZ, -R8 ;  /* 0x000000ffff087224 */ /* 0x000fe400078e0a08 */
[----:B------:R-:W-:Y:S01]  /*3330*/  IMAD.MOV.U32 R11, RZ, RZ, R5 ;  /* 0x000000ffff0b7224 */ /* 0x000fe200078e0005 */
[C---:B------:R-:W-:Y:S01]  /*3340*/  ISETP.GT.U32.AND P0, PT, R2.reuse, R6, PT ;  /* 0x000000060200720c */ /* 0x040fe20003f04070 */
[----:B------:R-:W-:Y:S02]  /*3350*/  IMAD R0, R2, R8, R0 ;  /* 0x0000000802007224 */ /* 0x000fe400078e0200 */
[----:B------:R-:W-:Y:S01]  /*3360*/  @!P4 IMAD.MOV R11, RZ, RZ, -R11 ;  /* 0x000000ffff0bc224 */ /* 0x000fe200078e0a0b */
[----:B------:R-:W-:Y:S01]  /*3370*/  @!P3 LOP3.LUT R11, RZ, R248, RZ, 0x33, !PT ;  /* 0x000000f8ff0bb212 */ /* 0x000fe200078e33ff */
[----:B------:R-:W-:Y:S01]  /*3380*/  IMAD.HI.U32 R5, R4, R9, RZ ;  /* 0x0000000904057227 */ /* 0x000fe200078e00ff */
[----:B------:R-:W-:-:S02]  /*3390*/  ISETP.GT.U32.AND P3, PT, R2, R0, PT ;  /* 0x000000000200720c */ /* 0x000fc40003f64070 */
[----:B------:R-:W-:Y:S01]  /*33a0*/  ISETP.GE.AND P4, PT, R252, RZ, PT ;  /* 0x000000fffc00720c */ /* 0x000fe20003f86270 */
[--C-:B------:R-:W-:Y:S01]  /*33b0*/  @!P5 IMAD.IADD R7, R7, 0x1, -R2.reuse ;  /* 0x000000010707d824 */ /* 0x100fe200078e0a02 */
[----:B------:R0:W-:Y:S01]  /*33c0*/  STL [R1+0x510], R11 ;  /* 0x0005100b01007387 */ /* 0x0001e20000100800 */
[----:B------:R-:W-:Y:S02]  /*33d0*/  IMAD.MOV R5, RZ, RZ, -R5 ;  /* 0x000000ffff057224 */ /* 0x000fe400078e0a05 */
[----:B------:R-:W-:Y:S01]  /*33e0*/  @!P0 IMAD.IADD R6, R6, 0x1, -R2 ;  /* 0x0000000106068824 */ /* 0x000fe200078e0a02 */
[C---:B------:R-:W-:Y:S01]  /*33f0*/  ISETP.GT.U32.AND P5, PT, R2.reuse, R7, PT ;  /* 0x000000070200720c */ /* 0x040fe20003fa4070 */
[----:B------:R-:W-:Y:S01]  /*3400*/  IMAD R5, R2, R5, R9 ;  /* 0x0000000502057224 */ /* 0x000fe200078e0209 */
[----:B------:R-:W-:Y:S01]  /*3410*/  ISETP.GE.AND P0, PT, R246, RZ, PT ;  /* 0x000000fff600720c */ /* 0x000fe20003f06270 */
[----:B------:R-:W-:Y:S02]  /*3420*/  IMAD.MOV.U32 R14, RZ, RZ, R6 ;  /* 0x000000ffff0e7224 */ /* 0x000fe400078e0006 */
[----:B------:R-:W-:Y:S01]  /*3430*/  @!P3 IMAD.IADD R0, R0, 0x1, -R2 ;  /* 0x000000010000b824 */ /* 0x000fe200078e0a02 */
[----:B0-----:R-:W-:Y:S01]  /*3440*/  IABS R11, R247 ;  /* 0x000000f7000b7213 */ /* 0x001fe20000000000 */
[----:B------:R-:W-:-:S03]  /*3450*/  IMAD.HI.U32 R8, R4, R10, RZ ;  /* 0x0000000a04087227 */ /* 0x000fc600078e00ff */
[C---:B------:R-:W-:Y:S01]  /*3460*/  ISETP.GT.U32.AND P3, PT, R2.reuse, R0, PT ;  /* 0x000000000200720c */ /* 0x040fe20003f64070 */
[----:B------:R-:W-:Y:S01]  /*3470*/  @!P2 IMAD.MOV R14, RZ, RZ, -R14 ;  /* 0x000000ffff0ea224 */ /* 0x000fe200078e0a0e */
[C---:B------:R-:W-:Y:S01]  /*3480*/  ISETP.GT.U32.AND P2, PT, R2.reuse, R5, PT ;  /* 0x000000050200720c */ /* 0x040fe20003f44070 */
[----:B------:R-:W-:Y:S02]  /*3490*/  IMAD.MOV R8, RZ, RZ, -R8 ;  /* 0x000000ffff087224 */ /* 0x000fe400078e0a08 */
[----:B------:R-:W-:Y:S01]  /*34a0*/  @!P5 IMAD.IADD R7, R7, 0x1, -R2 ;  /* 0x000000010707d824 */ /* 0x000fe200078e0a02 */
[----:B------:R-:W-:Y:S01]  /*34b0*/  STL [R1+0x720], R14 ;  /* 0x0007200e01007387 */ /* 0x000fe20000100800 */
[----:B------:R-:W-:Y:S02]  /*34c0*/  IMAD R8, R2, R8, R10 ;  /* 0x0000000802087224 */ /* 0x000fe400078e020a */
[----:B------:R-:W-:-:S03]  /*34d0*/  IMAD.HI.U32 R6, R4, R12, RZ ;  /* 0x0000000c04067227 */ /* 0x000fc600078e00ff */
[----:B------:R-:W-:Y:S01]  /*34e0*/  ISETP.GT.U32.AND P5, PT, R2, R8, PT ;  /* 0x000000080200720c */ /* 0x000fe20003fa4070 */
[----:B------:R-:W-:-:S04]  /*34f0*/  IMAD.HI.U32 R9, R4, R11, RZ ;  /* 0x0000000b04097227 */ /* 0x000fc800078e00ff */
[----:B------:R-:W-:Y:S01]  /*3500*/  IMAD.MOV.U32 R13, RZ, RZ, R7 ;  /* 0x000000ffff0d7224 */ /* 0x000fe200078e0007 */
[----:B------:R-:W-:Y:S01]  /*3510*/  IABS R7, R245 ;  /* 0x000000f500077213 */ /* 0x000fe20000000000 */
[----:B------:R-:W-:Y:S02]  /*3520*/  IMAD.MOV R6, RZ, RZ, -R6 ;  /* 0x000000ffff067224 */ /* 0x000fe400078e0a06 */
[--C-:B------:R-:W-:Y:S02]  /*3530*/  @!P3 IMAD.IADD R0, R0, 0x1, -R2.reuse ;  /* 0x000000010000b824 */ /* 0x100fe400078e0a02 */
[----:B------:R-:W-:Y:S02]  /*3540*/  @!P2 IMAD.IADD R5, R5, 0x1, -R2 ;  /* 0x000000010505a824 */ /* 0x000fe400078e0a02 */
[----:B------:R-:W-:Y:S02]  /*3550*/  IMAD.MOV R9, RZ, RZ, -R9 ;  /* 0x000000ffff097224 */ /* 0x000fe400078e0a09 */
[C---:B------:R-:W-:Y:S01]  /*3560*/  IMAD R6, R2.reuse, R6, R12 ;  /* 0x0000000602067224 */ /* 0x040fe200078e020c */
[----:B------:R-:W-:Y:S01]  /*3570*/  ISETP.GT.U32.AND P2, PT, R2, R5, PT ;  /* 0x000000050200720c */ /* 0x000fe20003f44070 */
[----:B------:R-:W-:-:S02]  /*3580*/  IMAD.MOV.U32 R10, RZ, RZ, R0 ;  /* 0x000000ffff0a7224 */ /* 0x000fc400078e0000 */
[----:B------:R-:W-:Y:S02]  /*3590*/  IMAD R9, R2, R9, R11 ;  /* 0x0000000902097224 */ /* 0x000fe400078e020b */
[----:B------:R-:W-:-:S03]  /*35a0*/  IMAD.HI.U32 R11, R4, R7, RZ ;  /* 0x00000007040b7227 */ /* 0x000fc600078e00ff */
[C---:B------:R-:W-:Y:S01]  /*35b0*/  ISETP.GT.U32.AND P3, PT, R2.reuse, R9, PT ;  /* 0x000000090200720c */ /* 0x040fe20003f64070 */
[----:B------:R-:W-:Y:S01]  /*35c0*/  @!P1 IMAD.MOV R10, RZ, RZ, -R10 ;  /* 0x000000ffff0a9224 */ /* 0x000fe200078e0a0a */
[----:B------:R-:W-:Y:S01]  /*35d0*/  ISETP.GT.U32.AND P1, PT, R2, R6, PT ;  /* 0x000000060200720c */ /* 0x000fe20003f24070 */
[--C-:B------:R-:W-:Y:S02]  /*35e0*/  @!P5 IMAD.IADD R8, R8, 0x1, -R2.reuse ;  /* 0x000000010808d824 */ /* 0x100fe400078e0a02 */
[----:B------:R-:W-:Y:S02]  /*35f0*/  IMAD.MOV R11, RZ, RZ, -R11 ;  /* 0x000000ffff0b7224 */ /* 0x000fe400078e0a0b */
[--C-:B------:R-:W-:Y:S01]  /*3600*/  @!P2 IMAD.IADD R5, R5, 0x1, -R2.reuse ;  /* 0x000000010505a824 */ /* 0x100fe200078e0a02 */
[C---:B------:R-:W-:Y:S01]  /*3610*/  ISETP.GT.U32.AND P5, PT, R2.reuse, R8, PT ;  /* 0x000000080200720c */ /* 0x040fe20003fa4070 */
[C---:B------:R-:W-:Y:S02]  /*3620*/  IMAD R7, R2.reuse, R11, R7 ;  /* 0x0000000b02077224 */ /* 0x040fe400078e0207 */
[----:B------:R-:W-:Y:S01]  /*3630*/  @!P6 IMAD.MOV R13, RZ, RZ, -R13 ;  /* 0x000000ffff0de224 */ /* 0x000fe200078e0a0d */
[----:B------:R-:W-:Y:S01]  /*3640*/  ISETP.GE.AND P6, PT, R247, RZ, PT ;  /* 0x000000fff700720c */ /* 0x000fe20003fc6270 */
[C---:B------:R-:W-:Y:S01]  /*3650*/  VIADD R246, R3.reuse, 0x1f7 ;  /* 0x000001f703f67836 */ /* 0x040fe20000000000 */
[----:B------:R-:W-:Y:S01]  /*3660*/  ISETP.GT.U32.AND P2, PT, R2, R7, PT ;  /* 0x000000070200720c */ /* 0x000fe20003f44070 */
[--C-:B------:R-:W-:Y:S01]  /*3670*/  @!P1 IMAD.IADD R6, R6, 0x1, -R2.reuse ;  /* 0x0000000106069824 */ /* 0x100fe200078e0a02 */
[----:B------:R-:W-:Y:S01]  /*3680*/  STL [R1+0x71c], R13 ;  /* 0x00071c0d01007387 */ /* 0x000fe20000100800 */
[----:B------:R-:W-:Y:S01]  /*3690*/  VIADD R247, R3, 0x1f6 ;  /* 0x000001f603f77836 */ /* 0x000fe20000000000 */
[----:B------:R-:W-:Y:S01]  /*36a0*/  IABS R0, R246 ;  /* 0x000000f600007213 */ /* 0x000fe20000000000 */
[----:B------:R-:W-:Y:S01]  /*36b0*/  IMAD.MOV.U32 R12, RZ, RZ, R5 ;  /* 0x000000ffff0c7224 */ /* 0x000fe200078e0005 */
[----:B------:R0:W-:Y:S01]  /*36c0*/  STL [R1+0x718], R10 ;  /* 0x0007180a01007387 */ /* 0x0001e20000100800 */
[----:B------:R-:W-:Y:S01]  /*36d0*/  ISETP.GT.U32.AND P1, PT, R2, R6, PT ;  /* 0x000000060200720c */ /* 0x000fe20003f24070 */
[----:B------:R-:W-:Y:S01]  /*36e0*/  @!P5 IMAD.IADD R8, R8, 0x1, -R2 ;  /* 0x000000010808d824 */ /* 0x000fe200078e0a02 */
[----:B------:R-:W-:Y:S01]  /*36f0*/  ISETP.GE.AND P5, PT, R244, RZ, PT ;  /* 0x000000fff400720c */ /* 0x000fe20003fa6270 */
[----:B------:R-:W-:Y:S01]  /*3700*/  @!P0 IMAD.MOV R12, RZ, RZ, -R12 ;  /* 0x000000ffff0c8224 */ /* 0x000fe200078e0a0c */
[----:B------:R-:W-:Y:S01]  /*3710*/  ISETP.GE.AND P0, PT, R246, RZ, PT ;  /* 0x000000fff600720c */ /* 0x000fe20003f06270 */
[----:B------:R-:W-:Y:S01]  /*3720*/  IMAD.HI.U32 R11, R4, R0, RZ ;  /* 0x00000000040b7227 */ /* 0x000fe200078e00ff */
[----:B0-----:R-:W-:-:S03]  /*3730*/  IABS R10, R247 ;  /* 0x000000f7000a7213 */ /* 0x001fc60000000000 */
[----:B------:R-:W-:Y:S02]  /*3740*/  IMAD.MOV.U32 R13, RZ, RZ, R8 ;  /* 0x000000ffff0d7224 */ /* 0x000fe400078e0008 */
[----:B------:R-:W-:Y:S02]  /*3750*/  VIADD R246, R3, 0x1f5 ;  /* 0x000001f503f67836 */ /* 0x000fe40000000000 */
[--C-:B------:R-:W-:Y:S02]  /*3760*/  @!P2 IMAD.IADD R7, R7, 0x1, -R2.reuse ;  /* 0x000000010707a824 */ /* 0x100fe400078e0a02 */
[----:B------:R-:W-:Y:S01]  /*3770*/  @!P3 IMAD.IADD R9, R9, 0x1, -R2 ;  /* 0x000000010909b824 */ /* 0x000fe200078e0a02 */
[----:B------:R-:W-:Y:S01]  /*3780*/  IABS R5, R246 ;  /* 0x000000f600057213 */ /* 0x000fe20000000000 */
[----:B------:R-:W-:Y:S01]  /*3790*/  IMAD.HI.U32 R8, R4, R10, RZ ;  /* 0x0000000a04087227 */ /* 0x000fe200078e00ff */
[C---:B------:R-:W-:Y:S02]  /*37a0*/  ISETP.GT.U32.AND P2, PT, R2.reuse, R7, PT ;  /* 0x000000070200720c */ /* 0x040fe40003f44070 */
[----:B------:R-:W-:Y:S01]  /*37b0*/  ISETP.GT.U32.AND P3, PT, R2, R9, PT ;  /* 0x000000090200720c */ /* 0x000fe20003f64070 */
[----:B------:R-:W-:-:S02]  /*37c0*/  IMAD.MOV R11, RZ, RZ, -R11 ;  /* 0x000000ffff0b7224 */ /* 0x000fc400078e0a0b */
[----:B------:R-:W-:Y:S01]  /*37d0*/  @!P4 IMAD.MOV R13, RZ, RZ, -R13 ;  /* 0x000000ffff0dc224 */ /* 0x000fe200078e0a0d */
[----:B------:R-:W-:Y:S01]  /*37e0*/  ISETP.GE.AND P4, PT, R245, RZ, PT ;  /* 0x000000fff500720c */ /* 0x000fe20003f86270 */
[----:B------:R-:W-:Y:S02]  /*37f0*/  IMAD.MOV R8, RZ, RZ, -R8 ;  /* 0x000000ffff087224 */ /* 0x000fe400078e0a08 */
[----:B------:R-:W-:Y:S01]  /*3800*/  IMAD R0, R2, R11, R0 ;  /* 0x0000000b02007224 */ /* 0x000fe200078e0200 */
[----:B------:R-:W-:Y:S01]  /*3810*/  STL [R1+0x714], R13 ;  /* 0x0007140d01007387 */ /* 0x000fe20000100800 */
[----:B------:R-:W-:Y:S02]  /*3820*/  @!P1 IMAD.IADD R6, R6, 0x1, -R2 ;  /* 0x0000000106069824 */ /* 0x000fe400078e0a02 */
[----:B------:R-:W-:Y:S01]  /*3830*/  IMAD R8, R2, R8, R10 ;  /* 0x0000000802087224 */ /* 0x000fe200078e020a */
[----:B------:R0:W-:Y:S01]  /*3840*/  STL [R1+0x710], R12 ;  /* 0x0007100c01007387 */ /* 0x0001e20000100800 */
[----:B------:R-:W-:Y:S01]  /*3850*/  IMAD.HI.U32 R10, R4, R5, RZ ;  /* 0x00000005040a7227 */ /* 0x000fe200078e00ff */
[----:B------:R-:W-:-:S03]  /*3860*/  ISETP.GT.U32.AND P1, PT, R2, R0, PT ;  /* 0x000000000200720c */ /* 0x000fc60003f24070 */
[----:B------:R-:W-:Y:S02]  /*3870*/  IMAD.MOV R10, RZ, RZ, -R10 ;  /* 0x000000ffff0a7224 */ /* 0x000fe400078e0a0a */
[----:B------:R-:W-:Y:S02]  /*3880*/  @!P2 IMAD.IADD R7, R7, 0x1, -R2 ;  /* 0x000000010707a824 */ /* 0x000fe400078e0a02 */
[C---:B------:R-:W-:Y:S02]  /*3890*/  IMAD R5, R2.reuse, R10, R5 ;  /* 0x0000000a02057224 */ /* 0x040fe400078e0205 */
[----:B0-----:R-:W-:Y:S02]  /*38a0*/  IMAD.MOV.U32 R12, RZ, RZ, R6 ;  /* 0x000000ffff0c7224 */ /* 0x001fe400078e0006 */
[----:B------:R-:W-:Y:S01]  /*38b0*/  @!P3 IMAD.IADD R9, R9, 0x1, -R2 ;  /* 0x000000010909b824 */ /* 0x000fe200078e0a02 */
[----:B------:R-:W-:Y:S01]  /*38c0*/  ISETP.GE.AND P3, PT, R247, RZ, PT ;  /* 0x000000fff700720c */ /* 0x000fe20003f66270 */
[----:B------:R-:W-:Y:S01]  /*38d0*/  @!P5 IMAD.MOV R12, RZ, RZ, -R12 ;  /* 0x000000ffff0cd224 */ /* 0x000fe200078e0a0c */
[C---:B------:R-:W-:Y:S01]  /*38e0*/  ISETP.GT.U32.AND P5, PT, R2.reuse, R8, PT ;  /* 0x000000080200720c */ /* 0x040fe20003fa4070 */
[----:B------:R-:W-:Y:S01]  /*38f0*/  @!P4 IMAD.MOV R7, RZ, RZ, -R7 ;  /* 0x000000ffff07c224 */ /* 0x000fe200078e0a07 */
[----:B------:R-:W-:Y:S01]  /*3900*/  ISETP.GT.U32.AND P4, PT, R2, R5, PT ;  /* 0x000000050200720c */ /* 0x000fe20003f84070 */
[----:B------:R-:W-:Y:S01]  /*3910*/  @!P6 IMAD.MOV R9, RZ, RZ, -R9 ;  /* 0x000000ffff09e224 */ /* 0x000fe200078e0a09 */
[----:B------:R-:W-:Y:S01]  /*3920*/  ISETP.GE.AND P6, PT, R246, RZ, PT ;  /* 0x000000fff600720c */ /* 0x000fe20003fc6270 */
[----:B------:R-:W-:-:S02]  /*3930*/  VIADD R247, R3, 0x1f4 ;  /* 0x000001f403f77836 */ /* 0x000fc40000000000 */
[--C-:B------:R-:W-:Y:S01]  /*3940*/  @!P1 IMAD.IADD R0, R0, 0x1, -R2.reuse ;  /* 0x0000000100009824 */ /* 0x100fe200078e0a02 */
[----:B------:R0:W-:Y:S01]  /*3950*/  STL [R1+0x708], R9 ;  /* 0x0007080901007387 */ /* 0x0001e20000100800 */
[----:B------:R-:W-:Y:S01]  /*3960*/  VIADD R245, R3, 0x1f1 ;  /* 0x000001f103f57836 */ /* 0x000fe20000000000 */
[----:B------:R-:W-:Y:S01]  /*3970*/  ISETP.GE.AND P2, PT, R247, RZ, PT ;  /* 0x000000fff700720c */ /* 0x000fe20003f46270 */
[----:B------:R-:W-:Y:S01]  /*3980*/  VIADD R244, R3, 0x1f3 ;  /* 0x000001f303f47836 */ /* 0x000fe20000000000 */
[----:B------:R-:W-:Y:S01]  /*3990*/  ISETP.GT.U32.AND P1, PT, R2, R0, PT ;  /* 0x000000000200720c */ /* 0x000fe20003f24070 */
[--C-:B------:R-:W-:Y:S01]  /*39a0*/  @!P5 IMAD.IADD R8, R8, 0x1, -R2.reuse ;  /* 0x000000010808d824 */ /* 0x100fe200078e0a02 */
[----:B------:R1:W-:Y:S01]  /*39b0*/  STL [R1+0x704], R12 ;  /* 0x0007040c01007387 */ /* 0x0003e20000100800 */
[----:B------:R-:W-:Y:S01]  /*39c0*/  @!P4 IMAD.IADD R5, R5, 0x1, -R2 ;  /* 0x000000010505c824 */ /* 0x000fe200078e0a02 */
[----:B------:R-:W-:Y:S01]  /*39d0*/  IABS R6, R244 ;  /* 0x000000f400067213 */ /* 0x000fe20000000000 */
[C---:B------:R-:W-:Y:S01]  /*39e0*/  VIADD R246, R3.reuse, 0x1f0 ;  /* 0x000001f003f67836 */ /* 0x040fe20000000000 */
[----:B0-----:R-:W-:Y:S01]  /*39f0*/  IABS R9, R247 ;  /* 0x000000f700097213 */ /* 0x001fe20000000000 */
[----:B------:R-:W-:Y:S01]  /*3a00*/  VIADD R247, R3, 0x1f2 ;  /* 0x000001f203f77836 */ /* 0x000fe20000000000 */
[C---:B------:R-:W-:Y:S01]  /*3a10*/  ISETP.GT.U32.AND P5, PT, R2.reuse, R8, PT ;  /* 0x000000080200720c */ /* 0x040fe20003fa4070 */
[----:B------:R0:W-:Y:S01]  /*3a20*/  STL [R1+0x6f4], R7 ;  /* 0x0006f40701007387 */ /* 0x0001e20000100800 */
[----:B------:R-:W-:Y:S01]  /*3a30*/  ISETP.GT.U32.AND P4, PT, R2, R5, PT ;  /* 0x000000050200720c */ /* 0x000fe20003f84070 */
[----:B------:R-:W-:Y:S01]  /*3a40*/  IMAD.HI.U32 R11, R4, R6, RZ ;  /* 0x00000006040b7227 */ /* 0x000fe200078e00ff */
[----:B------:R-:W-:-:S03]  /*3a50*/  IABS R10, R247 ;  /* 0x000000f7000a7213 */ /* 0x000fc60000000000 */
[----:B-1----:R-:W-:-:S04]  /*3a60*/  IMAD.HI.U32 R12, R4, R9, RZ ;  /* 0x00000009040c7227 */ /* 0x002fc800078e00ff */
[----:B------:R-:W-:Y:S01]  /*3a70*/  IMAD.MOV R12, RZ, RZ, -R12 ;  /* 0x000000ffff0c7224 */ /* 0x000fe200078e0a0c */
[----:B0-----:R-:W-:Y:S01]  /*3a80*/  IABS R7, R245 ;  /* 0x000000f500077213 */ /* 0x001fe20000000000 */
[----:B------:R-:W-:Y:S02]  /*3a90*/  @!P1 IMAD.IADD R0, R0, 0x1, -R2 ;  /* 0x0000000100009824 */ /* 0x000fe400078e0a02 */
[----:B------:R-:W-:Y:S02]  /*3aa0*/  IMAD R9, R2, R12, R9 ;  /* 0x0000000c02097224 */ /* 0x000fe400078e0209 */
[----:B------:R-:W-:-:S03]  /*3ab0*/  IMAD.HI.U32 R12, R4, R10, RZ ;  /* 0x0000000a040c7227 */ /* 0x000fc600078e00ff */
[----:B------:R-:W-:Y:S01]  /*3ac0*/  ISETP.GT.U32.AND P1, PT, R2, R9, PT ;  /* 0x000000090200720c */ /* 0x000fe20003f24070 */
[----:B------:R-:W-:Y:S02]  /*3ad0*/  IMAD.MOV.U32 R13, RZ, RZ, R0 ;  /* 0x000000ffff0d7224 */ /* 0x000fe400078e0000 */
[----:B------:R-:W-:Y:S02]  /*3ae0*/  @!P5 IMAD.IADD R8, R8, 0x1, -R2 ;  /* 0x000000010808d824 */ /* 0x000fe400078e0a02 */
[----:B------:R-:W-:Y:S02]  /*3af0*/  IMAD.MOV R12, RZ, RZ, -R12 ;  /* 0x000000ffff0c7224 */ /* 0x000fe400078e0a0c */
[----:B------:R-:W-:-:S04]  /*3b00*/  IMAD.HI.U32 R0, R4, R7, RZ ;  /* 0x0000000704007227 */ /* 0x000fc800078e00ff */
[----:B------:R-:W-:Y:S01]  /*3b10*/  @!P0 IMAD.MOV R13, RZ, RZ, -R13 ;  /* 0x000000ffff0d8224 */ /* 0x000fe200078e0a0d */
[----:B------:R-:W-:Y:S01]  /*3b20*/  ISETP.GE.AND P0, PT, R244, RZ, PT ;  /* 0x000000fff400720c */ /* 0x000fe20003f06270 */
[----:B------:R-:W-:Y:S02]  /*3b30*/  @!P3 IMAD.MOV R8, RZ, RZ, -R8 ;  /* 0x000000ffff08b224 */ /* 0x000fe400078e0a08 */
[C---:B------:R-:W-:Y:S01]  /*3b40*/  IMAD R10, R2.reuse, R12, R10 ;  /* 0x0000000c020a7224 */ /* 0x040fe200078e020a */
[----:B------:R-:W-:Y:S01]  /*3b50*/  STL [R1+0x6ec], R13 ;  /* 0x0006ec0d01007387 */ /* 0x000fe20000100800 */
[----:B------:R-:W-:Y:S02]  /*3b60*/  IMAD.MOV R0, RZ, RZ, -R0 ;  /* 0x000000ffff007224 */ /* 0x000fe400078e0a00 */
[--C-:B------:R-:W-:Y:S01]  /*3b70*/  @!P4 IMAD.IADD R5, R5, 0x1, -R2.reuse ;  /* 0x000000010505c824 */ /* 0x100fe200078e0a02 */
[----:B------:R0:W-:Y:S01]  /*3b80*/  STL [R1+0x6e0], R8 ;  /* 0x0006e00801007387 */ /* 0x0001e20000100800 */
[C---:B------:R-:W-:Y:S01]  /*3b90*/  IMAD R0, R2.reuse, R0, R7 ;  /* 0x0000000002007224 */ /* 0x040fe200078e0207 */
[----:B------:R-:W-:Y:S01]  /*3ba0*/  ISETP.GT.U32.AND P4, PT, R2, R10, PT ;  /* 0x0000000a0200720c */ /* 0x000fe20003f84070 */
[----:B------:R-:W-:Y:S01]  /*3bb0*/  @!P1 IMAD.IADD R9, R9, 0x1, -R2 ;  /* 0x0000000109099824 */ /* 0x000fe200078e0a02 */
[----:B------:R-:W-:Y:S01]  /*3bc0*/  ISETP.GE.AND P1, PT, R247, RZ, PT ;  /* 0x000000fff700720c */ /* 0x000fe20003f26270 */
[----:B------:R-:W-:-:S02]  /*3bd0*/  IMAD.MOV R11, RZ, RZ, -R11 ;  /* 0x000000ffff0b7224 */ /* 0x000fc400078e0a0b */
[C---:B------:R-:W-:Y:S01]  /*3be0*/  VIADD R247, R3.reuse, 0x1ef ;  /* 0x000001ef03f77836 */ /* 0x040fe20000000000 */
[C---:B------:R-:W-:Y:S01]  /*3bf0*/  ISETP.GT.U32.AND P3, PT, R2.reuse, R9, PT ;  /* 0x000000090200720c */ /* 0x040fe20003f64070 */
[C---:B------:R-:W-:Y:S01]  /*3c00*/  IMAD R6, R2.reuse, R11, R6 ;  /* 0x0000000b02067224 */ /* 0x040fe200078e0206 */
[----:B------:R-:W-:Y:S01]  /*3c10*/  IABS R11, R246 ;  /* 0x000000f6000b7213 */ /* 0x000fe20000000000 */
[----:B0-----:R-:W-:Y:S01]  /*3c20*/  IMAD.MOV.U32 R8, RZ, RZ, R5 ;  /* 0x000000ffff087224 */ /* 0x001fe200078e0005 */
[----:B------:R-:W-:Y:S01]  /*3c30*/  IABS R7, R247 ;  /* 0x000000f700077213 */ /* 0x000fe20000000000 */
[----:B------:R-:W-:Y:S01]  /*3c40*/  VIADD R244, R3, 0x1ed ;  /* 0x000001ed03f47836 */ /* 0x000fe20000000000 */
[C---:B------:R-:W-:Y:S01]  /*3c50*/  ISETP.GT.U32.AND P5, PT, R2.reuse, R6, PT ;  /* 0x000000060200720c */ /* 0x040fe20003fa4070 */
[----:B------:R-:W-:Y:S01]  /*3c60*/  @!P6 IMAD.MOV R8, RZ, RZ, -R8 ;  /* 0x000000ffff08e224 */ /* 0x000fe200078e0a08 */
[----:B------:R-:W-:Y:S01]  /*3c70*/  ISETP.GT.U32.AND P6, PT, R2, R0, PT ;  /* 0x000000000200720c */ /* 0x000fe20003fc4070 */
[----:B------:R-:W-:Y:S01]  /*3c80*/  @!P4 IMAD.IADD R10, R10, 0x1, -R2 ;  /* 0x000000010a0ac824 */ /* 0x000fe200078e0a02 */
[----:B------:R-:W-:Y:S01]  /*3c90*/  IABS R5, R239 ;  /* 0x000000ef00057213 */ /* 0x000fe20000000000 */
[----:B------:R-:W-:Y:S01]  /*3ca0*/  IMAD.HI.U32 R13, R4, R11, RZ ;  /* 0x0000000b040d7227 */ /* 0x000fe200078e00ff */
[----:B------:R0:W-:Y:S01]  /*3cb0*/  STL [R1+0x6d8], R8 ;  /* 0x0006d80801007387 */ /* 0x0001e20000100800 */
[----:B------:R-:W-:-:S02]  /*3cc0*/  ISETP.GE.AND P4, PT, R246, RZ, PT ;  /* 0x000000fff600720c */ /* 0x000fc40003f86270 */
[----:B------:R-:W-:Y:S02]  /*3cd0*/  @!P3 IMAD.IADD R9, R9, 0x1, -R2 ;  /* 0x000000010909b824 */ /* 0x000fe400078e0a02 */
[----:B------:R-:W-:-:S04]  /*3ce0*/  IMAD.HI.U32 R12, R4, R7, RZ ;  /* 0x00000007040c7227 */ /* 0x000fc800078e00ff */
[----:B------:R-:W-:Y:S01]  /*3cf0*/  @!P6 IMAD.IADD R0, R0, 0x1, -R2 ;  /* 0x000000010000e824 */ /* 0x000fe200078e0a02 */
[C---:B------:R-:W-:Y:S01]  /*3d00*/  ISETP.GT.U32.AND P6, PT, R2.reuse, R10, PT ;  /* 0x0000000a0200720c */ /* 0x040fe20003fc4070 */
[----:B------:R-:W-:Y:S02]  /*3d10*/  IMAD.MOV R13, RZ, RZ, -R13 ;  /* 0x000000ffff0d7224 */ /* 0x000fe400078e0a0d */
[----:B------:R-:W-:Y:S02]  /*3d20*/  IMAD.MOV R12, RZ, RZ, -R12 ;  /* 0x000000ffff0c7224 */ /* 0x000fe400078e0a0c */
[----:B------:R-:W-:Y:S01]  /*3d30*/  @!P2 IMAD.MOV R9, RZ, RZ, -R9 ;  /* 0x000000ffff09a224 */ /* 0x000fe200078e0a09 */
[----:B------:R-:W-:Y:S01]  /*3d40*/  ISETP.GT.U32.AND P2, PT, R2, R0, PT ;  /* 0x000000000200720c */ /* 0x000fe20003f44070 */
[----:B0-----:R-:W-:-:S03]  /*3d50*/  IMAD.HI.U32 R8, R4, R5, RZ ;  /* 0x0000000504087227 */ /* 0x001fc600078e00ff */
[----:B------:R0:W-:Y:S01]  /*3d60*/  STL [R1+0x6d4], R9 ;  /* 0x0006d40901007387 */ /* 0x0001e20000100800 */
[C---:B------:R-:W-:Y:S01]  /*3d70*/  IMAD R11, R2.reuse, R13, R11 ;  /* 0x0000000d020b7224 */ /* 0x040fe200078e020b */
[----:B------:R-:W-:Y:S01]  /*3d80*/  IABS R13, R244 ;  /* 0x000000f4000d7213 */ /* 0x000fe20000000000 */
[----:B------:R-:W-:Y:S02]  /*3d90*/  IMAD R7, R2, R12, R7 ;  /* 0x0000000c02077224 */ /* 0x000fe400078e0207 */
[----:B------:R-:W-:Y:S01]  /*3da0*/  @!P5 IMAD.IADD R6, R6, 0x1, -R2 ;  /* 0x000000010606d824 */ /* 0x000fe200078e0a02 */
[----:B------:R-:W-:Y:S01]  /*3db0*/  ISETP.GT.U32.AND P3, PT, R2, R11, PT ;  /* 0x0000000b0200720c */ /* 0x000fe20003f64070 */
[----:B------:R-:W-:Y:S02]  /*3dc0*/  IMAD.MOV R8, RZ, RZ, -R8 ;  /* 0x000000ffff087224 */ /* 0x000fe400078e0a08 */
[----:B------:R-:W-:Y:S01]  /*3dd0*/  @!P6 IMAD.IADD R10, R10, 0x1, -R2 ;  /* 0x000000010a0ae824 */ /* 0x000fe200078e0a02 */
[C---:B------:R-:W-:Y:S01]  /*3de0*/  ISETP.GT.U32.AND P6, PT, R2.reuse, R7, PT ;  /* 0x000000070200720c */ /* 0x040fe20003fc4070 */
[C---:B------:R-:W-:Y:S01]  /*3df0*/  IMAD R5, R2.reuse, R8, R5 ;  /* 0x0000000802057224 */ /* 0x040fe200078e0205 */
[----:B------:R-:W-:Y:S01]  /*3e00*/  ISETP.GT.U32.AND P5, PT, R2, R6, PT ;  /* 0x000000060200720c */ /* 0x000fe20003fa4070 */
[----:B0-----:R-:W-:-:S04]  /*3e10*/  IMAD.HI.U32 R9, R4, R13, RZ ;  /* 0x0000000d04097227 */ /* 0x001fc800078e00ff */
[----:B------:R-:W-:Y:S02]  /*3e20*/  IMAD.MOV R9, RZ, RZ, -R9 ;  /* 0x000000ffff097224 */ /* 0x000fe400078e0a09 */
[--C-:B------:R-:W-:Y:S01]  /*3e30*/  @!P2 IMAD.IADD R0, R0, 0x1, -R2.reuse ;  /* 0x000000010000a824 */ /* 0x100fe200078e0a02 */
[C---:B------:R-:W-:Y:S01]  /*3e40*/  ISETP.GT.U32.AND P2, PT, R2.reuse, R5, PT ;  /* 0x000000050200720c */ /* 0x040fe20003f44070 */
[----:B------:R-:W-:Y:S02]  /*3e50*/  IMAD R13, R2, R9, R13 ;  /* 0x00000009020d7224 */ /* 0x000fe400078e020d */
[--C-:B------:R-:W-:Y:S02]  /*3e60*/  @!P6 IMAD.IADD R7, R7, 0x1, -R2.reuse ;  /* 0x000000010707e824 */ /* 0x100fe400078e0a02 */
[----:B------:R-:W-:Y:S01]  /*3e70*/  @!P5 IMAD.IADD R6, R6, 0x1, -R2 ;  /* 0x000000010606d824 */ /* 0x000fe200078e0a02 */
[----:B------:R-:W-:Y:S01]  /*3e80*/  ISETP.GT.U32.AND P6, PT, R2, R13, PT ;  /* 0x0000000d0200720c */ /* 0x000fe20003fc4070 */
[----:B------:R-:W-:Y:S01]  /*3e90*/  VIADD R246, R3, 0x1eb ;  /* 0x000001eb03f67836 */ /* 0x000fe20000000000 */
[----:B------:R-:W-:Y:S01]  /*3ea0*/  ISETP.GE.AND P5, PT, R245, RZ, PT ;  /* 0x000000fff500720c */ /* 0x000fe20003fa6270 */
[----:B------:R-:W-:-:S02]  /*3eb0*/  @!P0 IMAD.MOV R6, RZ, RZ, -R6 ;  /* 0x000000ffff068224 */ /* 0x000fc400078e0a06 */
[--C-:B------:R-:W-:Y:S01]  /*3ec0*/  @!P3 IMAD.IADD R11, R11, 0x1, -R2.reuse ;  /* 0x000000010b0bb824 */ /* 0x100fe200078e0a02 */
[----:B------:R-:W-:Y:S01]  /*3ed0*/  ISETP.GE.AND P3, PT, R247, RZ, PT ;  /* 0x000000fff700720c */ /* 0x000fe20003f66270 */
[----:B------:R-:W-:Y:S01]  /*3ee0*/  @!P2 IMAD.IADD R5, R5, 0x1, -R2 ;  /* 0x000000010505a824 */ /* 0x000fe200078e0a02 */
[C---:B------:R-:W-:Y:S01]  /*3ef0*/  ISETP.GT.U32.AND P2, PT, R2.reuse, R7, PT ;  /* 0x000000070200720c */ /* 0x040fe20003f44070 */
[----:B------:R-:W-:Y:S01]  /*3f00*/  @!P1 IMAD.MOV R10, RZ, RZ, -R10 ;  /* 0x000000ffff0a9224 */ /* 0x000fe200078e0a0a */
[----:B------:R0:W-:Y:S01]  /*3f10*/  STL [R1+0x6d0], R6 ;  /* 0x0006d00601007387 */ /* 0x0001e20000100800 */
[----:B------:R-:W-:Y:S01]  /*3f20*/  VIADD R247, R3, 0x1ea ;  /* 0x000001ea03f77836 */ /* 0x000fe20000000000 */
[C---:B------:R-:W-:Y:S01]  /*3f30*/  ISETP.GT.U32.AND P0, PT, R2.reuse, R11, PT ;  /* 0x0000000b0200720c */ /* 0x040fe20003f04070 */
[----:B------:R-:W-:Y:S01]  /*3f40*/  @!P6 IMAD.IADD R13, R13, 0x1, -R2 ;  /* 0x000000010d0de824 */ /* 0x000fe200078e0a02 */
[----:B------:R1:W-:Y:S01]  /*3f50*/  STL [R1+0x6cc], R10 ;  /* 0x0006cc0a01007387 */ /* 0x0003e20000100800 */
[C---:B------:R-:W-:Y:S01]  /*3f60*/  VIADD R245, R3.reuse, 0x1ec ;  /* 0x000001ec03f57836 */ /* 0x040fe20000000000 */
[----:B------:R-:W-:Y:S01]  /*3f70*/  IABS R9, R247 ;  /* 0x000000f700097213 */ /* 0x000fe20000000000 */
[----:B------:R-:W-:Y:S01]  /*3f80*/  VIADD R248, R3, 0x10 ;  /* 0x0000001003f87836 */ /* 0x000fe20000000000 */
[----:B------:R-:W-:-:S02]  /*3f90*/  ISETP.GT.U32.AND P6, PT, R2, R13, PT ;  /* 0x0000000d0200720c */ /* 0x000fc40003fc4070 */
[----:B0-----:R-:W-:Y:S01]  /*3fa0*/  IABS R6, R246 ;  /* 0x000000f600067213 */ /* 0x001fe20000000000 */
[----:B------:R-:W-:Y:S01]  /*3fb0*/  @!P2 IMAD.IADD R7, R7, 0x1, -R2 ;  /* 0x000000010707a824 */ /* 0x000fe200078e0a02 */
[----:B------:R-:W-:Y:S01]  /*3fc0*/  IABS R8, R245 ;  /* 0x000000f500087213 */ /* 0x000fe20000000000 */
[----:B-1----:R-:W-:Y:S01]  /*3fd0*/  IMAD.MOV.U32 R10, RZ, RZ, R0 ;  /* 0x000000ffff0a7224 */ /* 0x002fe200078e0000 */
[----:B------:R-:W-:Y:S01]  /*3fe0*/  ISETP.GE.AND P1, PT, R244, RZ, PT ;  /* 0x000000fff400720c */ /* 0x000fe20003f26270 */
[----:B------:R-:W-:Y:S01]  /*3ff0*/  IMAD.HI.U32 R14, R4, R6, RZ ;  /* 0x00000006040e7227 */ /* 0x000fe200078e00ff */
[----:B------:R-:W-:-:S03]  /*4000*/  IABS R169, R248 ;  /* 0x000000f800a97213 */ /* 0x000fc60000000000 */
[----:B------:R-:W-:Y:S01]  /*4010*/  @!P5 IMAD.MOV R10, RZ, RZ, -R10 ;  /* 0x000000ffff0ad224 */ /* 0x000fe200078e0a0a */
[----:B------:R-:W-:Y:S01]  /*4020*/  ISETP.GT.U32.AND P5, PT, R2, R5, PT ;  /* 0x000000050200720c */ /* 0x000fe20003fa4070 */
[----:B------:R-:W-:Y:S02]  /*4030*/  IMAD.MOV R14, RZ, RZ, -R14 ;  /* 0x000000ffff0e7224 */ /* 0x000fe400078e0a0e */
[----:B------:R-:W-:Y:S01]  /*4040*/  IMAD.HI.U32 R0, R4, R9, RZ ;  /* 0x0000000904007227 */ /* 0x000fe200078e00ff */
[----:B------:R0:W-:Y:S03]  /*4050*/  STL [R1+0x6c4], R10 ;  /* 0x0006c40a01007387 */ /* 0x0001e60000100800 */
[----:B------:R-:W-:Y:S02]  /*4060*/  IMAD R6, R2, R14, R6 ;  /* 0x0000000e02067224 */ /* 0x000fe400078e0206 */
[----:B------:R-:W-:-:S02]  /*4070*/  IMAD.MOV R0, RZ, RZ, -R0 ;  /* 0x000000ffff007224 */ /* 0x000fc400078e0a00 */
[--C-:B------:R-:W-:Y:S02]  /*4080*/  @!P6 IMAD.IADD R13, R13, 0x1, -R2.reuse ;  /* 0x000000010d0de824 */ /* 0x100fe400078e0a02 */
[C---:B------:R-:W-:Y:S02]  /*4090*/  IMAD R0, R2.reuse, R0, R9 ;  /* 0x0000000002007224 */ /* 0x040fe400078e0209 */
[----:B0-----:R-:W-:Y:S02]  /*40a0*/  IMAD.MOV.U32 R10, RZ, RZ, R7 ;  /* 0x000000ffff0a7224 */ /* 0x001fe400078e0007 */
[----:B------:R-:W-:Y:S01]  /*40b0*/  @!P0 IMAD.IADD R11, R11, 0x1, -R2 ;  /* 0x000000010b0b8824 */ /* 0x000fe200078e0a02 */
[C---:B------:R-:W-:Y:S01]  /*40c0*/  ISETP.GT.U32.AND P6, PT, R2.reuse, R0, PT ;  /* 0x000000000200720c */ /* 0x040fe20003fc4070 */
[----:B------:R-:W-:Y:S01]  /*40d0*/  @!P3 IMAD.MOV R10, RZ, RZ, -R10 ;  /* 0x000000ffff0ab224 */ /* 0x000fe200078e0a0a */
[----:B------:R-:W-:Y:S01]  /*40e0*/  ISETP.GT.U32.AND P3, PT, R2, R6, PT ;  /* 0x000000060200720c */ /* 0x000fe20003f64070 */
[----:B------:R-:W-:Y:S01]  /*40f0*/  IMAD.HI.U32 R12, R4, R8, RZ ;  /* 0x00000008040c7227 */ /* 0x000fe200078e00ff */
[----:B------:R-:W-:-:S03]  /*4100*/  ISETP.GE.AND P0, PT, R239, RZ, PT ;  /* 0x000000ffef00720c */ /* 0x000fc60003f06270 */
[----:B------:R-:W-:Y:S01]  /*4110*/  @!P4 IMAD.MOV R11, RZ, RZ, -R11 ;  /* 0x000000ffff0bc224 */ /* 0x000fe200078e0a0b */
[----:B------:R-:W-:Y:S01]  /*4120*/  ISETP.GE.AND P4, PT, R245, RZ, PT ;  /* 0x000000fff500720c */ /* 0x000fe20003f86270 */
[----:B------:R-:W-:Y:S02]  /*4130*/  IMAD.MOV R12, RZ, RZ, -R12 ;  /* 0x000000ffff0c7224 */ /* 0x000fe400078e0a0c */
[C---:B------:R-:W-:Y:S01]  /*4140*/  VIADD R239, R3.reuse, 0x1e9 ;  /* 0x000001e903ef7836 */ /* 0x040fe20000000000 */
[----:B------:R0:W-:Y:S01]  /*4150*/  STL [R1+0x6c0], R11 ;  /* 0x0006c00b01007387 */ /* 0x0001e20000100800 */
[----:B------:R-:W-:Y:S02]  /*4160*/  VIADD R244, R3, 0x1e8 ;  /* 0x000001e803f47836 */ /* 0x000fe40000000000 */
[----:B------:R-:W-:Y:S01]  /*4170*/  IMAD R12, R2, R12, R8 ;  /* 0x0000000c020c7224 */ /* 0x000fe200078e0208 */
[----:B------:R-:W-:Y:S01]  /*4180*/  IABS R8, R239 ;  /* 0x000000ef00087213 */ /* 0x000fe20000000000 */
[--C-:B------:R-:W-:Y:S01]  /*4190*/  @!P3 IMAD.IADD R6, R6, 0x1, -R2.reuse ;  /* 0x000000010606b824 */ /* 0x100fe200078e0a02 */
[----:B------:R-:W-:Y:S01]  /*41a0*/  STL [R1+0x6bc], R10 ;  /* 0x0006bc0a01007387 */ /* 0x000fe20000100800 */
[--C-:B------:R-:W-:Y:S01]  /*41b0*/  @!P5 IMAD.IADD R5, R5, 0x1, -R2.reuse ;  /* 0x000000010505d824 */ /* 0x100fe200078e0a02 */
[----:B------:R-:W-:Y:S01]  /*41c0*/  ISETP.GT.U32.AND P2, PT, R2, R12, PT ;  /* 0x0000000c0200720c */ /* 0x000fe20003f44070 */
[----:B------:R-:W-:Y:S01]  /*41d0*/  @!P6 IMAD.IADD R0, R0, 0x1, -R2 ;  /* 0x000000010000e824 */ /* 0x000fe200078e0a02 */
[----:B0-----:R-:W-:Y:S01]  /*41e0*/  IABS R11, R244 ;  /* 0x000000f4000b7213 */ /* 0x001fe20000000000 */
[----:B------:R-:W-:Y:S01]  /*41f0*/  IMAD.MOV.U32 R14, RZ, RZ, R5 ;  /* 0x000000ffff0e7224 */ /* 0x000fe200078e0005 */
[----:B------:R-:W-:Y:S01]  /*4200*/  ISETP.GT.U32.AND P6, PT, R2, R6, PT ;  /* 0x000000060200720c */ /* 0x000fe20003fc4070 */
[----:B------:R-:W-:Y:S01]  /*4210*/  IMAD.HI.U32 R7, R4, R8, RZ ;  /* 0x0000000804077227 */ /* 0x000fe200078e00ff */
[----:B------:R-:W-:-:S03]  /*4220*/  ISETP.GE.AND P5, PT, R246, RZ, PT ;  /* 0x000000fff600720c */ /* 0x000fc60003fa6270 */
[----:B------:R-:W-:-:S04]  /*4230*/  IMAD.HI.U32 R5, R4, R11, RZ ;  /* 0x0000000b04057227 */ /* 0x000fc800078e00ff */
[----:B------:R-:W-:Y:S02]  /*4240*/  IMAD.MOV R7, RZ, RZ, -R7 ;  /* 0x000000ffff077224 */ /* 0x000fe400078e0a07 */
[C---:B------:R-:W-:Y:S02]  /*4250*/  VIADD R245, R3.reuse, 0x1e7 ;  /* 0x000001e703f57836 */ /* 0x040fe40000000000 */
[----:B------:R-:W-:Y:S02]  /*4260*/  IMAD.MOV R5, RZ, RZ, -R5 ;  /* 0x000000ffff057224 */ /* 0x000fe400078e0a05 */
[----:B------:R-:W-:Y:S01]  /*4270*/  @!P0 IMAD.MOV R14, RZ, RZ, -R14 ;  /* 0x000000ffff0e8224 */ /* 0x000fe200078e0a0e */
[C---:B------:R-:W-:Y:S01]  /*4280*/  ISETP.GT.U32.AND P0, PT, R2.reuse, R0, PT ;  /* 0x000000000200720c */ /* 0x040fe20003f04070 */
[C---:B------:R-:W-:Y:S01]  /*4290*/  IMAD R8, R2.reuse, R7, R8 ;  /* 0x0000000702087224 */ /* 0x040fe200078e0208 */
[----:B------:R-:W-:Y:S01]  /*42a0*/  IABS R7, R245 ;  /* 0x000000f500077213 */ /* 0x000fe20000000000 */
[----:B------:R-:W-:Y:S01]  /*42b0*/  @!P1 IMAD.MOV R13, RZ, RZ, -R13 ;  /* 0x000000ffff0d9224 */ /* 0x000fe200078e0a0d */
[----:B------:R-:W-:Y:S01]  /*42c0*/  STL [R1+0x6b8], R14 ;  /* 0x0006b80e01007387 */ /* 0x000fe20000100800 */
[C---:B------:R-:W-:Y:S01]  /*42d0*/  IMAD R5, R2.reuse, R5, R11 ;  /* 0x0000000502057224 */ /* 0x040fe200078e020b */
[----:B------:R-:W-:Y:S01]  /*42e0*/  ISETP.GT.U32.AND P1, PT, R2, R8, PT ;  /* 0x000000080200720c */ /* 0x000fe20003f24070 */
[--C-:B------:R-:W-:Y:S01]  /*42f0*/  @!P2 IMAD.IADD R12, R12, 0x1, -R2.reuse ;  /* 0x000000010c0ca824 */ /* 0x100fe200078e0a02 */
[----:B------:R0:W-:Y:S01]  /*4300*/  STL [R1+0x6b4], R13 ;  /* 0x0006b40d01007387 */ /* 0x0001e20000100800 */
[--C-:B------:R-:W-:Y:S01]  /*4310*/  @!P6 IMAD.IADD R6, R6, 0x1, -R2.reuse ;  /* 0x000000010606e824 */ /* 0x100fe200078e0a02 */
[C---:B------:R-:W-:Y:S01]  /*4320*/  ISETP.GT.U32.AND P6, PT, R2.reuse, R5, PT ;  /* 0x000000050200720c */ /* 0x040fe20003fc4070 */
[----:B------:R-:W-:Y:S01]  /*4330*/  VIADD R246, R3, 0x1e6 ;  /* 0x000001e603f67836 */ /* 0x000fe20000000000 */
[----:B------:R-:W-:Y:S01]  /*4340*/  ISETP.GT.U32.AND P3, PT, R2, R12, PT ;  /* 0x0000000c0200720c */ /* 0x000fe20003f64070 */
[----:B------:R-:W-:Y:S01]  /*4350*/  @!P0 IMAD.IADD R0, R0, 0x1, -R2 ;  /* 0x0000000100008824 */ /* 0x000fe200078e0a02 */
[----:B------:R-:W-:Y:S01]  /*4360*/  ISETP.GE.AND P2, PT, R247, RZ, PT ;  /* 0x000000fff700720c */ /* 0x000fe20003f46270 */
[----:B------:R-:W-:Y:S01]  /*4370*/  VIADD R247, R3, 0x1e5 ;  /* 0x000001e503f77836 */ /* 0x000fe20000000000 */
[----:B------:R-:W-:Y:S01]  /*4380*/  IABS R9, R246 ;  /* 0x000000f600097213 */ /* 0x000fe20000000000 */
[----:B------:R-:W-:Y:S01]  /*4390*/  @!P5 IMAD.MOV R6, RZ, RZ, -R6 ;  /* 0x000000ffff06d224 */ /* 0x000fe200078e0a06 */
[----:B------:R-:W-:Y:S01]  /*43a0*/  ISETP.GE.AND P0, PT, R244, RZ, PT ;  /* 0x000000fff400720c */ /* 0x000fe20003f06270 */
[----:B0-----:R-:W-:Y:S01]  /*43b0*/  IMAD.HI.U32 R13, R4, R7, RZ ;  /* 0x00000007040d7227 */ /* 0x001fe200078e00ff */
[----:B------:R-:W-:-:S03]  /*43c0*/  IABS R10, R247 ;  /* 0x000000f7000a7213 */ /* 0x000fc60000000000 */
[----:B------:R-:W-:Y:S02]  /*43d0*/  IMAD.MOV R13, RZ, RZ, -R13 ;  /* 0x000000ffff0d7224 */ /* 0x000fe400078e0a0d */
[--C-:B------:R-:W-:Y:S02]  /*43e0*/  @!P6 IMAD.IADD R5, R5, 0x1, -R2.reuse ;  /* 0x000000010505e824 */ /* 0x100fe400078e0a02 */
[----:B------:R-:W-:Y:S02]  /*43f0*/  IMAD R7, R2, R13, R7 ;  /* 0x0000000d02077224 */ /* 0x000fe400078e0207 */
[--C-:B------:R-:W-:Y:S01]  /*4400*/  @!P3 IMAD.IADD R12, R12, 0x1, -R2.reuse ;  /* 0x000000010c0cb824 */ /* 0x100fe200078e0a02 */
[----:B------:R-:W-:Y:S01]  /*4410*/  ISETP.GE.AND P3, PT, R239, RZ, PT ;  /* 0x000000ffef00720c */ /* 0x000fe20003f66270 */
[----:B------:R-:W-:Y:S01]  /*4420*/  @!P1 IMAD.IADD R8, R8, 0x1, -R2 ;  /* 0x0000000108089824 */ /* 0x000fe200078e0a02 */
[----:B------:R-:W-:Y:S01]  /*4430*/  ISETP.GT.U32.AND P6, PT, R2, R7, PT ;  /* 0x000000070200720c */ /* 0x000fe20003fc4070 */
[----:B------:R-:W-:Y:S01]  /*4440*/  @!P4 IMAD.MOV R12, RZ, RZ, -R12 ;  /* 0x000000ffff0cc224 */ /* 0x000fe200078e0a0c */
[----:B------:R-:W-:Y:S01]  /*4450*/  ISETP.GE.AND P1, PT, R245, RZ, PT ;  /* 0x000000fff500720c */ /* 0x000fe20003f26270 */
[----:B------:R-:W-:Y:S01]  /*4460*/  IMAD.HI.U32 R11, R4, R9, RZ ;  /* 0x00000009040b7227 */ /* 0x000fe200078e00ff */
[----:B------:R-:W-:-:S02]  /*4470*/  ISETP.GT.U32.AND P4, PT, R2, R8, PT ;  /* 0x000000080200720c */ /* 0x000fc40003f84070 */
[----:B------:R-:W-:Y:S01]  /*4480*/  STL [R1+0x6a4], R12 ;  /* 0x0006a40c01007387 */ /* 0x000fe20000100800 */
[----:B------:R-:W-:Y:S01]  /*4490*/  IMAD.HI.U32 R14, R4, R10, RZ ;  /* 0x0000000a040e7227 */ /* 0x000fe200078e00ff */
[----:B------:R-:W-:Y:S02]  /*44a0*/  ISETP.GT.U32.AND P5, PT, R2, R5, PT ;  /* 0x000000050200720c */ /* 0x000fe40003fa4070 */
[----:B------:R0:W-:Y:S01]  /*44b0*/  STL [R1+0x6a0], R6 ;  /* 0x0006a00601007387 */ /* 0x0001e20000100800 */
[----:B------:R-:W-:Y:S02]  /*44c0*/  VIADD R244, R3, 0x1e4 ;  /* 0x000001e403f47836 */ /* 0x000fe40000000000 */
[----:B------:R-:W-:Y:S02]  /*44d0*/  IMAD.MOV R11, RZ, RZ, -R11 ;  /* 0x000000ffff0b7224 */ /* 0x000fe400078e0a0b */
[----:B------:R-:W-:Y:S02]  /*44e0*/  IMAD.MOV R14, RZ, RZ, -R14 ;  /* 0x000000ffff0e7224 */ /* 0x000fe400078e0a0e */
[----:B------:R-:W-:-:S02]  /*44f0*/  @!P6 IMAD.IADD R7, R7, 0x1, -R2 ;  /* 0x000000010707e824 */ /* 0x000fc400078e0a02 */
[C---:B------:R-:W-:Y:S01]  /*4500*/  IMAD R9, R2.reuse, R11, R9 ;  /* 0x0000000b02097224 */ /* 0x040fe200078e0209 */
[----:B0-----:R-:W-:Y:S01]  /*4510*/  IABS R6, R244 ;  /* 0x000000f400067213 */ /* 0x001fe20000000000 */
[----:B------:R-:W-:Y:S01]  /*4520*/  IMAD.MOV.U32 R11, RZ, RZ, R0 ;  /* 0x000000ffff0b7224 */ /* 0x000fe200078e0000 */
[C---:B------:R-:W-:Y:S01]  /*4530*/  ISETP.GT.U32.AND P6, PT, R2.reuse, R7, PT ;  /* 0x000000070200720c */ /* 0x040fe20003fc4070 */
[----:B------:R-:W-:Y:S02]  /*4540*/  IMAD R10, R2, R14, R10 ;  /* 0x0000000e020a7224 */ /* 0x000fe400078e020a */
[----:B------:R-:W-:-:S04]  /*4550*/  IMAD.HI.U32 R13, R4, R6, RZ ;  /* 0x00000006040d7227 */ /* 0x000fc800078e00ff */
[----:B------:R-:W-:Y:S01]  /*4560*/  @!P2 IMAD.MOV R11, RZ, RZ, -R11 ;  /* 0x000000ffff0ba224 */ /* 0x000fe200078e0a0b */
[----:B------:R-:W-:Y:S01]  /*4570*/  ISETP.GT.U32.AND P2, PT, R2, R9, PT ;  /* 0x000000090200720c */ /* 0x000fe20003f44070 */
[----:B------:R-:W-:Y:S01]  /*4580*/  @!P4 IMAD.IADD R8, R8, 0x1, -R2 ;  /* 0x000000010808c824 */ /* 0x000fe200078e0a02 */
[C---:B------:R-:W-:Y:S01]  /*4590*/  ISETP.GT.U32.AND P4, PT, R2.reuse, R10, PT ;  /* 0x0000000a0200720c */ /* 0x040fe20003f84070 */
[C---:B------:R-:W-:Y:S01]  /*45a0*/  VIADD R239, R3.reuse, 0x1e2 ;  /* 0x000001e203ef7836 */ /* 0x040fe20000000000 */
[----:B------:R0:W-:Y:S01]  /*45b0*/  STL [R1+0x69c], R11 ;  /* 0x00069c0b01007387 */ /* 0x0001e20000100800 */
[----:B------:R-:W-:Y:S02]  /*45c0*/  IMAD.MOV R13, RZ, RZ, -R13 ;  /* 0x000000ffff0d7224 */ /* 0x000fe400078e0a0d */
[----:B------:R-:W-:Y:S01]  /*45d0*/  VIADD R245, R3, 0x1e3 ;  /* 0x000001e303f57836 */ /* 0x000fe20000000000 */
[----:B------:R-:W-:Y:S01]  /*45e0*/  IABS R12, R239 ;  /* 0x000000ef000c7213 */ /* 0x000fe20000000000 */
[----:B------:R-:W-:-:S02]  /*45f0*/  IMAD R6, R2, R13, R6 ;  /* 0x0000000d02067224 */ /* 0x000fc400078e0206 */
[----:B------:R-:W-:Y:S01]  /*4600*/  @!P6 IMAD.IADD R7, R7, 0x1, -R2 ;  /* 0x000000010707e824 */ /* 0x000fe200078e0a02 */
[----:B------:R-:W-:Y:S01]  /*4610*/  IABS R0, R245 ;  /* 0x000000f500007213 */ /* 0x000fe20000000000 */
[----:B------:R-:W-:Y:S01]  /*4620*/  IMAD.HI.U32 R13, R4, R12, RZ ;  /* 0x0000000c040d7227 */ /* 0x000fe200078e00ff */
[----:B------:R-:W-:-:S03]  /*4630*/  ISETP.GT.U32.AND P6, PT, R2, R6, PT ;  /* 0x000000060200720c */ /* 0x000fc60003fc4070 */
[--C-:B------:R-:W-:Y:S02]  /*4640*/  @!P2 IMAD.IADD R9, R9, 0x1, -R2.reuse ;  /* 0x000000010909a824 */ /* 0x100fe400078e0a02 */
[----:B------:R-:W-:Y:S01]  /*4650*/  @!P4 IMAD.IADD R10, R10, 0x1, -R2 ;  /* 0x000000010a0ac824 */ /* 0x000fe200078e0a02 */
[----:B------:R-:W-:Y:S01]  /*4660*/  ISETP.GE.AND P4, PT, R247, RZ, PT ;  /* 0x000000fff700720c */ /* 0x000fe20003f86270 */
[----:B------:R-:W-:Y:S01]  /*4670*/  IMAD.MOV R13, RZ, RZ, -R13 ;  /* 0x000000ffff0d7224 */ /* 0x000fe200078e0a0d */
[C---:B------:R-:W-:Y:S01]  /*4680*/  ISETP.GT.U32.AND P2, PT, R2.reuse, R9, PT ;  /* 0x000000090200720c */ /* 0x040fe20003f44070 */
[----:B------:R-:W-:Y:S01]  /*4690*/  @!P3 IMAD.MOV R8, RZ, RZ, -R8 ;  /* 0x000000ffff08b224 */ /* 0x000fe200078e0a08 */
[----:B------:R-:W-:Y:S01]  /*46a0*/  ISETP.GT.U32.AND P3, PT, R2, R10, PT ;  /* 0x0000000a0200720c */ /* 0x000fe20003f64070 */
[----:B0-----:R-:W-:-:S03]  /*46b0*/  IMAD.HI.U32 R11, R4, R0, RZ ;  /* 0x00000000040b7227 */ /* 0x001fc600078e00ff */
[----:B------:R0:W-:Y:S01]  /*46c0*/  STL [R1+0x694], R8 ;  /* 0x0006940801007387 */ /* 0x0001e20000100800 */
[----:B------:R-:W-:Y:S02]  /*46d0*/  IMAD R12, R2, R13, R12 ;  /* 0x0000000d020c7224 */ /* 0x000fe400078e020c */
[----:B------:R-:W-:Y:S02]  /*46e0*/  IMAD.MOV R11, RZ, RZ, -R11 ;  /* 0x000000ffff0b7224 */ /* 0x000fe400078e0a0b */
[--C-:B------:R-:W-:Y:S01]  /*46f0*/  @!P6 IMAD.IADD R6, R6, 0x1, -R2.reuse ;  /* 0x000000010606e824 */ /* 0x100fe200078e0a02 */
[----:B------:R-:W-:Y:S01]  /*4700*/  ISETP.GT.U32.AND P6, PT, R2, R12, PT ;  /* 0x0000000c0200720c */ /* 0x000fe20003fc4070 */
[----:B------:R-:W-:Y:S01]  /*4710*/  @!P5 IMAD.IADD R5, R5, 0x1, -R2 ;  /* 0x000000010505d824 */ /* 0x000fe200078e0a02 */
[----:B------:R-:W-:Y:S01]  /*4720*/  ISETP.GE.AND P5, PT, R246, RZ, PT ;  /* 0x000000fff600720c */ /* 0x000fe20003fa6270 */
[----:B------:R-:W-:Y:S02]  /*4730*/  IMAD R0, R2, R11, R0 ;  /* 0x0000000b02007224 */ /* 0x000fe400078e0200 */
[----:B------:R-:W-:-:S02]  /*4740*/  VIADD R246, R3, 0x1e1 ;  /* 0x000001e103f67836 */ /* 0x000fc40000000000 */
[--C-:B------:R-:W-:Y:S01]  /*4750*/  @!P2 IMAD.IADD R9, R9, 0x1, -R2.reuse ;  /* 0x000000010909a824 */ /* 0x100fe200078e0a02 */
[----:B------:R-:W-:Y:S01]  /*4760*/  ISETP.GT.U32.AND P2, PT, R2, R0, PT ;  /* 0x000000000200720c */ /* 0x000fe20003f44070 */
[--C-:B------:R-:W-:Y:S01]  /*4770*/  @!P3 IMAD.IADD R10, R10, 0x1, -R2.reuse ;  /* 0x000000010a0ab824 */ /* 0x100fe200078e0a02 */
[----:B------:R-:W-:Y:S01]  /*4780*/  ISETP.GE.AND P3, PT, R244, RZ, PT ;  /* 0x000000fff400720c */ /* 0x000fe20003f66270 */
[C---:B------:R-:W-:Y:S01]  /*4790*/  VIADD R247, R3.reuse, 0x1e0 ;  /* 0x000001e003f77836 */ /* 0x040fe20000000000 */
[----:B0-----:R-:W-:Y:S01]  /*47a0*/  IABS R8, R246 ;  /* 0x000000f600087213 */ /* 0x001fe20000000000 */
[----:B------:R-:W-:Y:S02]  /*47b0*/  VIADD R244, R3, 0x1df ;  /* 0x000001df03f47836 */ /* 0x000fe40000000000 */
[----:B------:R-:W-:Y:S01]  /*47c0*/  IMAD.MOV.U32 R16, RZ, RZ, R5 ;  /* 0x000000ffff107224 */ /* 0x000fe200078e0005 */
[----:B------:R-:W-:Y:S01]  /*47d0*/  IABS R11, R247 ;  /* 0x000000f7000b7213 */ /* 0x000fe20000000000 */
[----:B------:R-:W-:Y:S01]  /*47e0*/  @!P6 IMAD.IADD R12, R12, 0x1, -R2 ;  /* 0x000000010c0ce824 */ /* 0x000fe200078e0a02 */
[----:B------:R-:W-:Y:S01]  /*47f0*/  IABS R14, R244 ;  /* 0x000000f4000e7213 */ /* 0x000fe20000000000 */
[----:B------:R-:W-:-:S03]  /*4800*/  IMAD.HI.U32 R15, R4, R8, RZ ;  /* 0x00000008040f7227 */ /* 0x000fc600078e00ff */
[C---:B------:R-:W-:Y:S01]  /*4810*/  ISETP.GT.U32.AND P6, PT, R2.reuse, R12, PT ;  /* 0x0000000c0200720c */ /* 0x040fe20003fc4070 */
[----:B------:R-:W-:Y:S01]  /*4820*/  @!P0 IMAD.MOV R16, RZ, RZ, -R16 ;  /* 0x000000ffff108224 */ /* 0x000fe200078e0a10 */
[----:B------:R-:W-:Y:S01]  /*4830*/  ISETP.GT.U32.AND P0, PT, R2, R6, PT ;  /* 0x000000060200720c */ /* 0x000fe20003f04070 */
[----:B------:R-:W-:-:S03]  /*4840*/  IMAD.HI.U32 R13, R4, R11, RZ ;  /* 0x0000000b040d7227 */ /* 0x000fc600078e00ff */
[----:B------:R-:W-:Y:S01]  /*4850*/  STL [R1+0x684], R16 ;  /* 0x0006841001007387 */ /* 0x000fe20000100800 */
[----:B------:R-:W-:Y:S02]  /*4860*/  IMAD.MOV R15, RZ, RZ, -R15 ;  /* 0x000000ffff0f7224 */ /* 0x000fe400078e0a0f */
[----:B------:R-:W-:-:S04]  /*4870*/  IMAD.HI.U32 R5, R4, R14, RZ ;  /* 0x0000000e04057227 */ /* 0x000fc800078e00ff */
[----:B------:R-:W-:Y:S01]  /*4880*/  @!P2 IMAD.IADD R0, R0, 0x1, -R2 ;  /* 0x000000010000a824 */ /* 0x000fe200078e0a02 */
[----:B------:R-:W-:Y:S01]  /*4890*/  ISETP.GE.AND P2, PT, R245, RZ, PT ;  /* 0x000000fff500720c */ /* 0x000fe20003f46270 */
[----:B------:R-:W-:Y:S02]  /*48a0*/  IMAD.MOV R13, RZ, RZ, -R13 ;  /* 0x000000ffff0d7224 */ /* 0x000fe400078e0a0d */
[C---:B------:R-:W-:Y:S02]  /*48b0*/  IMAD R8, R2.reuse, R15, R8 ;  /* 0x0000000f02087224 */ /* 0x040fe400078e0208 */
[----:B------:R-:W-:Y:S02]  /*48c0*/  IMAD.MOV R5, RZ, RZ, -R5 ;  /* 0x000000ffff057224 */ /* 0x000fe400078e0a05 */
[----:B------:R-:W-:Y:S01]  /*48d0*/  @!P1 IMAD.MOV R7, RZ, RZ, -R7 ;  /* 0x000000ffff079224 */ /* 0x000fe200078e0a07 */
[C---:B------:R-:W-:Y:S01]  /*48e0*/  ISETP.GT.U32.AND P1, PT, R2.reuse, R0, PT ;  /* 0x000000000200720c */ /* 0x040fe20003f24070 */
[----:B------:R-:W-:-:S02]  /*48f0*/  IMAD R13, R2, R13, R11 ;  /* 0x0000000d020d7224 */ /* 0x000fc400078e020b */
[----:B------:R-:W-:Y:S01]  /*4900*/  @!P5 IMAD.MOV R9, RZ, RZ, -R9 ;  /* 0x000000ffff09d224 */ /* 0x000fe200078e0a09 */
[C---:B------:R-:W-:Y:S01]  /*4910*/  ISETP.GT.U32.AND P5, PT, R2.reuse, R8, PT ;  /* 0x000000080200720c */ /* 0x040fe20003fa4070 */
[----:B------:R-:W-:Y:S01]  /*4920*/  IMAD R5, R2, R5, R14 ;  /* 0x0000000502057224 */ /* 0x000fe200078e020e */
[----:B------:R0:W-:Y:S01]  /*4930*/  STL [R1+0x680], R7 ;  /* 0x0006800701007387 */ /* 0x0001e20000100800 */
[--C-:B------:R-:W-:Y:S01]  /*4940*/  @!P0 IMAD.IADD R6, R6, 0x1, -R2.reuse ;  /* 0x0000000106068824 */ /* 0x100fe200078e0a02 */
[----:B------:R-:W-:Y:S01]  /*4950*/  ISETP.GT.U32.AND P0, PT, R2, R13, PT ;  /* 0x0000000d0200720c */ /* 0x000fe20003f04070 */
[--C-:B------:R-:W-:Y:S01]  /*4960*/  @!P6 IMAD.IADD R12, R12, 0x1, -R2.reuse ;  /* 0x000000010c0ce824 */ /* 0x100fe200078e0a02 */
[----:B------:R-:W-:Y:S01]  /*4970*/  ISETP.GT.U32.AND P6, PT, R2, R5, PT ;  /* 0x000000050200720c */ /* 0x000fe20003fc4070 */
[----:B------:R-:W-:Y:S01]  /*4980*/  VIADD R245, R3, 0x1de ;  /* 0x000001de03f57836 */ /* 0x000fe20000000000 */
[----:B------:R-:W-:Y:S01]  /*4990*/  STL [R1+0x67c], R9 ;  /* 0x00067c0901007387 */ /* 0x000fe20000100800 */
[----:B------:R-:W-:Y:S01]  /*49a0*/  @!P1 IMAD.IADD R0, R0, 0x1, -R2 ;  /* 0x0000000100009824 */ /* 0x000fe200078e0a02 */
[----:B------:R-:W-:Y:S01]  /*49b0*/  ISETP.GE.AND P1, PT, R246, RZ, PT ;  /* 0x000000fff600720c */ /* 0x000fe20003f26270 */
[----:B------:R-:W-:Y:S01]  /*49c0*/  @!P3 IMAD.MOV R6, RZ, RZ, -R6 ;  /* 0x000000ffff06b224 */ /* 0x000fe200078e0a06 */
[----:B------:R-:W-:Y:S01]  /*49d0*/  IABS R11, R245 ;  /* 0x000000f5000b7213 */ /* 0x000fe20000000000 */
[----:B0-----:R-:W-:-:S02]  /*49e0*/  IMAD.MOV.U32 R7, RZ, RZ, R10 ;  /* 0x000000ffff077224 */ /* 0x001fc400078e000a */
[----:B------:R-:W-:Y:S02]  /*49f0*/  VIADD R246, R3, 0x1dd ;  /* 0x000001dd03f67836 */ /* 0x000fe40000000000 */
[----:B------:R-:W-:Y:S01]  /*4a00*/  @!P4 IMAD.MOV R7, RZ, RZ, -R7 ;  /* 0x000000ffff07c224 */ /* 0x000fe200078e0a07 */
[----:B------:R-:W-:Y:S01]  /*4a10*/  ISETP.GE.AND P4, PT, R239, RZ, PT ;  /* 0x000000ffef00720c */ /* 0x000fe20003f86270 */
[--C-:B------:R-:W-:Y:S01]  /*4a20*/  @!P5 IMAD.IADD R8, R8, 0x1, -R2.reuse ;  /* 0x000000010808d824 */ /* 0x100fe200078e0a02 */
[----:B------:R-:W-:Y:S01]  /*4a30*/  ISETP.GE.AND P5, PT, R247, RZ, PT ;  /* 0x000000fff700720c */ /* 0x000fe20003fa6270 */
[----:B------:R-:W-:Y:S01]  /*4a40*/  @!P0 IMAD.IADD R13, R13, 0x1, -R2 ;  /* 0x000000010d0d8824 */ /* 0x000fe200078e0a02 */
[----:B------:R0:W-:Y:S01]  /*4a50*/  STL [R1+0x678], R7 ;  /* 0x0006780701007387 */ /* 0x0001e20000100800 */
[----:B------:R-:W-:Y:S01]  /*4a60*/  IMAD.MOV.U32 R10, RZ, RZ, R0 ;  /* 0x000000ffff0a7224 */ /* 0x000fe200078e0000 */
[C---:B------:R-:W-:Y:S01]  /*4a70*/  ISETP.GT.U32.AND P3, PT, R2.reuse, R8, PT ;  /* 0x000000080200720c */ /* 0x040fe20003f64070 */
[----:B------:R-:W-:Y:S01]  /*4a80*/  @!P6 IMAD.IADD R5, R5, 0x1, -R2 ;  /* 0x000000010505e824 */ /* 0x000fe200078e0a02 */
[----:B------:R1:W-:Y:S01]  /*4a90*/  STL [R1+0x670], R6 ;  /* 0x0006700601007387 */ /* 0x0003e20000100800 */
[----:B------:R-:W-:Y:S01]  /*4aa0*/  @!P2 IMAD.MOV R10, RZ, RZ, -R10 ;  /* 0x000000ffff0aa224 */ /* 0x000fe200078e0a0a */
[C---:B------:R-:W-:Y:S01]  /*4ab0*/  ISETP.GT.U32.AND P2, PT, R2.reuse, R13, PT ;  /* 0x0000000d0200720c */ /* 0x040fe20003f44070 */
[C---:B------:R-:W-:Y:S01]  /*4ac0*/  VIADD R247, R3.reuse, 0x1dc ;  /* 0x000001dc03f77836 */ /* 0x040fe20000000000 */
[----:B------:R-:W-:Y:S01]  /*4ad0*/  ISETP.GT.U32.AND P6, PT, R2, R5, PT ;  /* 0x000000050200720c */ /* 0x000fe20003fc4070 */
[----:B------:R-:W-:Y:S01]  /*4ae0*/  VIADD R239, R3, 0x1d8 ;  /* 0x000001d803ef7836 */ /* 0x000fe20000000000 */
[----:B------:R2:W-:Y:S01]  /*4af0*/  STL [R1+0x66c], R10 ;  /* 0x00066c0a01007387 */ /* 0x0005e20000100800 */
[----:B0-----:R-:W-:Y:S01]  /*4b00*/  IMAD.HI.U32 R7, R4, R11, RZ ;  /* 0x0000000b04077227 */ /* 0x001fe200078e00ff */
[----:B------:R-:W-:-:S02]  /*4b10*/  IABS R9, R247 ;  /* 0x000000f700097213 */ /* 0x000fc40000000000 */
[----:B-1----:R-:W-:Y:S01]  /*4b20*/  IABS R6, R246 ;  /* 0x000000f600067213 */ /* 0x002fe20000000000 */
[----:B------:R-:W-:Y:S01]  /*4b30*/  IMAD.MOV R7, RZ, RZ, -R7 ;  /* 0x000000ffff077224 */ /* 0x000fe200078e0a07 */
[----:B------:R-:W-:Y:S01]  /*4b40*/  ISETP.GE.AND P0, PT, R244, RZ, PT ;  /* 0x000000fff400720c */ /* 0x000fe20003f06270 */
[----:B------:R-:W-:Y:S02]  /*4b50*/  @!P3 IMAD.IADD R8, R8, 0x1, -R2 ;  /* 0x000000010808b824 */ /* 0x000fe400078e0a02 */
[----:B------:R-:W-:-:S04]  /*4b60*/  IMAD.HI.U32 R0, R4, R6, RZ ;  /* 0x0000000604007227 */ /* 0x000fc800078e00ff */
[C---:B------:R-:W-:Y:S02]  /*4b70*/  IMAD R7, R2.reuse, R7, R11 ;  /* 0x0000000702077224 */ /* 0x040fe400078e020b */
[----:B------:R-:W-:Y:S02]  /*4b80*/  IMAD.MOV R0, RZ, RZ, -R0 ;  /* 0x000000ffff007224 */ /* 0x000fe400078e0a00 */
[----:B------:R-:W-:Y:S01]  /*4b90*/  IMAD.MOV.U32 R11, RZ, RZ, R12 ;  /* 0x000000ffff0b7224 */ /* 0x000fe200078e000c */
[C---:B------:R-:W-:Y:S01]  /*4ba0*/  ISETP.GT.U32.AND P3, PT, R2.reuse, R7, PT ;  /* 0x000000070200720c */ /* 0x040fe20003f64070 */
[C---:B------:R-:W-:Y:S02]  /*4bb0*/  IMAD R0, R2.reuse, R0, R6 ;  /* 0x0000000002007224 */ /* 0x040fe400078e0206 */
[--C-:B------:R-:W-:Y:S01]  /*4bc0*/  @!P2 IMAD.IADD R13, R13, 0x1, -R2.reuse ;  /* 0x000000010d0da824 */ /* 0x100fe200078e0a02 */
[----:B------:R-:W-:Y:S01]  /*4bd0*/  ISETP.GE.AND P2, PT, R247, RZ, PT ;  /* 0x000000fff700720c */ /* 0x000fe20003f46270 */
[----:B------:R-:W-:Y:S01]  /*4be0*/  @!P6 IMAD.IADD R5, R5, 0x1, -R2 ;  /* 0x000000010505e824 */ /* 0x000fe200078e0a02 */
[----:B------:R-:W-:Y:S01]  /*4bf0*/  ISETP.GT.U32.AND P6, PT, R2, R0, PT ;  /* 0x000000000200720c */ /* 0x000fe20003fc4070 */
[----:B--2---:R-:W-:-:S02]  /*4c00*/  IMAD.MOV.U32 R10, RZ, RZ, R8 ;  /* 0x000000ffff0a7224 */ /* 0x004fc400078e0008 */
[----:B------:R-:W-:Y:S01]  /*4c10*/  @!P4 IMAD.MOV R11, RZ, RZ, -R11 ;  /* 0x000000ffff0bc224 */ /* 0x000fe200078e0a0b */
[----:B------:R-:W-:Y:S01]  /*4c20*/  ISETP.GE.AND P4, PT, R245, RZ, PT ;  /* 0x000000fff500720c */ /* 0x000fe20003f86270 */
[----:B------:R-:W-:Y:S02]  /*4c30*/  VIADD R247, R3, 0x1db ;  /* 0x000001db03f77836 */ /* 0x000fe40000000000 */
[----:B------:R-:W-:Y:S01]  /*4c40*/  IMAD.HI.U32 R8, R4, R9, RZ ;  /* 0x0000000904087227 */ /* 0x000fe200078e00ff */
[----:B------:R0:W-:Y:S03]  /*4c50*/  STL [R1+0x664], R11 ;  /* 0x0006640b01007387 */ /* 0x0001e60000100800 */
[----:B------:R-:W-:Y:S01]  /*4c60*/  @!P1 IMAD.MOV R10, RZ, RZ, -R10 ;  /* 0x000000ffff0a9224 */ /* 0x000fe200078e0a0a */
[----:B------:R-:W-:Y:S01]  /*4c70*/  ISETP.GE.AND P1, PT, R246, RZ, PT ;  /* 0x000000fff600720c */ /* 0x000fe20003f26270 */
[----:B------:R-:W-:-:S02]  /*4c80*/  IMAD.MOV R8, RZ, RZ, -R8 ;  /* 0x000000ffff087224 */ /* 0x000fc400078e0a08 */
[----:B------:R-:W-:Y:S01]  /*4c90*/  IMAD.MOV.U32 R14, RZ, RZ, R13 ;  /* 0x000000ffff0e7224 */ /* 0x000fe200078e000d */
[----:B------:R1:W-:Y:S01]  /*4ca0*/  STL [R1+0x660], R10 ;  /* 0x0006600a01007387 */ /* 0x0003e20000100800 */
[----:B------:R-:W-:Y:S01]  /*4cb0*/  @!P3 IMAD.IADD R7, R7, 0x1, -R2 ;  /* 0x000000010707b824 */ /* 0x000fe200078e0a02 */
[----:B0-----:R-:W-:Y:S01]  /*4cc0*/  IABS R11, R247 ;  /* 0x000000f7000b7213 */ /* 0x001fe20000000000 */
[----:B------:R-:W-:Y:S01]  /*4cd0*/  VIADD R244, R3, 0x1da ;  /* 0x000001da03f47836 */ /* 0x000fe20000000000 */
[----:B------:R-:W-:Y:S01]  /*4ce0*/  ISETP.GE.AND P3, PT, R247, RZ, PT ;  /* 0x000000fff700720c */ /* 0x000fe20003f66270 */
[----:B------:R-:W-:Y:S01]  /*4cf0*/  @!P5 IMAD.MOV R14, RZ, RZ, -R14 ;  /* 0x000000ffff0ed224 */ /* 0x000fe200078e0a0e */
[----:B------:R-:W-:Y:S01]  /*4d00*/  ISETP.GT.U32.AND P5, PT, R2, R7, PT ;  /* 0x000000070200720c */ /* 0x000fe20003fa4070 */
[----:B------:R-:W-:Y:S01]  /*4d10*/  @!P6 IMAD.IADD R0, R0, 0x1, -R2 ;  /* 0x000000010000e824 */ /* 0x000fe200078e0a02 */
[----:B------:R-:W-:Y:S01]  /*4d20*/  IABS R6, R244 ;  /* 0x000000f400067213 */ /* 0x000fe20000000000 */
[----:B------:R-:W-:Y:S01]  /*4d30*/  VIADD R245, R3, 0x1d9 ;  /* 0x000001d903f57836 */ /* 0x000fe20000000000 */
[----:B------:R0:W-:Y:S01]  /*4d40*/  STL [R1+0x65c], R14 ;  /* 0x00065c0e01007387 */ /* 0x0001e20000100800 */
[C---:B-1----:R-:W-:Y:S01]  /*4d50*/  IMAD R10, R2.reuse, R8, R9 ;  /* 0x00000008020a7224 */ /* 0x042fe200078e0209 */
[----:B------:R-:W-:Y:S01]  /*4d60*/  ISETP.GT.U32.AND P6, PT, R2, R0, PT ;  /* 0x000000000200720c */ /* 0x000fe20003fc4070 */
[----:B------:R-:W-:Y:S01]  /*4d70*/  IMAD.MOV.U32 R9, RZ, RZ, R11 ;  /* 0x000000ffff097224 */ /* 0x000fe200078e000b */
[----:B------:R-:W-:Y:S01]  /*4d80*/  IABS R11, R239 ;  /* 0x000000ef000b7213 */ /* 0x000fe20000000000 */
[----:B------:R-:W-:Y:S01]  /*4d90*/  IMAD.HI.U32 R12, R4, R6, RZ ;  /* 0x00000006040c7227 */ /* 0x000fe200078e00ff */
[----:B------:R-:W-:-:S03]  /*4da0*/  IABS R8, R245 ;  /* 0x000000f500087213 */ /* 0x000fc60000000000 */
[----:B------:R-:W-:-:S04]  /*4db0*/  IMAD.HI.U32 R13, R4, R9, RZ ;  /* 0x00000009040d7227 */ /* 0x000fc800078e00ff */
[----:B0-----:R-:W-:Y:S02]  /*4dc0*/  IMAD.MOV.U32 R14, RZ, RZ, R5 ;  /* 0x000000ffff0e7224 */ /* 0x001fe400078e0005 */
[----:B------:R-:W-:Y:S02]  /*4dd0*/  IMAD.MOV R5, RZ, RZ, -R13 ;  /* 0x000000ffff057224 */ /* 0x000fe400078e0a0d */
[----:B------:R-:W-:Y:S02]  /*4de0*/  IMAD.MOV R12, RZ, RZ, -R12 ;  /* 0x000000ffff0c7224 */ /* 0x000fe400078e0a0c */
[----:B------:R-:W-:Y:S01]  /*4df0*/  @!P0 IMAD.MOV R14, RZ, RZ, -R14 ;  /* 0x000000ffff0e8224 */ /* 0x000fe200078e0a0e */
[C---:B------:R-:W-:Y:S01]  /*4e00*/  ISETP.GT.U32.AND P0, PT, R2.reuse, R10, PT ;  /* 0x0000000a0200720c */ /* 0x040fe20003f04070 */
[C---:B------:R-:W-:Y:S02]  /*4e10*/  IMAD R5, R2.reuse, R5, R9 ;  /* 0x0000000502057224 */ /* 0x040fe400078e0209 */
[C---:B------:R-:W-:Y:S01]  /*4e20*/  IMAD R6, R2.reuse, R12, R6 ;  /* 0x0000000c02067224 */ /* 0x040fe200078e0206 */
[----:B------:R0:W-:Y:S01]  /*4e30*/  STL [R1+0x658], R14 ;  /* 0x0006580e01007387 */ /* 0x0001e20000100800 */
[--C-:B------:R-:W-:Y:S01]  /*4e40*/  @!P5 IMAD.IADD R7, R7, 0x1, -R2.reuse ;  /* 0x000000010707d824 */ /* 0x100fe200078e0a02 */
[----:B------:R-:W-:Y:S01]  /*4e50*/  ISETP.GT.U32.AND P5, PT, R2, R5, PT ;  /* 0x000000050200720c */ /* 0x000fe20003fa4070 */
[----:B------:R-:W-:Y:S01]  /*4e60*/  @!P6 IMAD.IADD R0, R0, 0x1, -R2 ;  /* 0x000000010000e824 */ /* 0x000fe200078e0a02 */
[----:B------:R-:W-:Y:S01]  /*4e70*/  ISETP.GT.U32.AND P6, PT, R2, R6, PT ;  /* 0x000000060200720c */ /* 0x000fe20003fc4070 */
[----:B------:R-:W-:-:S02]  /*4e80*/  VIADD R246, R3, 0x1d7 ;  /* 0x000001d703f67836 */ /* 0x000fc40000000000 */
[----:B------:R-:W-:-:S03]  /*4e90*/  IMAD.HI.U32 R13, R4, R11, RZ ;  /* 0x0000000b040d7227 */ /* 0x000fc600078e00ff */
[----:B------:R-:W-:Y:S01]  /*4ea0*/  IABS R12, R246 ;  /* 0x000000f6000c7213 */ /* 0x000fe20000000000 */
[--C-:B------:R-:W-:Y:S01]  /*4eb0*/  @!P0 IMAD.IADD R10, R10, 0x1, -R2.reuse ;  /* 0x000000010a0a8824 */ /* 0x100fe200078e0a02 */
[----:B------:R-:W-:Y:S01]  /*4ec0*/  ISETP.GE.AND P0, PT, R244, RZ, PT ;  /* 0x000000fff400720c */ /* 0x000fe20003f06270 */
[----:B------:R-:W-:Y:S02]  /*4ed0*/  IMAD.MOV R13, RZ, RZ, -R13 ;  /* 0x000000ffff0d7224 */ /* 0x000fe400078e0a0d */
[----:B------:R-:W-:Y:S01]  /*4ee0*/  @!P5 IMAD.IADD R5, R5, 0x1, -R2 ;  /* 0x000000010505d824 */ /* 0x000fe200078e0a02 */
[----:B------:R-:W-:Y:S01]  /*4ef0*/  ISETP.GT.U32.AND P5, PT, R2, R10, PT ;  /* 0x0000000a0200720c */ /* 0x000fe20003fa4070 */
[----:B------:R-:W-:-:S04]  /*4f00*/  IMAD.HI.U32 R9, R4, R8, RZ ;  /* 0x0000000804097227 */ /* 0x000fc800078e00ff */
[----:B------:R-:W-:Y:S01]  /*4f10*/  @!P6 IMAD.IADD R6, R6, 0x1, -R2 ;  /* 0x000000010606e824 */ /* 0x000fe200078e0a02 */
[C---:B------:R-:W-:Y:S01]  /*4f20*/  ISETP.GT.U32.AND P6, PT, R2.reuse, R5, PT ;  /* 0x000000050200720c */ /* 0x040fe20003fc4070 */
[----:B------:R-:W-:Y:S02]  /*4f30*/  IMAD R11, R2, R13, R11 ;  /* 0x0000000d020b7224 */ /* 0x000fe400078e020b */
[----:B------:R-:W-:-:S04]  /*4f40*/  IMAD.HI.U32 R13, R4, R12, RZ ;  /* 0x0000000c040d7227 */ /* 0x000fc800078e00ff */
[----:B------:R-:W-:Y:S02]  /*4f50*/  IMAD.MOV R9, RZ, RZ, -R9 ;  /* 0x000000ffff097224 */ /* 0x000fe400078e0a09 */
[----:B------:R-:W-:Y:S02]  /*4f60*/  IMAD.MOV R13, RZ, RZ, -R13 ;  /* 0x000000ffff0d7224 */ /* 0x000fe400078e0a0d */
[C---:B------:R-:W-:Y:S02]  /*4f70*/  IMAD R8, R2.reuse, R9, R8 ;  /* 0x0000000902087224 */ /* 0x040fe400078e0208 */
[----:B------:R-:W-:Y:S02]  /*4f80*/  IMAD R12, R2, R13, R12 ;  /* 0x0000000d020c7224 */ /* 0x000fe400078e020c */
[----:B------:R-:W-:Y:S01]  /*4f90*/  @!P5 IMAD.IADD R10, R10, 0x1, -R2 ;  /* 0x000000010a0ad824 */ /* 0x000fe200078e0a02 */
[----:B------:R-:W-:Y:S01]  /*4fa0*/  ISETP.GT.U32.AND P5, PT, R2, R11, PT ;  /* 0x0000000b0200720c */ /* 0x000fe20003fa4070 */
[----:B------:R-:W-:-:S02]  /*4fb0*/  VIADD R247, R3, 0x1d6 ;  /* 0x000001d603f77836 */ /* 0x000fc40000000000 */
[----:B------:R-:W-:Y:S01]  /*4fc0*/  @!P4 IMAD.MOV R7, RZ, RZ, -R7 ;  /* 0x000000ffff07c224 */ /* 0x000fe200078e0a07 */
[C---:B------:R-:W-:Y:S01]  /*4fd0*/  ISETP.GT.U32.AND P4, PT, R2.reuse, R6, PT ;  /* 0x000000060200720c */ /* 0x040fe20003f84070 */
[----:B------:R-:W-:Y:S01]  /*4fe0*/  @!P1 IMAD.MOV R0, RZ, RZ, -R0 ;  /* 0x000000ffff009224 */ /* 0x000fe200078e0a00 */
[C---:B------:R-:W-:Y:S01]  /*4ff0*/  ISETP.GT.U32.AND P1, PT, R2.reuse, R8, PT ;  /* 0x000000080200720c */ /* 0x040fe20003f24070 */
[--C-:B------:R-:W-:Y:S01]  /*5000*/  @!P6 IMAD.IADD R5, R5, 0x1, -R2.reuse ;  /* 0x000000010505e824 */ /* 0x100fe200078e0a02 */
[----:B------:R-:W-:Y:S01]  /*5010*/  ISETP.GT.U32.AND P6, PT, R2, R12, PT ;  /* 0x0000000c0200720c */ /* 0x000fe20003fc4070 */
[----:B------:R-:W-:Y:S01]  /*5020*/  VIADD R244, R3, 0x1d5 ;  /* 0x000001d503f47836 */ /* 0x000fe20000000000 */
[----:B------:R-:W-:Y:S01]  /*5030*/  IABS R9, R247 ;  /* 0x000000f700097213 */ /* 0x000fe20000000000 */
[----:B------:R1:W-:Y:S01]  /*5040*/  STL [R1+0x64c], R7 ;  /* 0x00064c0701007387 */ /* 0x0003e20000100800 */
[----:B0-----:R-:W-:Y:S02]  /*5050*/  IMAD.MOV.U32 R14, RZ, RZ, R5 ;  /* 0x000000ffff0e7224 */ /* 0x001fe400078e0005 */
[----:B------:R-:W-:Y:S01]  /*5060*/  @!P5 IMAD.IADD R11, R11, 0x1, -R2 ;  /* 0x000000010b0bd824 */ /* 0x000fe200078e0a02 */
[----:B------:R0:W-:Y:S01]  /*5070*/  STL [R1+0x648], R0 ;  /* 0x0006480001007387 */ /* 0x0001e20000100800 */
[----:B------:R-:W-:-:S02]  /*5080*/  @!P2 IMAD.MOV R10, RZ, RZ, -R10 ;  /* 0x000000ffff0aa224 */ /* 0x000fc400078e0a0a */
[--C-:B------:R-:W-:Y:S01]  /*5090*/  @!P4 IMAD.IADD R6, R6, 0x1, -R2.reuse ;  /* 0x000000010606c824 */ /* 0x100fe200078e0a02 */
[----:B------:R-:W-:Y:S01]  /*50a0*/  ISETP.GE.AND P4, PT, R245, RZ, PT ;  /* 0x000000fff500720c */ /* 0x000fe20003f86270 */
[--C-:B------:R-:W-:Y:S01]  /*50b0*/  @!P1 IMAD.IADD R8, R8, 0x1, -R2.reuse ;  /* 0x0000000108089824 */ /* 0x100fe200078e0a02 */
[----:B------:R2:W-:Y:S01]  /*50c0*/  STL [R1+0x644], R10 ;  /* 0x0006440a01007387 */ /* 0x0005e20000100800 */
[----:B-1----:R-:W-:Y:S01]  /*50d0*/  IMAD.HI.U32 R7, R4, R9, RZ ;  /* 0x0000000904077227 */ /* 0x002fe200078e00ff */
[----:B------:R-:W-:Y:S02]  /*50e0*/  ISETP.GE.AND P1, PT, R239, RZ, PT ;  /* 0x000000ffef00720c */ /* 0x000fe40003f26270 */
[----:B0-----:R-:W-:Y:S01]  /*50f0*/  IABS R0, R244 ;  /* 0x000000f400007213 */ /* 0x001fe20000000000 */
[----:B------:R-:W-:Y:S01]  /*5100*/  IMAD.MOV R7, RZ, RZ, -R7 ;  /* 0x000000ffff077224 */ /* 0x000fe200078e0a07 */
[----:B------:R-:W-:Y:S01]  /*5110*/  ISETP.GT.U32.AND P5, PT, R2, R8, PT ;  /* 0x000000080200720c */ /* 0x000fe20003fa4070 */
[----:B------:R-:W-:Y:S01]  /*5120*/  @!P6 IMAD.IADD R12, R12, 0x1, -R2 ;  /* 0x000000010c0ce824 */ /* 0x000fe200078e0a02 */
[----:B------:R-:W-:Y:S01]  /*5130*/  ISETP.GT.U32.AND P6, PT, R2, R11, PT ;  /* 0x0000000b0200720c */ /* 0x000fe20003fc4070 */
[----:B------:R-:W-:-:S03]  /*5140*/  IMAD.HI.U32 R13, R4, R0, RZ ;  /* 0x00000000040d7227 */ /* 0x000fc600078e00ff */
[C---:B------:R-:W-:Y:S01]  /*5150*/  ISETP.GT.U32.AND P2, PT, R2.reuse, R12, PT ;  /* 0x0000000c0200720c */ /* 0x040fe20003f44070 */
[C---:B------:R-:W-:Y:S02]  /*5160*/  IMAD R7, R2.reuse, R7, R9 ;  /* 0x0000000702077224 */ /* 0x040fe400078e0209 */
[----:B------:R-:W-:Y:S02]  /*5170*/  IMAD.MOV.U32 R5, RZ, RZ, R6 ;  /* 0x000000ffff057224 */ /* 0x000fe400078e0006 */
[----:B------:R-:W-:Y:S02]  /*5180*/  VIADD R245, R3, 0x1d4 ;  /* 0x000001d403f57836 */ /* 0x000fe40000000000 */
[----:B------:R-:W-:Y:S02]  /*5190*/  IMAD.MOV R13, RZ, RZ, -R13 ;  /* 0x000000ffff0d7224 */ /* 0x000fe400078e0a0d */
[----:B------:R-:W-:Y:S01]  /*51a0*/  @!P0 IMAD.MOV R5, RZ, RZ, -R5 ;  /* 0x000000ffff058224 */ /* 0x000fe200078e0a05 */
[C---:B------:R-:W-:Y:S01]  /*51b0*/  ISETP.GT.U32.AND P0, PT, R2.reuse, R7, PT ;  /* 0x000000070200720c */ /* 0x040fe20003f04070 */
[----:B------:R-:W-:Y:S01]  /*51c0*/  IMAD R0, R2, R13, R0 ;  /* 0x0000000d02007224 */ /* 0x000fe200078e0200 */
[----:B------:R-:W-:Y:S01]  /*51d0*/  IABS R9, R245 ;  /* 0x000000f500097213 */ /* 0x000fe20000000000 */
[----:B------:R-:W-:Y:S01]  /*51e0*/  @!P3 IMAD.MOV R14, RZ, RZ, -R14 ;  /* 0x000000ffff0eb224 */ /* 0x000fe200078e0a0e */
[----:B------:R-:W-:Y:S01]  /*51f0*/  ISETP.GE.AND P3, PT, R246, RZ, PT ;  /* 0x000000fff600720c */ /* 0x000fe20003f66270 */
[--C-:B------:R-:W-:Y:S01]  /*5200*/  @!P6 IMAD.IADD R11, R11, 0x1, -R2.reuse ;  /* 0x000000010b0be824 */ /* 0x100fe200078e0a02 */
[----:B------:R-:W-:Y:S01]  /*5210*/  ISETP.GT.U32.AND P6, PT, R2, R0, PT ;  /* 0x000000000200720c */ /* 0x000fe20003fc4070 */
[----:B------:R-:W-:Y:S01]  /*5220*/  VIADD R246, R3, 0x1d3 ;  /* 0x000001d303f67836 */ /* 0x000fe20000000000 */
[----:B------:R0:W-:Y:S01]  /*5230*/  STL [R1+0x640], R14 ;  /* 0x0006400e01007387 */ /* 0x0001e20000100800 */
[----:B------:R-:W-:Y:S01]  /*5240*/  @!P5 IMAD.IADD R8, R8, 0x1, -R2 ;  /* 0x000000010808d824 */ /* 0x000fe200078e0a02 */
[----:B------:R-:W-:Y:S01]  /*5250*/  ISETP.GE.AND P5, PT, R247, RZ, PT ;  /* 0x000000fff700720c */ /* 0x000fe20003fa6270 */
[----:B------:R-:W-:Y:S01]  /*5260*/  IMAD.HI.U32 R6, R4, R9, RZ ;  /* 0x0000000904067227 */ /* 0x000fe200078e00ff */
[----:B------:R1:W-:Y:S03]  /*5270*/  STL [R1+0x63c], R5 ;  /* 0x00063c0501007387 */ /* 0x0003e60000100800 */
[----:B------:R-:W-:-:S02]  /*5280*/  VIADD R247, R3, 0x1d2 ;  /* 0x000001d203f77836 */ /* 0x000fc40000000000 */
[----:B------:R-:W-:Y:S02]  /*5290*/  IMAD.MOV R6, RZ, RZ, -R6 ;  /* 0x000000ffff067224 */ /* 0x000fe400078e0a06 */
[----:B------:R-:W-:Y:S01]  /*52a0*/  @!P0 IMAD.IADD R7, R7, 0x1, -R2 ;  /* 0x0000000107078824 */ /* 0x000fe200078e0a02 */
[----:B--2---:R-:W-:Y:S01]  /*52b0*/  IABS R10, R247 ;  /* 0x000000f7000a7213 */ /* 0x004fe20000000000 */
[----:B0-----:R-:W-:Y:S01]  /*52c0*/  IMAD.MOV.U32 R14, RZ, RZ, R8 ;  /* 0x000000ffff0e7224 */ /* 0x001fe200078e0008 */
[----:B-1----:R-:W-:Y:S01]  /*52d0*/  IABS R5, R246 ;  /* 0x000000f600057213 */ /* 0x002fe20000000000 */
[C---:B------:R-:W-:Y:S01]  /*52e0*/  IMAD R9, R2.reuse, R6, R9 ;  /* 0x0000000602097224 */ /* 0x040fe200078e0209 */
[----:B------:R-:W-:Y:S01]  /*52f0*/  ISETP.GE.AND P0, PT, R245, RZ, PT ;  /* 0x000000fff500720c */ /* 0x000fe20003f06270 */
[----:B------:R-:W-:Y:S01]  /*5300*/  @!P4 IMAD.MOV R14, RZ, RZ, -R14 ;  /* 0x000000ffff0ec224 */ /* 0x000fe200078e0a0e */
[----:B------:R-:W-:Y:S01]  /*5310*/  ISETP.GT.U32.AND P4, PT, R2, R7, PT ;  /* 0x000000070200720c */ /* 0x000fe20003f84070 */
[----:B------:R-:W-:-:S03]  /*5320*/  IMAD.HI.U32 R6, R4, R5, RZ ;  /* 0x0000000504067227 */ /* 0x000fc600078e00ff */
[----:B------:R-:W-:Y:S01]  /*5330*/  STL [R1+0x62c], R14 ;  /* 0x00062c0e01007387 */ /* 0x000fe20000100800 */
[----:B------:R-:W-:Y:S01]  /*5340*/  @!P6 IMAD.IADD R0, R0, 0x1, -R2 ;  /* 0x000000010000e824 */ /* 0x000fe200078e0a02 */
[----:B------:R-:W-:Y:S01]  /*5350*/  ISETP.GT.U32.AND P6, PT, R2, R9, PT ;  /* 0x000000090200720c */ /* 0x000fe20003fc4070 */
[----:B------:R-:W-:-:S04]  /*5360*/  IMAD.HI.U32 R8, R4, R10, RZ ;  /* 0x0000000a04087227 */ /* 0x000fc800078e00ff */
[----:B------:R-:W-:Y:S02]  /*5370*/  IMAD.MOV R6, RZ, RZ, -R6 ;  /* 0x000000ffff067224 */ /* 0x000fe400078e0a06 */
[----:B------:R-:W-:Y:S01]  /*5380*/  @!P2 IMAD.IADD R12, R12, 0x1, -R2 ;  /* 0x000000010c0ca824 */ /* 0x000fe200078e0a02 */
[----:B------:R-:W-:Y:S01]  /*5390*/  ISETP.GE.AND P2, PT, R244, RZ, PT ;  /* 0x000000fff400720c */ /* 0x000fe20003f46270 */
[----:B------:R-:W-:Y:S02]  /*53a0*/  IMAD.MOV R8, RZ, RZ, -R8 ;  /* 0x000000ffff087224 */ /* 0x000fe400078e0a08 */
[C---:B------:R-:W-:Y:S02]  /*53b0*/  IMAD R5, R2.reuse, R6, R5 ;  /* 0x0000000602057224 */ /* 0x040fe400078e0205 */
[----:B------:R-:W-:Y:S02]  /*53c0*/  VIADD R244, R3, 0x1d1 ;  /* 0x000001d103f47836 */ /* 0x000fe40000000000 */
[----:B------:R-:W-:-:S02]  /*53d0*/  IMAD R8, R2, R8, R10 ;  /* 0x0000000802087224 */ /* 0x000fc400078e020a */
[--C-:B------:R-:W-:Y:S01]  /*53e0*/  @!P4 IMAD.IADD R7, R7, 0x1, -R2.reuse ;  /* 0x000000010707c824 */ /* 0x100fe200078e0a02 */
[C---:B------:R-:W-:Y:S01]  /*53f0*/  ISETP.GT.U32.AND P4, PT, R2.reuse, R5, PT ;  /* 0x000000050200720c */ /* 0x040fe20003f84070 */
[----:B------:R-:W-:Y:S01]  /*5400*/  @!P1 IMAD.MOV R11, RZ, RZ, -R11 ;  /* 0x000000ffff0b9224 */ /* 0x000fe200078e0a0b */
[----:B------:R-:W-:Y:S01]  /*5410*/  IABS R13, R244 ;  /* 0x000000f4000d7213 */ /* 0x000fe20000000000 */
[----:B------:R-:W-:Y:S01]  /*5420*/  @!P6 IMAD.IADD R9, R9, 0x1, -R2 ;  /* 0x000000010909e824 */ /* 0x000fe200078e0a02 */
[C---:B------:R-:W-:Y:S01]  /*5430*/  ISETP.GT.U32.AND P1, PT, R2.reuse, R0, PT ;  /* 0x000000000200720c */ /* 0x040fe20003f24070 */
[----:B------:R-:W-:Y:S01]  /*5440*/  VIADD R239, R3, 0x1d0 ;  /* 0x000001d003ef7836 */ /* 0x000fe20000000000 */
[----:B------:R-:W-:Y:S01]  /*5450*/  ISETP.GT.U32.AND P6, PT, R2, R8, PT ;  /* 0x000000080200720c */ /* 0x000fe20003fc4070 */
[----:B------:R-:W-:Y:S01]  /*5460*/  IMAD.HI.U32 R6, R4, R13, RZ ;  /* 0x0000000d04067227 */ /* 0x000fe200078e00ff */
[----:B------:R0:W-:Y:S03]  /*5470*/  STL [R1+0x628], R11 ;  /* 0x0006280b01007387 */ /* 0x0001e60000100800 */
[----:B------:R-:W-:-:S02]  /*5480*/  IMAD.MOV R6, RZ, RZ, -R6 ;  /* 0x000000ffff067224 */ /* 0x000fc400078e0a06 */
[--C-:B------:R-:W-:Y:S01]  /*5490*/  @!P4 IMAD.IADD R5, R5, 0x1, -R2.reuse ;  /* 0x000000010505c824 */ /* 0x100fe200078e0a02 */
[C---:B------:R-:W-:Y:S01]  /*54a0*/  ISETP.GT.U32.AND P4, PT, R2.reuse, R9, PT ;  /* 0x000000090200720c */ /* 0x040fe20003f84070 */
[----:B------:R-:W-:Y:S02]  /*54b0*/  IMAD R13, R2, R6, R13 ;  /* 0x00000006020d7224 */ /* 0x000fe400078e020d */
[----:B------:R-:W-:Y:S01]  /*54c0*/  @!P1 IMAD.IADD R0, R0, 0x1, -R2 ;  /* 0x0000000100009824 */ /* 0x000fe200078e0a02 */
[----:B------:R-:W-:Y:S01]  /*54d0*/  ISETP.GE.AND P1, PT, R247, RZ, PT ;  /* 0x000000fff700720c */ /* 0x000fe20003f26270 */
[----:B0-----:R-:W-:Y:S01]  /*54e0*/  IMAD.MOV.U32 R11, RZ, RZ, R12 ;  /* 0x000000ffff0b7224 */ /* 0x001fe200078e000c */
[----:B------:R-:W-:Y:S01]  /*54f0*/  IABS R12, R239 ;  /* 0x000000ef000c7213 */ /* 0x000fe20000000000 */
[----:B------:R-:W-:Y:S01]  /*5500*/  @!P6 IMAD.IADD R8, R8, 0x1, -R2 ;  /* 0x000000010808e824 */ /* 0x000fe200078e0a02 */
[----:B------:R-:W-:Y:S01]  /*5510*/  ISETP.GT.U32.AND P6, PT, R2, R5, PT ;  /* 0x000000050200720c */ /* 0x000fe20003fc4070 */
[----:B------:R-:W-:-:S02]  /*5520*/  IMAD.MOV.U32 R15, RZ, RZ, R7 ;  /* 0x000000ffff0f7224 */ /* 0x000fc400078e0007 */
[----:B------:R-:W-:-:S04]  /*5530*/  IMAD.HI.U32 R7, R4, R12, RZ ;  /* 0x0000000c04077227 */ /* 0x000fc800078e00ff */
[----:B------:R-:W-:Y:S01]  /*5540*/  @!P2 IMAD.MOV R0, RZ, RZ, -R0 ;  /* 0x000000ffff00a224 */ /* 0x000fe200078e0a00 */
[C---:B------:R-:W-:Y:S01]  /*5550*/  ISETP.GT.U32.AND P2, PT, R2.reuse, R13, PT ;  /* 0x0000000d0200720c */ /* 0x040fe20003f44070 */
[----:B------:R-:W-:Y:S02]  /*5560*/  IMAD.MOV R7, RZ, RZ, -R7 ;  /* 0x000000ffff077224 */ /* 0x000fe400078e0a07 */
[----:B------:R-:W-:Y:S02]  /*5570*/  VIADD R245, R3, 0x1cf ;  /* 0x000001cf03f57836 */ /* 0x000fe40000000000 */
[C---:B------:R-:W-:Y:S02]  /*5580*/  IMAD R7, R2.reuse, R7, R12 ;  /* 0x0000000702077224 */ /* 0x040fe400078e020c */
[--C-:B------:R-:W-:Y:S01]  /*5590*/  @!P6 IMAD.IADD R5, R5, 0x1, -R2.reuse ;  /* 0x000000010505e824 */ /* 0x100fe200078e0a02 */
[----:B------:R-:W-:Y:S01]  /*55a0*/  IABS R6, R245 ;  /* 0x000000f500067213 */ /* 0x000fe20000000000 */
[----:B------:R-:W-:Y:S01]  /*55b0*/  @!P3 IMAD.MOV R11, RZ, RZ, -R11 ;  /* 0x000000ffff0bb224 */ /* 0x000fe200078e0a0b */
[----:B------:R-:W-:Y:S01]  /*55c0*/  ISETP.GT.U32.AND P6, PT, R2, R7, PT ;  /* 0x000000070200720c */ /* 0x000fe20003fc4070 */
[--C-:B------:R-:W-:Y:S01]  /*55d0*/  @!P4 IMAD.IADD R9, R9, 0x1, -R2.reuse ;  /* 0x000000010909c824 */ /* 0x100fe200078e0a02 */
[----:B------:R-:W-:Y:S01]  /*55e0*/  ISETP.GE.AND P3, PT, R246, RZ, PT ;  /* 0x000000fff600720c */ /* 0x000fe20003f66270 */
[----:B------:R-:W-:Y:S01]  /*55f0*/  @!P2 IMAD.IADD R13, R13, 0x1, -R2 ;  /* 0x000000010d0da824 */ /* 0x000fe200078e0a02 */
[----:B------:R0:W-:Y:S01]  /*5600*/  STL [R1+0x620], R11 ;  /* 0x0006200b01007387 */ /* 0x0001e20000100800 */
[----:B------:R-:W-:Y:S01]  /*5610*/  VIADD R246, R3, 0x1ce ;  /* 0x000001ce03f67836 */ /* 0x000fe20000000000 */
[----:B------:R-:W-:Y:S01]  /*5620*/  ISETP.GE.AND P4, PT, R244, RZ, PT ;  /* 0x000000fff400720c */ /* 0x000fe20003f86270 */
[----:B------:R-:W-:Y:S01]  /*5630*/  IMAD.HI.U32 R14, R4, R6, RZ ;  /* 0x00000006040e7227 */ /* 0x000fe200078e00ff */
[----:B------:R-:W-:-:S03]  /*5640*/  ISETP.GT.U32.AND P2, PT, R2, R13, PT ;  /* 0x0000000d0200720c */ /* 0x000fc60003f44070 */
[C---:B------:R-:W-:Y:S02]  /*5650*/  VIADD R247, R3.reuse, 0x1cd ;  /* 0x000001cd03f77836 */ /* 0x040fe40000000000 */
[----:B------:R-:W-:Y:S01]  /*5660*/  @!P5 IMAD.MOV R15, RZ, RZ, -R15 ;  /* 0x000000ffff0fd224 */ /* 0x000fe200078e0a0f */
[----:B0-----:R-:W-:Y:S01]  /*5670*/  IABS R11, R246 ;  /* 0x000000f6000b7213 */ /* 0x001fe20000000000 */
[----:B------:R-:W-:Y:S01]  /*5680*/  IMAD.MOV R14, RZ, RZ, -R14 ;  /* 0x000000ffff0e7224 */ /* 0x000fe200078e0a0e */
[----:B------:R-:W-:Y:S01]  /*5690*/  IABS R10, R247 ;  /* 0x000000f7000a7213 */ /* 0x000fe20000000000 */
[----:B------:R-:W-:Y:S01]  /*56a0*/  @!P0 IMAD.MOV R9, RZ, RZ, -R9 ;  /* 0x000000ffff098224 */ /* 0x000fe200078e0a09 */
[C---:B------:R-:W-:Y:S01]  /*56b0*/  ISETP.GT.U32.AND P5, PT, R2.reuse, R8, PT ;  /* 0x000000080200720c */ /* 0x040fe20003fa4070 */
[----:B------:R-:W-:Y:S01]  /*56c0*/  VIADD R244, R3, 0x1cc ;  /* 0x000001cc03f47836 */ /* 0x000fe20000000000 */
[----:B------:R-:W-:Y:S01]  /*56d0*/  STL [R1+0x614], R15 ;  /* 0x0006140f01007387 */ /* 0x000fe20000100800 */
[----:B------:R-:W-:Y:S01]  /*56e0*/  IMAD R6, R2, R14, R6 ;  /* 0x0000000e02067224 */ /* 0x000fe200078e0206 */
[----:B------:R-:W-:Y:S01]  /*56f0*/  ISETP.GE.AND P0, PT, R239, RZ, PT ;  /* 0x000000ffef00720c */ /* 0x000fe20003f06270 */
[----:B------:R-:W-:Y:S01]  /*5700*/  @!P6 IMAD.IADD R7, R7, 0x1, -R2 ;  /* 0x000000010707e824 */ /* 0x000fe200078e0a02 */
[----:B------:R0:W-:Y:S01]  /*5710*/  STL [R1+0x60c], R0 ;  /* 0x00060c0001007387 */ /* 0x0001e20000100800 */
[----:B------:R-:W-:Y:S01]  /*5720*/  IMAD.MOV.U32 R14, RZ, RZ, R5 ;  /* 0x000000ffff0e7224 */ /* 0x000fe200078e0005 */
[----:B------:R-:W-:Y:S01]  /*5730*/  ISETP.GE.AND P6, PT, R245, RZ, PT ;  /* 0x000000fff500720c */ /* 0x000fe20003fc6270 */
[----:B------:R-:W-:Y:S01]  /*5740*/  IMAD.HI.U32 R12, R4, R10, RZ ;  /* 0x0000000a040c7227 */ /* 0x000fe200078e00ff */
[----:B------:R1:W-:Y:S03]  /*5750*/  STL [R1+0x608], R9 ;  /* 0x0006080901007387 */ /* 0x0003e60000100800 */
[----:B------:R-:W-:Y:S01]  /*5760*/  @!P3 IMAD.MOV R14, RZ, RZ, -R14 ;  /* 0x000000ffff0eb224 */ /* 0x000fe200078e0a0e */
[----:B------:R-:W-:Y:S01]  /*5770*/  ISETP.GT.U32.AND P3, PT, R2, R7, PT ;  /* 0x000000070200720c */ /* 0x000fe20003f64070 */
[----:B------:R-:W-:-:S02]  /*5780*/  IMAD.MOV R12, RZ, RZ, -R12 ;  /* 0x000000ffff0c7224 */ /* 0x000fc400078e0a0c */
[C---:B0-----:R-:W-:Y:S01]  /*5790*/  IMAD.HI.U32 R0, R4.reuse, R11, RZ ;  /* 0x0000000b04007227 */ /* 0x041fe200078e00ff */
[----:B------:R-:W-:Y:S01]  /*57a0*/  STL [R1+0x5fc], R14 ;  /* 0x0005fc0e01007387 */ /* 0x000fe20000100800 */
[----:B-1----:R-:W-:Y:S02]  /*57b0*/  IABS R9, R244 ;  /* 0x000000f400097213 */ /* 0x002fe40000000000 */
[----:B------:R-:W-:Y:S02]  /*57c0*/  IMAD.MOV R0, RZ, RZ, -R0 ;  /* 0x000000ffff007224 */ /* 0x000fe400078e0a00 */
[----:B------:R-:W-:Y:S02]  /*57d0*/  @!P2 IMAD.IADD R13, R13, 0x1, -R2 ;  /* 0x000000010d0da824 */ /* 0x000fe400078e0a02 */
[----:B------:R-:W-:-:S04]  /*57e0*/  IMAD.HI.U32 R5, R4, R9, RZ ;  /* 0x0000000904057227 */ /* 0x000fc800078e00ff */
[----:B------:R-:W-:Y:S02]  /*57f0*/  IMAD R0, R2, R0, R11 ;  /* 0x0000000002007224 */ /* 0x000fe400078e020b */
[----:B------:R-:W-:Y:S01]  /*5800*/  @!P5 IMAD.IADD R8, R8, 0x1, -R2 ;  /* 0x000000010808d824 */ /* 0x000fe200078e0a02 */
[C---:B------:R-:W-:Y:S01]  /*5810*/  ISETP.GT.U32.AND P5, PT, R2.reuse, R6, PT ;  /* 0x000000060200720c */ /* 0x040fe20003fa4070 */
[C---:B------:R-:W-:Y:S01]  /*5820*/  IMAD R10, R2.reuse, R12, R10 ;  /* 0x0000000c020a7224 */ /* 0x040fe200078e020a */
[C---:B------:R-:W-:Y:S01]  /*5830*/  ISETP.GT.U32.AND P2, PT, R2.reuse, R0, PT ;  /* 0x000000000200720c */ /* 0x040fe20003f44070 */
[----:B------:R-:W-:Y:S02]  /*5840*/  IMAD.MOV R5, RZ, RZ, -R5 ;  /* 0x000000ffff057224 */ /* 0x000fe400078e0a05 */
[----:B------:R-:W-:Y:S02]  /*5850*/  IMAD.MOV.U32 R11, RZ, RZ, R13 ;  /* 0x000000ffff0b7224 */ /* 0x000fe400078e000d */
[----:B------:R-:W-:-:S02]  /*5860*/  IMAD R5, R2, R5, R9 ;  /* 0x0000000502057224 */ /* 0x000fc400078e0209 */
[----:B------:R-:W-:Y:S01]  /*5870*/  @!P4 IMAD.MOV R11, RZ, RZ, -R11 ;  /* 0x000000ffff0bc224 */ /* 0x000fe200078e0a0b */
[C---:B------:R-:W-:Y:S01]  /*5880*/  ISETP.GT.U32.AND P4, PT, R2.reuse, R10, PT ;  /* 0x0000000a0200720c */ /* 0x040fe20003f84070 */
[----:B------:R-:W-:Y:S01]  /*5890*/  @!P3 IMAD.IADD R7, R7, 0x1, -R2 ;  /* 0x000000010707b824 */ /* 0x000fe200078e0a02 */
[----:B------:R-:W-:Y:S01]  /*58a0*/  ISETP.GT.U32.AND P3, PT, R2, R5, PT ;  /* 0x000000050200720c */ /* 0x000fe20003f64070 */
[----:B------:R-:W-:Y:S01]  /*58b0*/  @!P1 IMAD.MOV R8, RZ, RZ, -R8 ;  /* 0x000000ffff089224 */ /* 0x000fe200078e0a08 */
[----:B------:R-:W-:Y:S01]  /*58c0*/  ISETP.GE.AND P1, PT, R246, RZ, PT ;  /* 0x000000fff600720c */ /* 0x000fe20003f26270 */
[--C-:B------:R-:W-:Y:S02]  /*58d0*/  @!P5 IMAD.IADD R6, R6, 0x1, -R2.reuse ;  /* 0x000000010606d824 */ /* 0x100fe400078e0a02 */
[C---:B------:R-:W-:Y:S01]  /*58e0*/  VIADD R245, R3.reuse, 0x1cb ;  /* 0x000001cb03f57836 */ /* 0x040fe20000000000 */
[----:B------:R0:W-:Y:S01]  /*58f0*/  STL [R1+0x5f8], R8 ;  /* 0x0005f80801007387 */ /* 0x0001e20000100800 */
[--C-:B------:R-:W-:Y:S01]  /*5900*/  @!P2 IMAD.IADD R0, R0, 0x1, -R2.reuse ;  /* 0x000000010000a824 */ /* 0x100fe200078e0a02 */
[----:B------:R-:W-:Y:S01]  /*5910*/  ISETP.GT.U32.AND P5, PT, R2, R6, PT ;  /* 0x000000060200720c */ /* 0x000fe20003fa4070 */
[----:B------:R-:W-:Y:S01]  /*5920*/  VIADD R246, R3, 0x1ca ;  /* 0x000001ca03f67836 */ /* 0x000fe20000000000 */
[----:B------:R1:W-:Y:S01]  /*5930*/  STL [R1+0x5f4], R11 ;  /* 0x0005f40b01007387 */ /* 0x0003e20000100800 */
[--C-:B------:R-:W-:Y:S01]  /*5940*/  @!P4 IMAD.IADD R10, R10, 0x1, -R2.reuse ;  /* 0x000000010a0ac824 */ /* 0x100fe200078e0a02 */
[C---:B------:R-:W-:Y:S01]  /*5950*/  ISETP.GT.U32.AND P4, PT, R2.reuse, R0, PT ;  /* 0x000000000200720c */ /* 0x040fe20003f84070 */
[----:B------:R-:W-:Y:S01]  /*5960*/  @!P3 IMAD.IADD R5, R5, 0x1, -R2 ;  /* 0x000000010505b824 */ /* 0x000fe200078e0a02 */
[----:B------:R-:W-:Y:S01]  /*5970*/  IABS R9, R246 ;  /* 0x000000f600097213 */ /* 0x000fe20000000000 */
[----:B------:R-:W-:Y:S01]  /*5980*/  @!P0 IMAD.MOV R7, RZ, RZ, -R7 ;  /* 0x000000ffff078224 */ /* 0x000fe200078e0a07 */
[----:B0-----:R-:W-:Y:S01]  /*5990*/  IABS R8, R245 ;  /* 0x000000f500087213 */ /* 0x001fe20000000000 */
[----:B------:R-:W-:Y:S01]  /*59a0*/  VIADD R239, R3, 0x1c7 ;  /* 0x000001c703ef7836 */ /* 0x000fe20000000000 */
[----:B------:R-:W-:Y:S01]  /*59b0*/  ISETP.GT.U32.AND P3, PT, R2, R10, PT ;  /* 0x0000000a0200720c */ /* 0x000fe20003f64070 */
[----:B------:R-:W-:Y:S01]  /*59c0*/  IMAD.HI.U32 R137, R4, R169, RZ ;  /* 0x000000a904897227 */ /* 0x000fe200078e00ff */
[----:B------:R0:W-:Y:S01]  /*59d0*/  STL [R1+0x5f0], R7 ;  /* 0x0005f00701007387 */ /* 0x0001e20000100800 */
[----:B------:R-:W-:-:S02]  /*59e0*/  ISETP.GT.U32.AND P0, PT, R2, R5, PT ;  /* 0x000000050200720c */ /* 0x000fc40003f04070 */
[----:B------:R-:W-:Y:S01]  /*59f0*/  IMAD.HI.U32 R12, R4, R8, RZ ;  /* 0x00000008040c7227 */ /* 0x000fe200078e00ff */
[----:B------:R-:W-:-:S03]  /*5a00*/  ISETP.GE.AND P2, PT, R244, RZ, PT ;  /* 0x000000fff400720c */ /* 0x000fc60003f46270 */
[----:B------:R-:W-:Y:S02]  /*5a10*/  IMAD.MOV R12, RZ, RZ, -R12 ;  /* 0x000000ffff0c7224 */ /* 0x000fe400078e0a0c */
[----:B------:R-:W-:Y:S01]  /*5a20*/  @!P5 IMAD.IADD R6, R6, 0x1, -R2 ;  /* 0x000000010606d824 */ /* 0x000fe200078e0a02 */
[----:B------:R-:W-:Y:S01]  /*5a30*/  ISETP.GE.AND P5, PT, R247, RZ, PT ;  /* 0x000000fff700720c */ /* 0x000fe20003fa6270 */
        /* <DEDUP_REMOVED lines=11> */
[----:B-1----:R-:W-:-:S03]  /*5af0*/  IABS R11, R247 ;  /* 0x000000f7000b7213 */ /* 0x002fc60000000000 */
[----:B------:R-:W-:Y:S02]  /*5b00*/  IMAD.MOV.U32 R15, RZ, RZ, R0 ;  /* 0x000000ffff0f7224 */ /* 0x000fe400078e0000 */
[----:B0-----:R-:W-:-:S04]  /*5b10*/  IMAD.HI.U32 R7, R4, R11, RZ ;  /* 0x0000000b04077227 */ /* 0x001fc800078e00ff */
[----:B--2---:R-:W-:-:S04]  /*5b20*/  IMAD.HI.U32 R6, R4, R9, RZ ;  /* 0x0000000904067227 */ /* 0x004fc800078e00ff */
[----:B------:R-:W-:Y:S02]  /*5b30*/  IMAD.MOV R6, RZ, RZ, -R6 ;  /* 0x000000ffff067224 */ /* 0x000fe400078e0a06 */
[----:B------:R-:W-:Y:S02]  /*5b40*/  @!P3 IMAD.IADD R8, R8, 0x1, -R2 ;  /* 0x000000010808b824 */ /* 0x000fe400078e0a02 */
[C---:B------:R-:W-:Y:S02]  /*5b50*/  IMAD R9, R2.reuse, R6, R9 ;  /* 0x0000000602097224 */ /* 0x040fe400078e0209 */
[----:B------:R-:W-:Y:S01]  /*5b60*/  @!P1 IMAD.MOV R15, RZ, RZ, -R15 ;  /* 0x000000ffff0f9224 */ /* 0x000fe200078e0a0f */
[C---:B------:R-:W-:Y:S01]  /*5b70*/  ISETP.GT.U32.AND P3, PT, R2.reuse, R8, PT ;  /* 0x000000080200720c */ /* 0x040fe20003f64070 */
[----:B------:R-:W-:Y:S01]  /*5b80*/  IMAD.MOV R7, RZ, RZ, -R7 ;  /* 0x000000ffff077224 */ /* 0x000fe200078e0a07 */
[C---:B------:R-:W-:Y:S01]  /*5b90*/  ISETP.GT.U32.AND P1, PT, R2.reuse, R9, PT ;  /* 0x000000090200720c */ /* 0x040fe20003f24070 */
[----:B------:R-:W-:Y:S01]  /*5ba0*/  VIADD R245, R3, 0x1c8 ;  /* 0x000001c803f57836 */ /* 0x000fe20000000000 */
[----:B------:R0:W-:Y:S01]  /*5bb0*/  STL [R1+0x5e8], R15 ;  /* 0x0005e80f01007387 */ /* 0x0001e20000100800 */
[----:B------:R-:W-:-:S02]  /*5bc0*/  IMAD R11, R2, R7, R11 ;  /* 0x00000007020b7224 */ /* 0x000fc400078e020b */
[----:B------:R-:W-:Y:S01]  /*5bd0*/  @!P5 IMAD.MOV R10, RZ, RZ, -R10 ;  /* 0x000000ffff0ad224 */ /* 0x000fe200078e0a0a */
[----:B------:R-:W-:Y:S01]  /*5be0*/  IABS R13, R245 ;  /* 0x000000f5000d7213 */ /* 0x000fe20000000000 */
[----:B------:R-:W-:Y:S01]  /*5bf0*/  IMAD.MOV R14, RZ, RZ, -R14 ;  /* 0x000000ffff0e7224 */ /* 0x000fe200078e0a0e */
[----:B------:R-:W-:Y:S01]  /*5c00*/  ISETP.GT.U32.AND P5, PT, R2, R11, PT ;  /* 0x0000000b0200720c */ /* 0x000fe20003fa4070 */
[--C-:B------:R-:W-:Y:S01]  /*5c10*/  @!P0 IMAD.IADD R5, R5, 0x1, -R2.reuse ;  /* 0x0000000105058824 */ /* 0x100fe200078e0a02 */
[----:B------:R-:W-:Y:S01]  /*5c20*/  ISETP.GE.AND P0, PT, R247, RZ, PT ;  /* 0x000000fff700720c */ /* 0x000fe20003f06270 */
[--C-:B------:R-:W-:Y:S01]  /*5c30*/  @!P3 IMAD.IADD R8, R8, 0x1, -R2.reuse ;  /* 0x000000010808b824 */ /* 0x100fe200078e0a02 */
[----:B------:R1:W-:Y:S01]  /*5c40*/  STL [R1+0x5e4], R10 ;  /* 0x0005e40a01007387 */ /* 0x0003e20000100800 */
[----:B------:R-:W-:Y:S02]  /*5c50*/  @!P1 IMAD.IADD R9, R9, 0x1, -R2 ;  /* 0x0000000109099824 */ /* 0x000fe400078e0a02 */
[----:B------:R-:W-:-:S02]  /*5c60*/  IMAD R12, R2, R14, R12 ;  /* 0x0000000e020c7224 */ /* 0x000fc400078e020c */
[----:B0-----:R-:W-:Y:S01]  /*5c70*/  IMAD.MOV.U32 R15, RZ, RZ, R8 ;  /* 0x000000ffff0f7224 */ /* 0x001fe200078e0008 */
[----:B------:R-:W-:Y:S01]  /*5c80*/  ISETP.GT.U32.AND P1, PT, R2, R9, PT ;  /* 0x000000090200720c */ /* 0x000fe20003f24070 */
[----:B------:R-:W-:Y:S02]  /*5c90*/  VIADD R246, R3, 0x1c6 ;  /* 0x000001c603f67836 */ /* 0x000fe40000000000 */
[----:B------:R-:W-:-:S03]  /*5ca0*/  IMAD.HI.U32 R0, R4, R13, RZ ;  /* 0x0000000d04007227 */ /* 0x000fc600078e00ff */
[----:B------:R-:W-:Y:S01]  /*5cb0*/  IABS R6, R246 ;  /* 0x000000f600067213 */ /* 0x000fe20000000000 */
[----:B------:R-:W-:Y:S02]  /*5cc0*/  VIADD R247, R3, 0x1c5 ;  /* 0x000001c503f77836 */ /* 0x000fe40000000000 */
[----:B------:R-:W-:Y:S01]  /*5cd0*/  @!P6 IMAD.MOV R15, RZ, RZ, -R15 ;  /* 0x000000ffff0fe224 */ /* 0x000fe200078e0a0f */
[C---:B------:R-:W-:Y:S01]  /*5ce0*/  ISETP.GT.U32.AND P6, PT, R2.reuse, R12, PT ;  /* 0x0000000c0200720c */ /* 0x040fe20003fc4070 */
[----:B------:R-:W-:Y:S01]  /*5cf0*/  IMAD.MOV R0, RZ, RZ, -R0 ;  /* 0x000000ffff007224 */ /* 0x000fe200078e0a00 */
[----:B------:R-:W-:Y:S01]  /*5d00*/  IABS R7, R247 ;  /* 0x000000f700077213 */ /* 0x000fe20000000000 */
[----:B------:R-:W-:Y:S01]  /*5d10*/  @!P2 IMAD.MOV R5, RZ, RZ, -R5 ;  /* 0x000000ffff05a224 */ /* 0x000fe200078e0a05 */
[----:B------:R-:W-:Y:S01]  /*5d20*/  ISETP.GE.AND P2, PT, R245, RZ, PT ;  /* 0x000000fff500720c */ /* 0x000fe20003f46270 */
[----:B------:R-:W-:Y:S02]  /*5d30*/  @!P5 IMAD.IADD R11, R11, 0x1, -R2 ;  /* 0x000000010b0bd824 */ /* 0x000fe400078e0a02 */
[----:B------:R-:W-:Y:S01]  /*5d40*/  IMAD R0, R2, R0, R13 ;  /* 0x0000000002007224 */ /* 0x000fe200078e020d */
[----:B------:R0:W-:Y:S01]  /*5d50*/  STL [R1+0x5e0], R5 ;  /* 0x0005e00501007387 */ /* 0x0001e20000100800 */
[----:B-1----:R-:W-:Y:S01]  /*5d60*/  IMAD.HI.U32 R10, R4, R7, RZ ;  /* 0x00000007040a7227 */ /* 0x002fe200078e00ff */
[----:B------:R-:W-:-:S02]  /*5d70*/  ISETP.GT.U32.AND P5, PT, R2, R11, PT ;  /* 0x0000000b0200720c */ /* 0x000fc40003fa4070 */
[----:B------:R-:W-:Y:S01]  /*5d80*/  ISETP.GT.U32.AND P3, PT, R2, R0, PT ;  /* 0x000000000200720c */ /* 0x000fe20003f64070 */
[----:B------:R-:W-:Y:S01]  /*5d90*/  @!P1 IMAD.IADD R9, R9, 0x1, -R2 ;  /* 0x0000000109099824 */ /* 0x000fe200078e0a02 */
[----:B------:R-:W-:Y:S01]  /*5da0*/  STL [R1+0x5dc], R15 ;  /* 0x0005dc0f01007387 */ /* 0x000fe20000100800 */
[----:B------:R-:W-:Y:S02]  /*5db0*/  IMAD.MOV R10, RZ, RZ, -R10 ;  /* 0x000000ffff0a7224 */ /* 0x000fe400078e0a0a */
[----:B------:R-:W-:Y:S02]  /*5dc0*/  VIADD R244, R3, 0x1c4 ;  /* 0x000001c403f47836 */ /* 0x000fe40000000000 */
[----:B0-----:R-:W-:-:S04]  /*5dd0*/  IMAD.HI.U32 R5, R4, R6, RZ ;  /* 0x0000000604057227 */ /* 0x001fc800078e00ff */
[----:B------:R-:W-:Y:S02]  /*5de0*/  IMAD.MOV R5, RZ, RZ, -R5 ;  /* 0x000000ffff057224 */ /* 0x000fe400078e0a05 */
[----:B------:R-:W-:Y:S02]  /*5df0*/  IMAD.MOV.U32 R13, RZ, RZ, R9 ;  /* 0x000000ffff0d7224 */ /* 0x000fe400078e0009 */
[----:B------:R-:W-:Y:S01]  /*5e00*/  @!P6 IMAD.IADD R12, R12, 0x1, -R2 ;  /* 0x000000010c0ce824 */ /* 0x000fe200078e0a02 */
[----:B------:R-:W-:Y:S01]  /*5e10*/  ISETP.GE.AND P6, PT, R239, RZ, PT ;  /* 0x000000ffef00720c */ /* 0x000fe20003fc6270 */
[C---:B------:R-:W-:Y:S01]  /*5e20*/  IMAD R5, R2.reuse, R5, R6 ;  /* 0x0000000502057224 */ /* 0x040fe200078e0206 */
[----:B------:R-:W-:Y:S01]  /*5e30*/  IABS R6, R244 ;  /* 0x000000f400067213 */ /* 0x000fe20000000000 */
[----:B------:R-:W-:Y:S02]  /*5e40*/  VIADD R245, R3, 0x1c3 ;  /* 0x000001c303f57836 */ /* 0x000fe40000000000 */
[C---:B------:R-:W-:Y:S01]  /*5e50*/  IMAD R7, R2.reuse, R10, R7 ;  /* 0x0000000a02077224 */ /* 0x040fe200078e0207 */
[C---:B------:R-:W-:Y:S01]  /*5e60*/  ISETP.GT.U32.AND P1, PT, R2.reuse, R5, PT ;  /* 0x000000050200720c */ /* 0x040fe20003f24070 */
[----:B------:R-:W-:Y:S01]  /*5e70*/  @!P4 IMAD.MOV R13, RZ, RZ, -R13 ;  /* 0x000000ffff0dc224 */ /* 0x000fe200078e0a0d */
[----:B------:R-:W-:Y:S01]  /*5e80*/  ISETP.GT.U32.AND P4, PT, R2, R12, PT ;  /* 0x0000000c0200720c */ /* 0x000fe20003f84070 */
[--C-:B------:R-:W-:Y:S01]  /*5e90*/  @!P5 IMAD.IADD R11, R11, 0x1, -R2.reuse ;  /* 0x000000010b0bd824 */ /* 0x100fe200078e0a02 */
[----:B------:R-:W-:Y:S01]  /*5ea0*/  IABS R8, R245 ;  /* 0x000000f500087213 */ /* 0x000fe20000000000 */
[----:B------:R-:W-:Y:S01]  /*5eb0*/  IMAD.HI.U32 R9, R4, R6, RZ ;  /* 0x0000000604097227 */ /* 0x000fe200078e00ff */
[----:B------:R-:W-:Y:S01]  /*5ec0*/  ISETP.GT.U32.AND P5, PT, R2, R7, PT ;  /* 0x000000070200720c */ /* 0x000fe20003fa4070 */
[----:B------:R-:W-:Y:S02]  /*5ed0*/  STL [R1+0x5d8], R13 ;  /* 0x0005d80d01007387 */ /* 0x000fe40000100800 */
[----:B------:R-:W-:-:S02]  /*5ee0*/  @!P3 IMAD.IADD R0, R0, 0x1, -R2 ;  /* 0x000000010000b824 */ /* 0x000fc400078e0a02 */
[----:B------:R-:W-:-:S03]  /*5ef0*/  IMAD.HI.U32 R10, R4, R8, RZ ;  /* 0x00000008040a7227 */ /* 0x000fc600078e00ff */
[C---:B------:R-:W-:Y:S01]  /*5f00*/  ISETP.GT.U32.AND P3, PT, R2.reuse, R0, PT ;  /* 0x000000000200720c */ /* 0x040fe20003f64070 */
[----:B------:R-:W-:Y:S02]  /*5f10*/  IMAD.MOV R9, RZ, RZ, -R9 ;  /* 0x000000ffff097224 */ /* 0x000fe400078e0a09 */
[----:B------:R-:W-:Y:S02]  /*5f20*/  IMAD.MOV R10, RZ, RZ, -R10 ;  /* 0x000000ffff0a7224 */ /* 0x000fe400078e0a0a */
[----:B------:R-:W-:Y:S02]  /*5f30*/  IMAD R6, R2, R9, R6 ;  /* 0x0000000902067224 */ /* 0x000fe400078e0206 */
[--C-:B------:R-:W-:Y:S02]  /*5f40*/  @!P4 IMAD.IADD R12, R12, 0x1, -R2.reuse ;  /* 0x000000010c0cc824 */ /* 0x100fe400078e0a02 */
[----:B------:R-:W-:Y:S01]  /*5f50*/  @!P1 IMAD.IADD R5, R5, 0x1, -R2 ;  /* 0x0000000105059824 */ /* 0x000fe200078e0a02 */
[C---:B------:R-:W-:Y:S01]  /*5f60*/  ISETP.GT.U32.AND P4, PT, R2.reuse, R6, PT ;  /* 0x000000060200720c */ /* 0x040fe20003f84070 */
[----:B------:R-:W-:Y:S01]  /*5f70*/  IMAD R8, R2, R10, R8 ;  /* 0x0000000a02087224 */ /* 0x000fe200078e0208 */
[----:B------:R-:W-:Y:S01]  /*5f80*/  ISETP.GE.AND P1, PT, R247, RZ, PT ;  /* 0x000000fff700720c */ /* 0x000fe20003f26270 */
[----:B------:R-:W-:-:S02]  /*5f90*/  @!P5 IMAD.IADD R7, R7, 0x1, -R2 ;  /* 0x000000010707d824 */ /* 0x000fc400078e0a02 */
[----:B------:R-:W-:Y:S02]  /*5fa0*/  IMAD.MOV.U32 R10, RZ, RZ, R12 ;  /* 0x000000ffff0a7224 */ /* 0x000fe400078e000c */
[----:B------:R-:W-:Y:S01]  /*5fb0*/  @!P0 IMAD.MOV R11, RZ, RZ, -R11 ;  /* 0x000000ffff0b8224 */ /* 0x000fe200078e0a0b */
[C---:B------:R-:W-:Y:S01]  /*5fc0*/  ISETP.GT.U32.AND P0, PT, R2.reuse, R5, PT ;  /* 0x000000050200720c */ /* 0x040fe20003f04070 */
[----:B------:R-:W-:Y:S01]  /*5fd0*/  @!P6 IMAD.MOV R10, RZ, RZ, -R10 ;  /* 0x000000ffff0ae224 */ /* 0x000fe200078e0a0a */
[----:B------:R-:W-:Y:S01]  /*5fe0*/  ISETP.GT.U32.AND P5, PT, R2, R7, PT ;  /* 0x000000070200720c */ /* 0x000fe20003fa4070 */
[----:B------:R-:W-:Y:S01]  /*5ff0*/  @!P3 IMAD.IADD R0, R0, 0x1, -R2 ;  /* 0x000000010000b824 */ /* 0x000fe200078e0a02 */
[----:B------:R-:W-:Y:S01]  /*6000*/  ISETP.GT.U32.AND P6, PT, R2, R8, PT ;  /* 0x000000080200720c */ /* 0x000fe20003fc4070 */
[----:B------:R-:W-:Y:S01]  /*6010*/  VIADD R247, R3, 0x1c2 ;  /* 0x000001c203f77836 */ /* 0x000fe20000000000 */
[----:B------:R-:W-:Y:S01]  /*6020*/  ISETP.GE.AND P3, PT, R246, RZ, PT ;  /* 0x000000fff600720c */ /* 0x000fe20003f66270 */
[----:B------:R-:W-:Y:S01]  /*6030*/  IMAD.MOV.U32 R9, RZ, RZ, R0 ;  /* 0x000000ffff097224 */ /* 0x000fe200078e0000 */
[----:B------:R-:W-:Y:S01]  /*6040*/  STL [R1+0x5d4], R11 ;  /* 0x0005d40b01007387 */ /* 0x000fe20000100800 */
[--C-:B------:R-:W-:Y:S01]  /*6050*/  @!P4 IMAD.IADD R6, R6, 0x1, -R2.reuse ;  /* 0x000000010606c824 */ /* 0x100fe200078e0a02 */
[----:B------:R-:W-:Y:S01]  /*6060*/  IABS R0, R247 ;  /* 0x000000f700007213 */ /* 0x000fe20000000000 */
[----:B------:R-:W-:Y:S01]  /*6070*/  @!P2 IMAD.MOV R9, RZ, RZ, -R9 ;  /* 0x000000ffff09a224 */ /* 0x000fe200078e0a09 */
[----:B------:R-:W-:Y:S01]  /*6080*/  ISETP.GE.AND P2, PT, R244, RZ, PT ;  /* 0x000000fff400720c */ /* 0x000fe20003f46270 */
[--C-:B------:R-:W-:Y:S01]  /*6090*/  @!P0 IMAD.IADD R5, R5, 0x1, -R2.reuse ;  /* 0x0000000105058824 */ /* 0x100fe200078e0a02 */
[----:B------:R-:W-:Y:S01]  /*60a0*/  ISETP.GE.AND P0, PT, R245, RZ, PT ;  /* 0x000000fff500720c */ /* 0x000fe20003f06270 */
[--C-:B------:R-:W-:Y:S01]  /*60b0*/  @!P5 IMAD.IADD R7, R7, 0x1, -R2.reuse ;  /* 0x000000010707d824 */ /* 0x100fe200078e0a02 */
[----:B------:R-:W-:Y:S01]  /*60c0*/  ISETP.GE.AND P5, PT, R247, RZ, PT ;  /* 0x000000fff700720c */ /* 0x000fe20003fa6270 */
[----:B------:R-:W-:Y:S01]  /*60d0*/  @!P6 IMAD.IADD R8, R8, 0x1, -R2 ;  /* 0x000000010808e824 */ /* 0x000fe200078e0a02 */
[----:B------:R-:W-:Y:S01]  /*60e0*/  ISETP.GT.U32.AND P6, PT, R2, R6, PT ;  /* 0x000000060200720c */ /* 0x000fe20003fc4070 */
[----:B------:R-:W-:Y:S01]  /*60f0*/  VIADD R247, R3, 0x1c0 ;  /* 0x000001c003f77836 */ /* 0x000fe20000000000 */
[----:B------:R-:W-:Y:S01]  /*6100*/  STL [R1+0x5d0], R9 ;  /* 0x0005d00901007387 */ /* 0x000fe20000100800 */
[----:B------:R-:W-:-:S03]  /*6110*/  IMAD.HI.U32 R12, R4, R0, RZ ;  /* 0x00000000040c7227 */ /* 0x000fc600078e00ff */
[----:B------:R0:W-:Y:S01]  /*6120*/  STL [R1+0x5cc], R10 ;  /* 0x0005cc0a01007387 */ /* 0x0001e20000100800 */
[----:B------:R-:W-:Y:S01]  /*6130*/  @!P3 IMAD.MOV R5, RZ, RZ, -R5 ;  /* 0x000000ffff05b224 */ /* 0x000fe200078e0a05 */
[----:B------:R-:W-:Y:S01]  /*6140*/  ISETP.GT.U32.AND P3, PT, R2, R8, PT ;  /* 0x000000080200720c */ /* 0x000fe20003f64070 */
[----:B------:R-:W-:Y:S01]  /*6150*/  @!P1 IMAD.MOV R7, RZ, RZ, -R7 ;  /* 0x000000ffff079224 */ /* 0x000fe200078e0a07 */
[----:B------:R-:W-:Y:S01]  /*6160*/  ISETP.GE.AND P1, PT, R247, RZ, PT ;  /* 0x000000fff700720c */ /* 0x000fe20003f26270 */
[----:B------:R-:W-:Y:S01]  /*6170*/  IMAD.MOV R12, RZ, RZ, -R12 ;  /* 0x000000ffff0c7224 */ /* 0x000fe200078e0a0c */
[----:B------:R-:W-:Y:S01]  /*6180*/  STL [R1+0x5c8], R5 ;  /* 0x0005c80501007387 */ /* 0x000fe20000100800 */
[----:B------:R-:W-:Y:S02]  /*6190*/  VIADD R246, R3, 0x1c1 ;  /* 0x000001c103f67836 */ /* 0x000fe40000000000 */
[----:B------:R-:W-:Y:S01]  /*61a0*/  @!P6 IMAD.IADD R6, R6, 0x1, -R2 ;  /* 0x000000010606e824 */ /* 0x000fe200078e0a02 */
[----:B0-----:R-:W-:Y:S01]  /*61b0*/  IABS R10, R247 ;  /* 0x000000f7000a7213 */ /* 0x001fe20000000000 */
[----:B------:R0:W-:Y:S01]  /*61c0*/  STL [R1+0x5c4], R7 ;  /* 0x0005c40701007387 */ /* 0x0001e20000100800 */
[----:B------:R-:W-:Y:S01]  /*61d0*/  IABS R9, R246 ;  /* 0x000000f600097213 */ /* 0x000fe20000000000 */
[----:B------:R-:W-:Y:S01]  /*61e0*/  IMAD.MOV.U32 R18, RZ, RZ, R6 ;  /* 0x000000ffff127224 */ /* 0x000fe200078e0006 */
[----:B------:R-:W-:Y:S01]  /*61f0*/  ISETP.GE.AND P4, PT, R246, RZ, PT ;  /* 0x000000fff600720c */ /* 0x000fe20003f86270 */
[----:B------:R-:W-:-:S02]  /*6200*/  @!P3 IMAD.IADD R8, R8, 0x1, -R2 ;  /* 0x000000010808b824 */ /* 0x000fc400078e0a02 */
[----:B------:R-:W-:-:S04]  /*6210*/  IMAD.HI.U32 R11, R4, R9, RZ ;  /* 0x00000009040b7227 */ /* 0x000fc800078e00ff */
[C---:B0-----:R-:W-:Y:S02]  /*6220*/  IMAD R7, R2.reuse, R12, R0 ;  /* 0x0000000c02077224 */ /* 0x041fe400078e0200 */
[----:B------:R-:W-:Y:S02]  /*6230*/  IMAD.MOV.U32 R0, RZ, RZ, R10 ;  /* 0x000000ffff007224 */ /* 0x000fe400078e000a */
[----:B------:R-:W-:Y:S01]  /*6240*/  IMAD.MOV R11, RZ, RZ, -R11 ;  /* 0x000000ffff0b7224 */ /* 0x000fe200078e0a0b */
[----:B------:R-:W-:Y:S01]  /*6250*/  ISETP.GT.U32.AND P6, PT, R2, R7, PT ;  /* 0x000000070200720c */ /* 0x000fe20003fc4070 */
[----:B------:R-:W-:-:S04]  /*6260*/  IMAD.HI.U32 R13, R4, R0, RZ ;  /* 0x00000000040d7227 */ /* 0x000fc800078e00ff */
[----:B------:R-:W-:Y:S02]  /*6270*/  IMAD.MOV R13, RZ, RZ, -R13 ;  /* 0x000000ffff0d7224 */ /* 0x000fe400078e0a0d */
[C---:B------:R-:W-:Y:S02]  /*6280*/  IMAD R5, R2.reuse, R11, R9 ;  /* 0x0000000b02057224 */ /* 0x040fe400078e0209 */
[C---:B------:R-:W-:Y:S02]  /*6290*/  IMAD R0, R2.reuse, R13, R0 ;  /* 0x0000000d02007224 */ /* 0x040fe400078e0200 */
[----:B------:R-:W-:Y:S01]  /*62a0*/  VIADD R246, R3, 0x1bd ;  /* 0x000001bd03f67836 */ /* 0x000fe20000000000 */
[C---:B------:R-:W-:Y:S01]  /*62b0*/  ISETP.GT.U32.AND P3, PT, R2.reuse, R5, PT ;  /* 0x000000050200720c */ /* 0x040fe20003f64070 */
[----:B------:R-:W-:Y:S01]  /*62c0*/  @!P6 IMAD.IADD R7, R7, 0x1, -R2 ;  /* 0x000000010707e824 */ /* 0x000fe200078e0a02 */
[C---:B------:R-:W-:Y:S01]  /*62d0*/  ISETP.GT.U32.AND P6, PT, R2.reuse, R0, PT ;  /* 0x000000000200720c */ /* 0x040fe20003fc4070 */
[----:B------:R-:W-:Y:S01]  /*62e0*/  @!P2 IMAD.MOV R18, RZ, RZ, -R18 ;  /* 0x000000ffff12a224 */ /* 0x000fe200078e0a12 */
[----:B------:R-:W-:Y:S01]  /*62f0*/  IABS R11, R246 ;  /* 0x000000f6000b7213 */ /* 0x000fe20000000000 */
[C---:B------:R-:W-:Y:S01]  /*6300*/  VIADD R247, R3.reuse, 0x1bc ;  /* 0x000001bc03f77836 */ /* 0x040fe20000000000 */
[----:B------:R-:W-:Y:S01]  /*6310*/  ISETP.GT.U32.AND P2, PT, R2, R7, PT ;  /* 0x000000070200720c */ /* 0x000fe20003f44070 */
[----:B------:R-:W-:Y:S01]  /*6320*/  VIADD R245, R3, 0x1be ;  /* 0x000001be03f57836 */ /* 0x000fe20000000000 */
[----:B------:R-:W-:Y:S01]  /*6330*/  STL [R1+0x5c0], R18 ;  /* 0x0005c01201007387 */ /* 0x000fe20000100800 */
[----:B------:R-:W-:Y:S01]  /*6340*/  IMAD.MOV.U32 R17, RZ, RZ, R8 ;  /* 0x000000ffff117224 */ /* 0x000fe200078e0008 */
[----:B------:R-:W-:Y:S01]  /*6350*/  IABS R9, R247 ;  /* 0x000000f700097213 */ /* 0x000fe20000000000 */
[----:B------:R-:W-:Y:S01]  /*6360*/  IMAD.HI.U32 R14, R4, R11, RZ ;  /* 0x0000000b040e7227 */ /* 0x000fe200078e00ff */
[----:B------:R-:W-:-:S03]  /*6370*/  IABS R10, R245 ;  /* 0x000000f5000a7213 */ /* 0x000fc60000000000 */
[--C-:B------:R-:W-:Y:S02]  /*6380*/  @!P6 IMAD.IADD R0, R0, 0x1, -R2.reuse ;  /* 0x000000010000e824 */ /* 0x100fe400078e0a02 */
[----:B------:R-:W-:Y:S02]  /*6390*/  @!P3 IMAD.IADD R5, R5, 0x1, -R2 ;  /* 0x000000010505b824 */ /* 0x000fe400078e0a02 */
[----:B------:R-:W-:Y:S01]  /*63a0*/  @!P0 IMAD.MOV R17, RZ, RZ, -R17 ;  /* 0x000000ffff118224 */ /* 0x000fe200078e0a11 */
[----:B------:R-:W-:Y:S01]  /*63b0*/  ISETP.GT.U32.AND P6, PT, R2, R0, PT ;  /* 0x000000000200720c */ /* 0x000fe20003fc4070 */
[----:B------:R-:W-:Y:S01]  /*63c0*/  IMAD.HI.U32 R13, R4, R9, RZ ;  /* 0x00000009040d7227 */ /* 0x000fe200078e00ff */
[----:B------:R-:W-:Y:S02]  /*63d0*/  ISETP.GT.U32.AND P3, PT, R2, R5, PT ;  /* 0x000000050200720c */ /* 0x000fe40003f64070 */
[----:B------:R0:W-:Y:S01]  /*63e0*/  STL [R1+0x5bc], R17 ;  /* 0x0005bc1101007387 */ /* 0x0001e20000100800 */
[----:B------:R-:W-:-:S02]  /*63f0*/  IMAD.MOV R14, RZ, RZ, -R14 ;  /* 0x000000ffff0e7224 */ /* 0x000fc400078e0a0e */
[----:B------:R-:W-:Y:S02]  /*6400*/  @!P2 IMAD.IADD R7, R7, 0x1, -R2 ;  /* 0x000000010707a824 */ /* 0x000fe400078e0a02 */
[----:B------:R-:W-:Y:S02]  /*6410*/  VIADD R244, R3, 0x1bf ;  /* 0x000001bf03f47836 */ /* 0x000fe40000000000 */
[----:B------:R-:W-:-:S03]  /*6420*/  IMAD.HI.U32 R15, R4, R10, RZ ;  /* 0x0000000a040f7227 */ /* 0x000fc600078e00ff */
[----:B------:R-:W-:Y:S01]  /*6430*/  IABS R12, R244 ;  /* 0x000000f4000c7213 */ /* 0x000fe20000000000 */
[----:B------:R-:W-:Y:S01]  /*6440*/  IMAD.MOV R13, RZ, RZ, -R13 ;  /* 0x000000ffff0d7224 */ /* 0x000fe200078e0a0d */
[----:B------:R-:W-:Y:S01]  /*6450*/  ISETP.GE.AND P0, PT, R244, RZ, PT ;  /* 0x000000fff400720c */ /* 0x000fe20003f06270 */
[C---:B------:R-:W-:Y:S02]  /*6460*/  IMAD R11, R2.reuse, R14, R11 ;  /* 0x0000000e020b7224 */ /* 0x040fe400078e020b */
[----:B0-----:R-:W-:Y:S02]  /*6470*/  IMAD.MOV.U32 R17, RZ, RZ, R7 ;  /* 0x000000ffff117224 */ /* 0x001fe400078e0007 */
[----:B------:R-:W-:Y:S02]  /*6480*/  IMAD.MOV R15, RZ, RZ, -R15 ;  /* 0x000000ffff0f7224 */ /* 0x000fe400078e0a0f */
[C---:B------:R-:W-:Y:S02]  /*6490*/  IMAD R9, R2.reuse, R13, R9 ;  /* 0x0000000d02097224 */ /* 0x040fe400078e0209 */
[----:B------:R-:W-:Y:S01]  /*64a0*/  @!P5 IMAD.MOV R17, RZ, RZ, -R17 ;  /* 0x000000ffff11d224 */ /* 0x000fe200078e0a11 */
[C---:B------:R-:W-:Y:S01]  /*64b0*/  ISETP.GT.U32.AND P5, PT, R2.reuse, R11, PT ;  /* 0x0000000b0200720c */ /* 0x040fe20003fa4070 */
[----:B------:R-:W-:-:S02]  /*64c0*/  IMAD R10, R2, R15, R10 ;  /* 0x0000000f020a7224 */ /* 0x000fc400078e020a */
[----:B------:R-:W-:Y:S01]  /*64d0*/  VIADD R239, R3, 0x1bb ;  /* 0x000001bb03ef7836 */ /* 0x000fe20000000000 */
[----:B------:R-:W-:Y:S01]  /*64e0*/  STL [R1+0x5b8], R17 ;  /* 0x0005b81101007387 */ /* 0x000fe20000100800 */
[----:B------:R-:W-:-:S03]  /*64f0*/  IMAD.HI.U32 R16, R4, R12, RZ ;  /* 0x0000000c04107227 */ /* 0x000fc600078e00ff */
[----:B------:R-:W-:Y:S01]  /*6500*/  IABS R8, R239 ;  /* 0x000000ef00087213 */ /* 0x000fe20000000000 */
[--C-:B------:R-:W-:Y:S01]  /*6510*/  @!P6 IMAD.IADD R0, R0, 0x1, -R2.reuse ;  /* 0x000000010000e824 */ /* 0x100fe200078e0a02 */
[C---:B------:R-:W-:Y:S01]  /*6520*/  ISETP.GT.U32.AND P6, PT, R2.reuse, R9, PT ;  /* 0x000000090200720c */ /* 0x040fe20003fc4070 */
[----:B------:R-:W-:Y:S01]  /*6530*/  @!P3 IMAD.IADD R5, R5, 0x1, -R2 ;  /* 0x000000010505b824 */ /* 0x000fe200078e0a02 */
[C---:B------:R-:W-:Y:S01]  /*6540*/  ISETP.GT.U32.AND P3, PT, R2.reuse, R10, PT ;  /* 0x0000000a0200720c */ /* 0x040fe20003f64070 */
[----:B------:R-:W-:Y:S02]  /*6550*/  IMAD.MOV R6, RZ, RZ, -R16 ;  /* 0x000000ffff067224 */ /* 0x000fe400078e0a10 */
[----:B------:R-:W-:Y:S02]  /*6560*/  VIADD R244, R3, 0x1ba ;  /* 0x000001ba03f47836 */ /* 0x000fe40000000000 */
[----:B------:R-:W-:Y:S02]  /*6570*/  IMAD R6, R2, R6, R12 ;  /* 0x0000000602067224 */ /* 0x000fe400078e020c */
[----:B------:R-:W-:-:S03]  /*6580*/  IMAD.HI.U32 R7, R4, R8, RZ ;  /* 0x0000000804077227 */ /* 0x000fc600078e00ff */
[C---:B------:R-:W-:Y:S01]  /*6590*/  ISETP.GT.U32.AND P2, PT, R2.reuse, R6, PT ;  /* 0x000000060200720c */ /* 0x040fe20003f44070 */
[----:B------:R-:W-:Y:S01]  /*65a0*/  IMAD.MOV.U32 R16, RZ, RZ, R5 ;  /* 0x000000ffff107224 */ /* 0x000fe200078e0005 */
[----:B------:R-:W-:Y:S01]  /*65b0*/  IABS R5, R244 ;  /* 0x000000f400057213 */ /* 0x000fe20000000000 */
[--C-:B------:R-:W-:Y:S02]  /*65c0*/  @!P5 IMAD.IADD R11, R11, 0x1, -R2.reuse ;  /* 0x000000010b0bd824 */ /* 0x100fe400078e0a02 */
[----:B------:R-:W-:Y:S02]  /*65d0*/  IMAD.MOV R7, RZ, RZ, -R7 ;  /* 0x000000ffff077224 */ /* 0x000fe400078e0a07 */
[--C-:B------:R-:W-:Y:S01]  /*65e0*/  @!P6 IMAD.IADD R9, R9, 0x1, -R2.reuse ;  /* 0x000000010909e824 */ /* 0x100fe200078e0a02 */
[----:B------:R-:W-:Y:S01]  /*65f0*/  ISETP.GT.U32.AND P6, PT, R2, R11, PT ;  /* 0x0000000b0200720c */ /* 0x000fe20003fc4070 */
[----:B------:R-:W-:Y:S02]  /*6600*/  @!P3 IMAD.IADD R10, R10, 0x1, -R2 ;  /* 0x000000010a0ab824 */ /* 0x000fe400078e0a02 */
[----:B------:R-:W-:-:S02]  /*6610*/  IMAD R7, R2, R7, R8 ;  /* 0x0000000702077224 */ /* 0x000fc400078e0208 */
[----:B------:R-:W-:Y:S01]  /*6620*/  IMAD.HI.U32 R8, R4, R5, RZ ;  /* 0x0000000504087227 */ /* 0x000fe200078e00ff */
[----:B------:R-:W-:-:S03]  /*6630*/  ISETP.GT.U32.AND P5, PT, R2, R10, PT ;  /* 0x0000000a0200720c */ /* 0x000fc60003fa4070 */
[----:B------:R-:W-:Y:S02]  /*6640*/  IMAD.MOV R8, RZ, RZ, -R8 ;  /* 0x000000ffff087224 */ /* 0x000fe400078e0a08 */
[--C-:B------:R-:W-:Y:S01]  /*6650*/  @!P2 IMAD.IADD R6, R6, 0x1, -R2.reuse ;  /* 0x000000010606a824 */ /* 0x100fe200078e0a02 */
[----:B------:R-:W-:Y:S01]  /*6660*/  ISETP.GE.AND P2, PT, R246, RZ, PT ;  /* 0x000000fff600720c */ /* 0x000fe20003f46270 */
[C---:B------:R-:W-:Y:S02]  /*6670*/  IMAD R5, R2.reuse, R8, R5 ;  /* 0x0000000802057224 */ /* 0x040fe400078e0205 */
[----:B------:R-:W-:Y:S01]  /*6680*/  @!P6 IMAD.IADD R11, R11, 0x1, -R2 ;  /* 0x000000010b0be824 */ /* 0x000fe200078e0a02 */
[C---:B------:R-:W-:Y:S01]  /*6690*/  ISETP.GT.U32.AND P3, PT, R2.reuse, R6, PT ;  /* 0x000000060200720c */ /* 0x040fe20003f64070 */
[----:B------:R-:W-:Y:S01]  /*66a0*/  @!P4 IMAD.MOV R16, RZ, RZ, -R16 ;  /* 0x000000ffff10c224 */ /* 0x000fe200078e0a10 */
[----:B------:R-:W-:Y:S01]  /*66b0*/  ISETP.GT.U32.AND P6, PT, R2, R5, PT ;  /* 0x000000050200720c */ /* 0x000fe20003fc4070 */
[----:B------:R-:W-:Y:S01]  /*66c0*/  @!P1 IMAD.MOV R0, RZ, RZ, -R0 ;  /* 0x000000ffff009224 */ /* 0x000fe200078e0a00 */
[----:B------:R-:W-:Y:S01]  /*66d0*/  ISETP.GE.AND P4, PT, R245, RZ, PT ;  /* 0x000000fff500720c */ /* 0x000fe20003f86270 */
[--C-:B------:R-:W-:Y:S01]  /*66e0*/  @!P5 IMAD.IADD R10, R10, 0x1, -R2.reuse ;  /* 0x000000010a0ad824 */ /* 0x100fe200078e0a02 */
[C---:B------:R-:W-:Y:S01]  /*66f0*/  ISETP.GT.U32.AND P5, PT, R2.reuse, R7, PT ;  /* 0x000000070200720c */ /* 0x040fe20003fa4070 */
[C---:B------:R-:W-:Y:S01]  /*6700*/  VIADD R245, R3.reuse, 0x1b9 ;  /* 0x000001b903f57836 */ /* 0x040fe20000000000 */
[----:B------:R-:W-:Y:S01]  /*6710*/  STL [R1+0x5b4], R16 ;  /* 0x0005b41001007387 */ /* 0x000fe20000100800 */
[----:B------:R-:W-:Y:S01]  /*6720*/  VIADD R246, R3, 0x1b8 ;  /* 0x000001b803f67836 */ /* 0x000fe20000000000 */
[----:B------:R-:W-:Y:S01]  /*6730*/  ISETP.GT.U32.AND P1, PT, R2, R9, PT ;  /* 0x000000090200720c */ /* 0x000fe20003f24070 */
[----:B------:R-:W-:Y:S01]  /*6740*/  @!P2 IMAD.MOV R11, RZ, RZ, -R11 ;  /* 0x000000ffff0ba224 */ /* 0x000fe200078e0a0b */
[----:B------:R0:W-:Y:S01]  /*6750*/  STL [R1+0x5b0], R0 ;  /* 0x0005b00001007387 */ /* 0x0001e20000100800 */
[--C-:B------:R-:W-:Y:S01]  /*6760*/  @!P3 IMAD.IADD R6, R6, 0x1, -R2.reuse ;  /* 0x000000010606b824 */ /* 0x100fe200078e0a02 */
[----:B------:R-:W-:Y:S01]  /*6770*/  IABS R12, R246 ;  /* 0x000000f6000c7213 */ /* 0x000fe20000000000 */
[----:B------:R-:W-:Y:S01]  /*6780*/  @!P6 IMAD.IADD R5, R5, 0x1, -R2 ;  /* 0x000000010505e824 */ /* 0x000fe200078e0a02 */
[----:B------:R-:W-:Y:S01]  /*6790*/  ISETP.GE.AND P3, PT, R247, RZ, PT ;  /* 0x000000fff700720c */ /* 0x000fe20003f66270 */
[----:B------:R-:W-:Y:S01]  /*67a0*/  IMAD.MOV.U32 R15, RZ, RZ, R6 ;  /* 0x000000ffff0f7224 */ /* 0x000fe200078e0006 */
[----:B------:R-:W-:Y:S01]  /*67b0*/  ISETP.GE.AND P2, PT, R245, RZ, PT ;  /* 0x000000fff500720c */ /* 0x000fe20003f46270 */
[----:B------:R-:W-:Y:S01]  /*67c0*/  @!P5 IMAD.IADD R7, R7, 0x1, -R2 ;  /* 0x000000010707d824 */ /* 0x000fe200078e0a02 */
[----:B------:R-:W-:Y:S01]  /*67d0*/  ISETP.GT.U32.AND P6, PT, R2, R5, PT ;  /* 0x000000050200720c */ /* 0x000fe20003fc4070 */
[----:B------:R-:W-:Y:S01]  /*67e0*/  IMAD.HI.U32 R14, R4, R12, RZ ;  /* 0x0000000c040e7227 */ /* 0x000fe200078e00ff */
[----:B0-----:R-:W-:-:S02]  /*67f0*/  IABS R0, R245 ;  /* 0x000000f500007213 */ /* 0x001fc40000000000 */
[----:B------:R-:W-:Y:S01]  /*6800*/  ISETP.GE.AND P5, PT, R244, RZ, PT ;  /* 0x000000fff400720c */ /* 0x000fe20003fa6270 */
[----:B------:R-:W-:Y:S01]  /*6810*/  @!P0 IMAD.MOV R15, RZ, RZ, -R15 ;  /* 0x000000ffff0f8224 */ /* 0x000fe200078e0a0f */
[----:B------:R-:W-:Y:S01]  /*6820*/  ISETP.GT.U32.AND P0, PT, R2, R7, PT ;  /* 0x000000070200720c */ /* 0x000fe20003f04070 */
[----:B------:R-:W-:-:S03]  /*6830*/  IMAD.HI.U32 R13, R4, R0, RZ ;  /* 0x00000000040d7227 */ /* 0x000fc600078e00ff */
[----:B------:R-:W-:Y:S01]  /*6840*/  STL [R1+0x5ac], R15 ;  /* 0x0005ac0f01007387 */ /* 0x000fe20000100800 */
[----:B------:R-:W-:Y:S02]  /*6850*/  IMAD.MOV R13, RZ, RZ, -R13 ;  /* 0x000000ffff0d7224 */ /* 0x000fe400078e0a0d */
[----:B------:R-:W-:Y:S02]  /*6860*/  IMAD.MOV R6, RZ, RZ, -R14 ;  /* 0x000000ffff067224 */ /* 0x000fe400078e0a0e */
[C---:B------:R-:W-:Y:S02]  /*6870*/  IMAD R0, R2.reuse, R13, R0 ;  /* 0x0000000d02007224 */ /* 0x040fe400078e0200 */
[----:B------:R-:W-:Y:S01]  /*6880*/  @!P1 IMAD.IADD R9, R9, 0x1, -R2 ;  /* 0x0000000109099824 */ /* 0x000fe200078e0a02 */
[----:B------:R-:W-:Y:S01]  /*6890*/  ISETP.GE.AND P1, PT, R239, RZ, PT ;  /* 0x000000ffef00720c */ /* 0x000fe20003f26270 */
[----:B------:R-:W-:Y:S01]  /*68a0*/  @!P4 IMAD.MOV R10, RZ, RZ, -R10 ;  /* 0x000000ffff0ac224 */ /* 0x000fe200078e0a0a */
[C---:B------:R-:W-:Y:S01]  /*68b0*/  ISETP.GT.U32.AND P4, PT, R2.reuse, R0, PT ;  /* 0x000000000200720c */ /* 0x040fe20003f84070 */
[----:B------:R-:W-:-:S02]  /*68c0*/  IMAD R6, R2, R6, R12 ;  /* 0x0000000602067224 */ /* 0x000fc400078e020c */
[--C-:B------:R-:W-:Y:S01]  /*68d0*/  @!P6 IMAD.IADD R5, R5, 0x1, -R2.reuse ;  /* 0x000000010505e824 */ /* 0x100fe200078e0a02 */
[----:B------:R0:W-:Y:S01]  /*68e0*/  STL [R1+0x5a8], R10 ;  /* 0x0005a80a01007387 */ /* 0x0001e20000100800 */
[----:B------:R-:W-:Y:S01]  /*68f0*/  VIADD R247, R3, 0x1b7 ;  /* 0x000001b703f77836 */ /* 0x000fe20000000000 */
[----:B------:R-:W-:Y:S01]  /*6900*/  ISETP.GT.U32.AND P6, PT, R2, R6, PT ;  /* 0x000000060200720c */ /* 0x000fe20003fc4070 */
[--C-:B------:R-:W-:Y:S01]  /*6910*/  @!P0 IMAD.IADD R7, R7, 0x1, -R2.reuse ;  /* 0x0000000107078824 */ /* 0x100fe200078e0a02 */
[----:B------:R1:W-:Y:S01]  /*6920*/  STL [R1+0x5a4], R11 ;  /* 0x0005a40b01007387 */ /* 0x0003e20000100800 */
[----:B------:R-:W-:Y:S01]  /*6930*/  @!P3 IMAD.MOV R9, RZ, RZ, -R9 ;  /* 0x000000ffff09b224 */ /* 0x000fe200078e0a09 */
[----:B------:R-:W-:Y:S01]  /*6940*/  IABS R8, R247 ;  /* 0x000000f700087213 */ /* 0x000fe20000000000 */
[----:B------:R-:W-:Y:S01]  /*6950*/  @!P1 IMAD.MOV R7, RZ, RZ, -R7 ;  /* 0x000000ffff079224 */ /* 0x000fe200078e0a07 */
[----:B------:R-:W-:Y:S01]  /*6960*/  ISETP.GE.AND P0, PT, R247, RZ, PT ;  /* 0x000000fff700720c */ /* 0x000fe20003f06270 */
[----:B------:R-:W-:Y:S01]  /*6970*/  VIADD R247, R3, 0x1b6 ;  /* 0x000001b603f77836 */ /* 0x000fe20000000000 */
[----:B------:R-:W-:Y:S01]  /*6980*/  STL [R1+0x5a0], R9 ;  /* 0x0005a00901007387 */ /* 0x000fe20000100800 */
[----:B------:R-:W-:Y:S01]  /*6990*/  @!P4 IMAD.IADD R0, R0, 0x1, -R2 ;  /* 0x000000010000c824 */ /* 0x000fe200078e0a02 */
[----:B------:R-:W-:Y:S01]  /*69a0*/  ISETP.GE.AND P3, PT, R246, RZ, PT ;  /* 0x000000fff600720c */ /* 0x000fe20003f66270 */
[----:B------:R-:W-:Y:S01]  /*69b0*/  IMAD.HI.U32 R13, R4, R8, RZ ;  /* 0x00000008040d7227 */ /* 0x000fe200078e00ff */
[----:B------:R2:W-:Y:S01]  /*69c0*/  STL [R1+0x59c], R7 ;  /* 0x00059c0701007387 */ /* 0x0005e20000100800 */
[----:B------:R-:W-:-:S02]  /*69d0*/  ISETP.GE.AND P1, PT, R247, RZ, PT ;  /* 0x000000fff700720c */ /* 0x000fc40003f26270 */
[----:B------:R-:W-:Y:S01]  /*69e0*/  @!P6 IMAD.IADD R6, R6, 0x1, -R2 ;  /* 0x000000010606e824 */ /* 0x000fe200078e0a02 */
[C---:B------:R-:W-:Y:S01]  /*69f0*/  ISETP.GT.U32.AND P4, PT, R2.reuse, R0, PT ;  /* 0x000000000200720c */ /* 0x040fe20003f84070 */
[----:B0-----:R-:W-:Y:S01]  /*6a00*/  IMAD.MOV.U32 R10, RZ, RZ, R5 ;  /* 0x000000ffff0a7224 */ /* 0x001fe200078e0005 */
[----:B-1----:R-:W-:Y:S01]  /*6a10*/  IABS R11, R236 ;  /* 0x000000ec000b7213 */ /* 0x002fe20000000000 */
[----:B------:R-:W-:Y:S01]  /*6a20*/  IMAD.MOV R13, RZ, RZ, -R13 ;  /* 0x000000ffff0d7224 */ /* 0x000fe200078e0a0d */
[C---:B------:R-:W-:Y:S01]  /*6a30*/  ISETP.GT.U32.AND P6, PT, R2.reuse, R6, PT ;  /* 0x000000060200720c */ /* 0x040fe20003fc4070 */
[C---:B------:R-:W-:Y:S01]  /*6a40*/  VIADD R246, R3.reuse, 0x1b5 ;  /* 0x000001b503f67836 */ /* 0x040fe20000000000 */
[----:B--2---:R-:W-:Y:S01]  /*6a50*/  IABS R7, R247 ;  /* 0x000000f700077213 */ /* 0x004fe20000000000 */
[----:B------:R-:W-:Y:S02]  /*6a60*/  IMAD R9, R2, R13, R8 ;  /* 0x0000000d02097224 */ /* 0x000fe400078e0208 */
[----:B------:R-:W-:Y:S01]  /*6a70*/  VIADD R247, R3, 0x1b4 ;  /* 0x000001b403f77836 */ /* 0x000fe20000000000 */
[----:B------:R-:W-:Y:S01]  /*6a80*/  IABS R12, R246 ;  /* 0x000000f6000c7213 */ /* 0x000fe20000000000 */
[----:B------:R-:W-:-:S03]  /*6a90*/  IMAD.HI.U32 R5, R4, R7, RZ ;  /* 0x0000000704057227 */ /* 0x000fc600078e00ff */
[----:B------:R-:W-:Y:S01]  /*6aa0*/  IABS R13, R247 ;  /* 0x000000f7000d7213 */ /* 0x000fe20000000000 */
[----:B------:R-:W-:Y:S02]  /*6ab0*/  IMAD.MOV R5, RZ, RZ, -R5 ;  /* 0x000000ffff057224 */ /* 0x000fe400078e0a05 */
[--C-:B------:R-:W-:Y:S01]  /*6ac0*/  @!P4 IMAD.IADD R0, R0, 0x1, -R2.reuse ;  /* 0x000000010000c824 */ /* 0x100fe200078e0a02 */
[C---:B------:R-:W-:Y:S01]  /*6ad0*/  ISETP.GT.U32.AND P4, PT, R2.reuse, R9, PT ;  /* 0x000000090200720c */ /* 0x040fe20003f84070 */
[----:B------:R-:W-:Y:S02]  /*6ae0*/  IMAD R7, R2, R5, R7 ;  /* 0x0000000502077224 */ /* 0x000fe400078e0207 */
[----:B------:R-:W-:Y:S02]  /*6af0*/  @!P6 IMAD.IADD R6, R6, 0x1, -R2 ;  /* 0x000000010606e824 */ /* 0x000fe400078e0a02 */
[----:B------:R-:W-:Y:S01]  /*6b00*/  IMAD.HI.U32 R15, R4, R12, RZ ;  /* 0x0000000c040f7227 */ /* 0x000fe200078e00ff */
[----:B------:R-:W-:-:S03]  /*6b10*/  ISETP.GT.U32.AND P6, PT, R2, R7, PT ;  /* 0x000000070200720c */ /* 0x000fc60003fc4070 */
[----:B------:R-:W-:Y:S01]  /*6b20*/  @!P5 IMAD.MOV R10, RZ, RZ, -R10 ;  /* 0x000000ffff0ad224 */ /* 0x000fe200078e0a0a */
[----:B------:R-:W-:Y:S01]  /*6b30*/  ISETP.GE.AND P5, PT, R246, RZ, PT ;  /* 0x000000fff600720c */ /* 0x000fe20003fa6270 */
[----:B------:R-:W-:-:S03]  /*6b40*/  IMAD.HI.U32 R14, R4, R13, RZ ;  /* 0x0000000d040e7227 */ /* 0x000fc600078e00ff */
[----:B------:R0:W-:Y:S01]  /*6b50*/  STL [R1+0x598], R10 ;  /* 0x0005980a01007387 */ /* 0x0001e20000100800 */
[----:B------:R-:W-:Y:S01]  /*6b60*/  @!P4 IMAD.IADD R9, R9, 0x1, -R2 ;  /* 0x000000010909c824 */ /* 0x000fe200078e0a02 */
[----:B------:R-:W-:Y:S01]  /*6b70*/  ISETP.GE.AND P4, PT, R247, RZ, PT ;  /* 0x000000fff700720c */ /* 0x000fe20003f86270 */
[----:B------:R-:W-:-:S04]  /*6b80*/  IMAD.HI.U32 R8, R4, R11, RZ ;  /* 0x0000000b04087227 */ /* 0x000fc800078e00ff */
[----:B------:R-:W-:Y:S01]  /*6b90*/  @!P6 IMAD.IADD R7, R7, 0x1, -R2 ;  /* 0x000000010707e824 */ /* 0x000fe200078e0a02 */
[C---:B------:R-:W-:Y:S01]  /*6ba0*/  ISETP.GT.U32.AND P6, PT, R2.reuse, R9, PT ;  /* 0x000000090200720c */ /* 0x040fe20003fc4070 */
[----:B------:R-:W-:Y:S01]  /*6bb0*/  IMAD.MOV R15, RZ, RZ, -R15 ;  /* 0x000000ffff0f7224 */ /* 0x000fe200078e0a0f */
[----:B0-----:R-:W-:Y:S01]  /*6bc0*/  IABS R10, R237 ;  /* 0x000000ed000a7213 */ /* 0x001fe20000000000 */
[----:B------:R-:W-:Y:S02]  /*6bd0*/  IMAD.MOV R14, RZ, RZ, -R14 ;  /* 0x000000ffff0e7224 */ /* 0x000fe400078e0a0e */
[----:B------:R-:W-:Y:S02]  /*6be0*/  IMAD.MOV R8, RZ, RZ, -R8 ;  /* 0x000000ffff087224 */ /* 0x000fe400078e0a08 */
[----:B------:R-:W-:Y:S02]  /*6bf0*/  IMAD R12, R2, R15, R12 ;  /* 0x0000000f020c7224 */ /* 0x000fe400078e020c */
[----:B------:R-:W-:-:S02]  /*6c00*/  VIADD R247, R3, 0x1b1 ;  /* 0x000001b103f77836 */ /* 0x000fc40000000000 */
[----:B------:R-:W-:Y:S01]  /*6c10*/  @!P2 IMAD.MOV R0, RZ, RZ, -R0 ;  /* 0x000000ffff00a224 */ /* 0x000fe200078e0a00 */
[C---:B------:R-:W-:Y:S01]  /*6c20*/  ISETP.GT.U32.AND P2, PT, R2.reuse, R7, PT ;  /* 0x000000070200720c */ /* 0x040fe20003f44070 */
[C---:B------:R-:W-:Y:S01]  /*6c30*/  IMAD R13, R2.reuse, R14, R13 ;  /* 0x0000000e020d7224 */ /* 0x040fe200078e020d */
[----:B------:R-:W-:Y:S01]  /*6c40*/  IABS R14, R238 ;  /* 0x000000ee000e7213 */ /* 0x000fe20000000000 */
[----:B------:R-:W-:Y:S01]  /*6c50*/  @!P3 IMAD.MOV R6, RZ, RZ, -R6 ;  /* 0x000000ffff06b224 */ /* 0x000fe200078e0a06 */
[C---:B------:R-:W-:Y:S01]  /*6c60*/  ISETP.GT.U32.AND P3, PT, R2.reuse, R12, PT ;  /* 0x0000000c0200720c */ /* 0x040fe20003f64070 */
[----:B------:R-:W-:Y:S01]  /*6c70*/  IMAD R11, R2, R8, R11 ;  /* 0x00000008020b7224 */ /* 0x000fe200078e020b */
[----:B------:R-:W-:Y:S01]  /*6c80*/  IABS R8, R247 ;  /* 0x000000f700087213 */ /* 0x000fe20000000000 */
[----:B------:R-:W-:Y:S01]  /*6c90*/  IMAD.HI.U32 R5, R4, R10, RZ ;  /* 0x0000000a04057227 */ /* 0x000fe200078e00ff */
[----:B------:R-:W-:Y:S03]  /*6ca0*/  STL [R1+0x594], R0 ;  /* 0x0005940001007387 */ /* 0x000fe60000100800 */
[----:B------:R-:W-:Y:S01]  /*6cb0*/  @!P6 IMAD.IADD R9, R9, 0x1, -R2 ;  /* 0x000000010909e824 */ /* 0x000fe200078e0a02 */
[----:B------:R0:W-:Y:S01]  /*6cc0*/  STL [R1+0x590], R6 ;  /* 0x0005900601007387 */ /* 0x0001e20000100800 */
[----:B------:R-:W-:Y:S01]  /*6cd0*/  ISETP.GT.U32.AND P6, PT, R2, R13, PT ;  /* 0x0000000d0200720c */ /* 0x000fe20003fc4070 */
[----:B------:R-:W-:-:S02]  /*6ce0*/  IMAD.MOV R5, RZ, RZ, -R5 ;  /* 0x000000ffff057224 */ /* 0x000fc400078e0a05 */
[----:B------:R-:W-:Y:S01]  /*6cf0*/  @!P2 IMAD.IADD R7, R7, 0x1, -R2 ;  /* 0x000000010707a824 */ /* 0x000fe200078e0a02 */
[C---:B------:R-:W-:Y:S01]  /*6d00*/  ISETP.GT.U32.AND P2, PT, R2.reuse, R11, PT ;  /* 0x0000000b0200720c */ /* 0x040fe20003f44070 */
[----:B------:R-:W-:Y:S02]  /*6d10*/  IMAD R10, R2, R5, R10 ;  /* 0x00000005020a7224 */ /* 0x000fe400078e020a */
[----:B------:R-:W-:Y:S02]  /*6d20*/  @!P3 IMAD.IADD R12, R12, 0x1, -R2 ;  /* 0x000000010c0cb824 */ /* 0x000fe400078e0a02 */
[----:B0-----:R-:W-:Y:S01]  /*6d30*/  IMAD.MOV.U32 R6, RZ, RZ, R14 ;  /* 0x000000ffff067224 */ /* 0x001fe200078e000e */
[----:B------:R-:W-:Y:S01]  /*6d40*/  ISETP.GT.U32.AND P3, PT, R2, R10, PT ;  /* 0x0000000a0200720c */ /* 0x000fe20003f64070 */
[----:B------:R-:W-:-:S04]  /*6d50*/  IMAD.HI.U32 R14, R4, R8, RZ ;  /* 0x00000008040e7227 */ /* 0x000fc800078e00ff */
[----:B------:R-:W-:Y:S02]  /*6d60*/  IMAD.MOV R14, RZ, RZ, -R14 ;  /* 0x000000ffff0e7224 */ /* 0x000fe400078e0a0e */
[----:B------:R-:W-:Y:S02]  /*6d70*/  @!P6 IMAD.IADD R13, R13, 0x1, -R2 ;  /* 0x000000010d0de824 */ /* 0x000fe400078e0a02 */
[C---:B------:R-:W-:Y:S02]  /*6d80*/  IMAD R8, R2.reuse, R14, R8 ;  /* 0x0000000e02087224 */ /* 0x040fe400078e0208 */
[C---:B------:R-:W-:Y:S02]  /*6d90*/  VIADD R239, R3.reuse, 0x1af ;  /* 0x000001af03ef7836 */ /* 0x040fe40000000000 */
[----:B------:R-:W-:Y:S01]  /*6da0*/  VIADD R244, R3, 0x1ae ;  /* 0x000001ae03f47836 */ /* 0x000fe20000000000 */
[----:B------:R-:W-:Y:S01]  /*6db0*/  ISETP.GT.U32.AND P6, PT, R2, R8, PT ;  /* 0x000000080200720c */ /* 0x000fe20003fc4070 */
[----:B------:R-:W-:Y:S01]  /*6dc0*/  IMAD.MOV.U32 R17, RZ, RZ, R9 ;  /* 0x000000ffff117224 */ /* 0x000fe200078e0009 */
[----:B------:R-:W-:Y:S01]  /*6dd0*/  IABS R5, R239 ;  /* 0x000000ef00057213 */ /* 0x000fe20000000000 */
[--C-:B------:R-:W-:Y:S01]  /*6de0*/  @!P2 IMAD.IADD R11, R11, 0x1, -R2.reuse ;  /* 0x000000010b0ba824 */ /* 0x100fe200078e0a02 */
[----:B------:R-:W-:Y:S01]  /*6df0*/  IABS R0, R244 ;  /* 0x000000f400007213 */ /* 0x000fe20000000000 */
[----:B------:R-:W-:Y:S01]  /*6e00*/  @!P3 IMAD.IADD R10, R10, 0x1, -R2 ;  /* 0x000000010a0ab824 */ /* 0x000fe200078e0a02 */
[C---:B------:R-:W-:Y:S01]  /*6e10*/  ISETP.GT.U32.AND P2, PT, R2.reuse, R12, PT ;  /* 0x0000000c0200720c */ /* 0x040fe20003f44070 */
[----:B------:R-:W-:Y:S01]  /*6e20*/  @!P0 IMAD.MOV R17, RZ, RZ, -R17 ;  /* 0x000000ffff118224 */ /* 0x000fe200078e0a11 */
[----:B------:R-:W-:Y:S01]  /*6e30*/  ISETP.GT.U32.AND P0, PT, R2, R13, PT ;  /* 0x0000000d0200720c */ /* 0x000fe20003f04070 */
[----:B------:R-:W-:Y:S01]  /*6e40*/  IMAD.HI.U32 R16, R4, R6, RZ ;  /* 0x0000000604107227 */ /* 0x000fe200078e00ff */
[----:B------:R-:W-:-:S02]  /*6e50*/  ISETP.GT.U32.AND P3, PT, R2, R11, PT ;  /* 0x0000000b0200720c */ /* 0x000fc40003f64070 */
[----:B------:R-:W-:Y:S01]  /*6e60*/  STL [R1+0x58c], R17 ;  /* 0x00058c1101007387 */ /* 0x000fe20000100800 */
[----:B------:R-:W-:-:S04]  /*6e70*/  IMAD.HI.U32 R15, R4, R5, RZ ;  /* 0x00000005040f7227 */ /* 0x000fc800078e00ff */
[----:B------:R-:W-:Y:S01]  /*6e80*/  @!P6 IMAD.IADD R8, R8, 0x1, -R2 ;  /* 0x000000010808e824 */ /* 0x000fe200078e0a02 */
[----:B------:R-:W-:Y:S01]  /*6e90*/  ISETP.GT.U32.AND P6, PT, R2, R10, PT ;  /* 0x0000000a0200720c */ /* 0x000fe20003fc4070 */
[----:B------:R-:W-:Y:S02]  /*6ea0*/  IMAD.MOV R16, RZ, RZ, -R16 ;  /* 0x000000ffff107224 */ /* 0x000fe400078e0a10 */
[----:B------:R-:W-:-:S04]  /*6eb0*/  IMAD.HI.U32 R14, R4, R0, RZ ;  /* 0x00000000040e7227 */ /* 0x000fc800078e00ff */
[----:B------:R-:W-:Y:S02]  /*6ec0*/  IMAD.MOV R15, RZ, RZ, -R15 ;  /* 0x000000ffff0f7224 */ /* 0x000fe400078e0a0f */
[----:B------:R-:W-:Y:S01]  /*6ed0*/  @!P1 IMAD.MOV R7, RZ, RZ, -R7 ;  /* 0x000000ffff079224 */ /* 0x000fe200078e0a07 */
[C---:B------:R-:W-:Y:S01]  /*6ee0*/  ISETP.GT.U32.AND P1, PT, R2.reuse, R8, PT ;  /* 0x000000080200720c */ /* 0x040fe20003f24070 */
[C---:B------:R-:W-:Y:S02]  /*6ef0*/  IMAD R6, R2.reuse, R16, R6 ;  /* 0x0000001002067224 */ /* 0x040fe400078e0206 */
[----:B------:R-:W-:Y:S01]  /*6f00*/  IMAD.MOV R14, RZ, RZ, -R14 ;  /* 0x000000ffff0e7224 */ /* 0x000fe200078e0a0e */
[----:B------:R0:W-:Y:S01]  /*6f10*/  STL [R1+0x588], R7 ;  /* 0x0005880701007387 */ /* 0x0001e20000100800 */
[C---:B------:R-:W-:Y:S02]  /*6f20*/  IMAD R5, R2.reuse, R15, R5 ;  /* 0x0000000f02057224 */ /* 0x040fe400078e0205 */
[----:B------:R-:W-:-:S02]  /*6f30*/  IMAD R0, R2, R14, R0 ;  /* 0x0000000e02007224 */ /* 0x000fc400078e0200 */
[----:B------:R-:W-:Y:S02]  /*6f40*/  VIADD R245, R3, 0x1ad ;  /* 0x000001ad03f57836 */ /* 0x000fe40000000000 */
[--C-:B------:R-:W-:Y:S01]  /*6f50*/  @!P2 IMAD.IADD R12, R12, 0x1, -R2.reuse ;  /* 0x000000010c0ca824 */ /* 0x100fe200078e0a02 */
[C---:B------:R-:W-:Y:S01]  /*6f60*/  ISETP.GT.U32.AND P2, PT, R2.reuse, R6, PT ;  /* 0x000000060200720c */ /* 0x040fe20003f44070 */
[--C-:B------:R-:W-:Y:S01]  /*6f70*/  @!P0 IMAD.IADD R13, R13, 0x1, -R2.reuse ;  /* 0x000000010d0d8824 */ /* 0x100fe200078e0a02 */
[----:B------:R-:W-:Y:S01]  /*6f80*/  ISETP.GT.U32.AND P0, PT, R2, R5, PT ;  /* 0x000000050200720c */ /* 0x000fe20003f04070 */
[--C-:B------:R-:W-:Y:S01]  /*6f90*/  @!P6 IMAD.IADD R10, R10, 0x1, -R2.reuse ;  /* 0x000000010a0ae824 */ /* 0x100fe200078e0a02 */
[----:B------:R-:W-:Y:S01]  /*6fa0*/  IABS R9, R245 ;  /* 0x000000f500097213 */ /* 0x000fe20000000000 */
[--C-:B------:R-:W-:Y:S01]  /*6fb0*/  @!P3 IMAD.IADD R11, R11, 0x1, -R2.reuse ;  /* 0x000000010b0bb824 */ /* 0x100fe200078e0a02 */
[----:B------:R-:W-:Y:S01]  /*6fc0*/  ISETP.GT.U32.AND P6, PT, R2, R0, PT ;  /* 0x000000000200720c */ /* 0x000fe20003fc4070 */
[----:B------:R-:W-:Y:S01]  /*6fd0*/  @!P1 IMAD.IADD R8, R8, 0x1, -R2 ;  /* 0x0000000108089824 */ /* 0x000fe200078e0a02 */
[----:B------:R-:W-:Y:S01]  /*6fe0*/  ISETP.GE.AND P3, PT, R236, RZ, PT ;  /* 0x000000ffec00720c */ /* 0x000fe20003f66270 */
[----:B------:R-:W-:Y:S01]  /*6ff0*/  VIADD R246, R3, 0x1ac ;  /* 0x000001ac03f67836 */ /* 0x000fe20000000000 */
[----:B------:R-:W-:Y:S01]  /*7000*/  ISETP.GE.AND P1, PT, R237, RZ, PT ;  /* 0x000000ffed00720c */ /* 0x000fe20003f26270 */
[----:B------:R-:W-:-:S03]  /*7010*/  IMAD.HI.U32 R15, R4, R9, RZ ;  /* 0x00000009040f7227 */ /* 0x000fc600078e00ff */
[----:B0-----:R-:W-:Y:S01]  /*7020*/  IABS R7, R246 ;  /* 0x000000f600077213 */ /* 0x001fe20000000000 */
[--C-:B------:R-:W-:Y:S01]  /*7030*/  @!P2 IMAD.IADD R6, R6, 0x1, -R2.reuse ;  /* 0x000000010606a824 */ /* 0x100fe200078e0a02 */
[----:B------:R-:W-:Y:S01]  /*7040*/  ISETP.GE.AND P2, PT, R247, RZ, PT ;  /* 0x000000fff700720c */ /* 0x000fe20003f46270 */
[----:B------:R-:W-:Y:S02]  /*7050*/  IMAD.MOV R15, RZ, RZ, -R15 ;  /* 0x000000ffff0f7224 */ /* 0x000fe400078e0a0f */
[----:B------:R-:W-:Y:S01]  /*7060*/  @!P0 IMAD.IADD R5, R5, 0x1, -R2 ;  /* 0x0000000105058824 */ /* 0x000fe200078e0a02 */
[----:B------:R-:W-:Y:S01]  /*7070*/  ISETP.GE.AND P0, PT, R238, RZ, PT ;  /* 0x000000ffee00720c */ /* 0x000fe20003f06270 */
[----:B------:R-:W-:Y:S02]  /*7080*/  IMAD.MOV.U32 R18, RZ, RZ, R12 ;  /* 0x000000ffff127224 */ /* 0x000fe400078e000c */
[----:B------:R-:W-:Y:S02]  /*7090*/  IMAD.MOV.U32 R17, RZ, RZ, R13 ;  /* 0x000000ffff117224 */ /* 0x000fe400078e000d */
[----:B------:R-:W-:-:S02]  /*70a0*/  IMAD R9, R2, R15, R9 ;  /* 0x0000000f02097224 */ /* 0x000fc400078e0209 */
[----:B------:R-:W-:Y:S01]  /*70b0*/  @!P6 IMAD.IADD R0, R0, 0x1, -R2 ;  /* 0x000000010000e824 */ /* 0x000fe200078e0a02 */
[C---:B------:R-:W-:Y:S01]  /*70c0*/  ISETP.GT.U32.AND P6, PT, R2.reuse, R6, PT ;  /* 0x000000060200720c */ /* 0x040fe20003fc4070 */
[----:B------:R-:W-:Y:S02]  /*70d0*/  IMAD.MOV.U32 R13, RZ, RZ, R11 ;  /* 0x000000ffff0d7224 */ /* 0x000fe400078e000b */
[----:B------:R-:W-:Y:S01]  /*70e0*/  @!P5 IMAD.MOV R18, RZ, RZ, -R18 ;  /* 0x000000ffff12d224 */ /* 0x000fe200078e0a12 */
[----:B------:R-:W-:Y:S01]  /*70f0*/  ISETP.GT.U32.AND P5, PT, R2, R5, PT ;  /* 0x000000050200720c */ /* 0x000fe20003fa4070 */
[----:B------:R-:W-:Y:S02]  /*7100*/  IMAD.MOV.U32 R11, RZ, RZ, R10 ;  /* 0x000000ffff0b7224 */ /* 0x000fe400078e000a */
[----:B------:R-:W-:Y:S01]  /*7110*/  IMAD.HI.U32 R14, R4, R7, RZ ;  /* 0x00000007040e7227 */ /* 0x000fe200078e00ff */
[----:B------:R-:W-:Y:S03]  /*7120*/  STL [R1+0x584], R18 ;  /* 0x0005841201007387 */ /* 0x000fe60000100800 */
[----:B------:R-:W-:-:S02]  /*7130*/  VIADD R247, R3, 0x1ab ;  /* 0x000001ab03f77836 */ /* 0x000fc40000000000 */
[----:B------:R-:W-:Y:S01]  /*7140*/  @!P4 IMAD.MOV R17, RZ, RZ, -R17 ;  /* 0x000000ffff11c224 */ /* 0x000fe200078e0a11 */
[C---:B------:R-:W-:Y:S01]  /*7150*/  ISETP.GT.U32.AND P4, PT, R2.reuse, R0, PT ;  /* 0x000000000200720c */ /* 0x040fe20003f84070 */
[----:B------:R-:W-:Y:S01]  /*7160*/  @!P3 IMAD.MOV R13, RZ, RZ, -R13 ;  /* 0x000000ffff0db224 */ /* 0x000fe200078e0a0d */
[C---:B------:R-:W-:Y:S01]  /*7170*/  ISETP.GT.U32.AND P3, PT, R2.reuse, R9, PT ;  /* 0x000000090200720c */ /* 0x040fe20003f64070 */
[----:B------:R-:W-:Y:S01]  /*7180*/  @!P1 IMAD.MOV R11, RZ, RZ, -R11 ;  /* 0x000000ffff0b9224 */ /* 0x000fe200078e0a0b */
[----:B------:R-:W-:Y:S01]  /*7190*/  ISETP.GE.AND P1, PT, R239, RZ, PT ;  /* 0x000000ffef00720c */ /* 0x000fe20003f26270 */
[----:B------:R-:W-:Y:S01]  /*71a0*/  IMAD.MOV R16, RZ, RZ, -R14 ;  /* 0x000000ffff107224 */ /* 0x000fe200078e0a0e */
[----:B------:R-:W-:Y:S01]  /*71b0*/  IABS R14, R247 ;  /* 0x000000f7000e7213 */ /* 0x000fe20000000000 */
[----:B------:R-:W-:Y:S01]  /*71c0*/  IMAD.MOV.U32 R10, RZ, RZ, R8 ;  /* 0x000000ffff0a7224 */ /* 0x000fe200078e0008 */
[----:B------:R-:W-:Y:S01]  /*71d0*/  STL [R1+0x580], R17 ;  /* 0x0005801101007387 */ /* 0x000fe20000100800 */
[----:B------:R-:W-:-:S02]  /*71e0*/  IMAD R7, R2, R16, R7 ;  /* 0x0000001002077224 */ /* 0x000fc400078e0207 */
[----:B------:R-:W-:Y:S01]  /*71f0*/  IMAD.MOV.U32 R12, RZ, RZ, R14 ;  /* 0x000000ffff0c7224 */ /* 0x000fe200078e000e */
[----:B------:R0:W-:Y:S01]  /*7200*/  STL [R1+0x57c], R13 ;  /* 0x00057c0d01007387 */ /* 0x0001e20000100800 */
[--C-:B------:R-:W-:Y:S01]  /*7210*/  @!P6 IMAD.IADD R6, R6, 0x1, -R2.reuse ;  /* 0x000000010606e824 */ /* 0x100fe200078e0a02 */
[----:B------:R-:W-:Y:S01]  /*7220*/  ISETP.GE.AND P6, PT, R244, RZ, PT ;  /* 0x000000fff400720c */ /* 0x000fe20003fc6270 */
[----:B------:R-:W-:Y:S01]  /*7230*/  @!P5 IMAD.IADD R5, R5, 0x1, -R2 ;  /* 0x000000010505d824 */ /* 0x000fe200078e0a02 */
[----:B------:R-:W-:Y:S01]  /*7240*/  STL [R1+0x578], R11 ;  /* 0x0005780b01007387 */ /* 0x000fe20000100800 */
[----:B------:R-:W-:Y:S01]  /*7250*/  IMAD.HI.U32 R8, R4, R12, RZ ;  /* 0x0000000c04087227 */ /* 0x000fe200078e00ff */
[----:B------:R-:W-:-:S03]  /*7260*/  ISETP.GE.AND P5, PT, R245, RZ, PT ;  /* 0x000000fff500720c */ /* 0x000fc60003fa6270 */
[----:B------:R-:W-:Y:S01]  /*7270*/  @!P2 IMAD.MOV R10, RZ, RZ, -R10 ;  /* 0x000000ffff0aa224 */ /* 0x000fe200078e0a0a */
[----:B------:R-:W-:Y:S01]  /*7280*/  ISETP.GT.U32.AND P2, PT, R2, R7, PT ;  /* 0x000000070200720c */ /* 0x000fe20003f44070 */
[--C-:B------:R-:W-:Y:S01]  /*7290*/  @!P4 IMAD.IADD R0, R0, 0x1, -R2.reuse ;  /* 0x000000010000c824 */ /* 0x100fe200078e0a02 */
[----:B------:R-:W-:Y:S01]  /*72a0*/  ISETP.GE.AND P4, PT, R246, RZ, PT ;  /* 0x000000fff600720c */ /* 0x000fe20003f86270 */
[----:B------:R-:W-:Y:S01]  /*72b0*/  @!P3 IMAD.IADD R9, R9, 0x1, -R2 ;  /* 0x000000010909b824 */ /* 0x000fe200078e0a02 */
[----:B------:R-:W-:Y:S01]  /*72c0*/  ISETP.GE.AND P3, PT, R247, RZ, PT ;  /* 0x000000fff700720c */ /* 0x000fe20003f66270 */
[----:B------:R-:W-:Y:S01]  /*72d0*/  @!P0 IMAD.MOV R6, RZ, RZ, -R6 ;  /* 0x000000ffff068224 */ /* 0x000fe200078e0a06 */
[----:B------:R-:W-:Y:S01]  /*72e0*/  STL [R1+0x574], R10 ;  /* 0x0005740a01007387 */ /* 0x000fe20000100800 */
[----:B------:R-:W-:Y:S01]  /*72f0*/  @!P1 IMAD.MOV R5, RZ, RZ, -R5 ;  /* 0x000000ffff059224 */ /* 0x000fe200078e0a05 */
[----:B------:R-:W-:Y:S01]  /*7300*/  ISETP.GT.U32.AND P0, PT, R2, R9, PT ;  /* 0x000000090200720c */ /* 0x000fe20003f04070 */
[----:B------:R-:W-:Y:S01]  /*7310*/  IMAD.MOV R8, RZ, RZ, -R8 ;  /* 0x000000ffff087224 */ /* 0x000fe200078e0a08 */
[----:B------:R-:W-:Y:S01]  /*7320*/  STL [R1+0x570], R6 ;  /* 0x0005700601007387 */ /* 0x000fe20000100800 */
[----:B------:R-:W-:-:S02]  /*7330*/  VIADD R247, R3, 0x1aa ;  /* 0x000001aa03f77836 */ /* 0x000fc40000000000 */
[----:B------:R-:W-:Y:S01]  /*7340*/  VIADD R246, R3, 0x1a9 ;  /* 0x000001a903f67836 */ /* 0x000fe20000000000 */
[----:B------:R1:W-:Y:S01]  /*7350*/  STL [R1+0x56c], R5 ;  /* 0x00056c0501007387 */ /* 0x0003e20000100800 */
[C---:B------:R-:W-:Y:S01]  /*7360*/  IMAD R12, R2.reuse, R8, R12 ;  /* 0x00000008020c7224 */ /* 0x040fe200078e020c */
[----:B------:R-:W-:Y:S01]  /*7370*/  ISETP.GE.AND P1, PT, R247, RZ, PT ;  /* 0x000000fff700720c */ /* 0x000fe20003f26270 */
[----:B------:R-:W-:Y:S01]  /*7380*/  IMAD.MOV.U32 R8, RZ, RZ, R0 ;  /* 0x000000ffff087224 */ /* 0x000fe200078e0000 */
[----:B0-----:R-:W-:Y:S01]  /*7390*/  IABS R13, R247 ;  /* 0x000000f7000d7213 */ /* 0x001fe20000000000 */
[----:B------:R-:W-:Y:S02]  /*73a0*/  VIADD R247, R3, 0x1a8 ;  /* 0x000001a803f77836 */ /* 0x000fe40000000000 */
[----:B------:R-:W-:Y:S01]  /*73b0*/  @!P6 IMAD.MOV R8, RZ, RZ, -R8 ;  /* 0x000000ffff08e224 */ /* 0x000fe200078e0a08 */
[C---:B------:R-:W-:Y:S01]  /*73c0*/  ISETP.GT.U32.AND P6, PT, R2.reuse, R12, PT ;  /* 0x0000000c0200720c */ /* 0x040fe20003fc4070 */
[--C-:B------:R-:W-:Y:S01]  /*73d0*/  @!P2 IMAD.IADD R7, R7, 0x1, -R2.reuse ;  /* 0x000000010707a824 */ /* 0x100fe200078e0a02 */
[----:B-1----:R-:W-:Y:S01]  /*73e0*/  IABS R5, R246 ;  /* 0x000000f600057213 */ /* 0x002fe20000000000 */
[----:B------:R-:W-:Y:S01]  /*73f0*/  VIADD R237, R3, 0x1a7 ;  /* 0x000001a703ed7836 */ /* 0x000fe20000000000 */
[----:B------:R-:W-:Y:S01]  /*7400*/  IABS R6, R247 ;  /* 0x000000f700067213 */ /* 0x000fe20000000000 */
[----:B------:R-:W-:Y:S01]  /*7410*/  @!P0 IMAD.IADD R9, R9, 0x1, -R2 ;  /* 0x0000000109098824 */ /* 0x000fe200078e0a02 */
[----:B------:R-:W-:Y:S01]  /*7420*/  ISETP.GT.U32.AND P2, PT, R2, R7, PT ;  /* 0x000000070200720c */ /* 0x000fe20003f44070 */
[----:B------:R-:W-:Y:S01]  /*7430*/  IMAD.MOV.U32 R0, RZ, RZ, R5 ;  /* 0x000000ffff007224 */ /* 0x000fe200078e0005 */
[----:B------:R0:W-:Y:S01]  /*7440*/  STL [R1+0x568], R8 ;  /* 0x0005680801007387 */ /* 0x0001e20000100800 */
[----:B------:R-:W-:Y:S01]  /*7450*/  IMAD.HI.U32 R5, R4, R13, RZ ;  /* 0x0000000d04057227 */ /* 0x000fe200078e00ff */
[----:B------:R-:W-:-:S02]  /*7460*/  IABS R10, R237 ;  /* 0x000000ed000a7213 */ /* 0x000fc40000000000 */
[----:B------:R-:W-:Y:S01]  /*7470*/  ISETP.GE.AND P0, PT, R246, RZ, PT ;  /* 0x000000fff600720c */ /* 0x000fe20003f06270 */
[----:B------:R-:W-:Y:S02]  /*7480*/  IMAD.MOV R5, RZ, RZ, -R5 ;  /* 0x000000ffff057224 */ /* 0x000fe400078e0a05 */
[----:B------:R-:W-:-:S04]  /*7490*/  IMAD.HI.U32 R11, R4, R6, RZ ;  /* 0x00000006040b7227 */ /* 0x000fc800078e00ff */
[----:B------:R-:W-:Y:S02]  /*74a0*/  IMAD R13, R2, R5, R13 ;  /* 0x00000005020d7224 */ /* 0x000fe400078e020d */
[----:B------:R-:W-:Y:S02]  /*74b0*/  IMAD.MOV R5, RZ, RZ, -R11 ;  /* 0x000000ffff057224 */ /* 0x000fe400078e0a0b */
[----:B0-----:R-:W-:-:S04]  /*74c0*/  IMAD.HI.U32 R8, R4, R0, RZ ;  /* 0x0000000004087227 */ /* 0x001fc800078e00ff */
[----:B------:R-:W-:Y:S02]  /*74d0*/  @!P6 IMAD.IADD R12, R12, 0x1, -R2 ;  /* 0x000000010c0ce824 */ /* 0x000fe400078e0a02 */
[----:B------:R-:W-:Y:S01]  /*74e0*/  @!P5 IMAD.MOV R9, RZ, RZ, -R9 ;  /* 0x000000ffff09d224 */ /* 0x000fe200078e0a09 */
[C---:B------:R-:W-:Y:S01]  /*74f0*/  ISETP.GT.U32.AND P5, PT, R2.reuse, R13, PT ;  /* 0x0000000d0200720c */ /* 0x040fe20003fa4070 */
[C---:B------:R-:W-:Y:S01]  /*7500*/  IMAD R6, R2.reuse, R5, R6 ;  /* 0x0000000502067224 */ /* 0x040fe200078e0206 */
[----:B------:R-:W-:Y:S01]  /*7510*/  ISETP.GT.U32.AND P6, PT, R2, R12, PT ;  /* 0x0000000c0200720c */ /* 0x000fe20003fc4070 */
[----:B------:R-:W-:Y:S01]  /*7520*/  IMAD.MOV R8, RZ, RZ, -R8 ;  /* 0x000000ffff087224 */ /* 0x000fe200078e0a08 */
[----:B------:R-:W-:Y:S01]  /*7530*/  STL [R1+0x564], R9 ;  /* 0x0005640901007387 */ /* 0x000fe20000100800 */
[----:B------:R-:W-:-:S04]  /*7540*/  IMAD.HI.U32 R5, R4, R10, RZ ;  /* 0x0000000a04057227 */ /* 0x000fc800078e00ff */
[----:B------:R-:W-:Y:S01]  /*7550*/  @!P2 IMAD.IADD R7, R7, 0x1, -R2 ;  /* 0x000000010707a824 */ /* 0x000fe200078e0a02 */
[----:B------:R-:W-:Y:S01]  /*7560*/  ISETP.GE.AND P2, PT, R247, RZ, PT ;  /* 0x000000fff700720c */ /* 0x000fe20003f46270 */
[C---:B------:R-:W-:Y:S02]  /*7570*/  IMAD R0, R2.reuse, R8, R0 ;  /* 0x0000000802007224 */ /* 0x040fe400078e0200 */
[----:B------:R-:W-:Y:S02]  /*7580*/  IMAD.MOV R5, RZ, RZ, -R5 ;  /* 0x000000ffff057224 */ /* 0x000fe400078e0a05 */
[----:B------:R-:W-:Y:S01]  /*7590*/  @!P4 IMAD.MOV R7, RZ, RZ, -R7 ;  /* 0x000000ffff07c224 */ /* 0x000fe200078e0a07 */
[C---:B------:R-:W-:Y:S01]  /*75a0*/  ISETP.GT.U32.AND P4, PT, R2.reuse, R0, PT ;  /* 0x000000000200720c */ /* 0x040fe20003f84070 */
[C---:B------:R-:W-:Y:S02]  /*75b0*/  IMAD R10, R2.reuse, R5, R10 ;  /* 0x00000005020a7224 */ /* 0x040fe400078e020a */
[--C-:B------:R-:W-:Y:S01]  /*75c0*/  @!P5 IMAD.IADD R13, R13, 0x1, -R2.reuse ;  /* 0x000000010d0dd824 */ /* 0x100fe200078e0a02 */
[----:B------:R0:W-:Y:S01]  /*75d0*/  STL [R1+0x560], R7 ;  /* 0x0005600701007387 */ /* 0x0001e20000100800 */
[C---:B------:R-:W-:Y:S01]  /*75e0*/  VIADD R239, R3.reuse, 0x1a5 ;  /* 0x000001a503ef7836 */ /* 0x040fe20000000000 */
[----:B------:R-:W-:Y:S01]  /*75f0*/  ISETP.GT.U32.AND P5, PT, R2, R10, PT ;  /* 0x0000000a0200720c */ /* 0x000fe20003fa4070 */
[----:B------:R-:W-:Y:S01]  /*7600*/  @!P6 IMAD.IADD R12, R12, 0x1, -R2 ;  /* 0x000000010c0ce824 */ /* 0x000fe200078e0a02 */
[----:B------:R-:W-:Y:S01]  /*7610*/  ISETP.GT.U32.AND P6, PT, R2, R6, PT ;  /* 0x000000060200720c */ /* 0x000fe20003fc4070 */
[----:B------:R-:W-:-:S02]  /*7620*/  VIADD R245, R3, 0x1a4 ;  /* 0x000001a403f57836 */ /* 0x000fc40000000000 */
[----:B------:R-:W-:Y:S02]  /*7630*/  IMAD.MOV.U32 R14, RZ, RZ, R12 ;  /* 0x000000ffff0e7224 */ /* 0x000fe400078e000c */
[----:B------:R-:W-:Y:S01]  /*7640*/  @!P4 IMAD.IADD R0, R0, 0x1, -R2 ;  /* 0x000000010000c824 */ /* 0x000fe200078e0a02 */
[----:B0-----:R-:W-:Y:S01]  /*7650*/  IABS R7, R239 ;  /* 0x000000ef00077213 */ /* 0x001fe20000000000 */
[----:B------:R-:W-:Y:S01]  /*7660*/  VIADD R238, R3, 0x1a6 ;  /* 0x000001a603ee7836 */ /* 0x000fe20000000000 */
[----:B------:R-:W-:Y:S01]  /*7670*/  IABS R5, R245 ;  /* 0x000000f500057213 */ /* 0x000fe20000000000 */
[----:B------:R-:W-:Y:S01]  /*7680*/  @!P3 IMAD.MOV R14, RZ, RZ, -R14 ;  /* 0x000000ffff0eb224 */ /* 0x000fe200078e0a0e */
[----:B------:R-:W-:Y:S01]  /*7690*/  ISETP.GT.U32.AND P3, PT, R2, R0, PT ;  /* 0x000000000200720c */ /* 0x000fe20003f64070 */
[----:B------:R-:W-:Y:S01]  /*76a0*/  IMAD.HI.U32 R11, R4, R7, RZ ;  /* 0x00000007040b7227 */ /* 0x000fe200078e00ff */
[----:B------:R-:W-:Y:S02]  /*76b0*/  ISETP.GT.U32.AND P4, PT, R2, R13, PT ;  /* 0x0000000d0200720c */ /* 0x000fe40003f84070 */
[----:B------:R-:W-:Y:S01]  /*76c0*/  IABS R9, R238 ;  /* 0x000000ee00097213 */ /* 0x000fe20000000000 */
[----:B------:R-:W-:Y:S01]  /*76d0*/  @!P5 IMAD.IADD R10, R10, 0x1, -R2 ;  /* 0x000000010a0ad824 */ /* 0x000fe200078e0a02 */
[----:B------:R0:W-:Y:S01]  /*76e0*/  STL [R1+0x55c], R14 ;  /* 0x00055c0e01007387 */ /* 0x0001e20000100800 */
[----:B------:R-:W-:-:S02]  /*76f0*/  IMAD.MOV R11, RZ, RZ, -R11 ;  /* 0x000000ffff0b7224 */ /* 0x000fc400078e0a0b */
[----:B------:R-:W-:Y:S01]  /*7700*/  @!P6 IMAD.IADD R6, R6, 0x1, -R2 ;  /* 0x000000010606e824 */ /* 0x000fe200078e0a02 */
[C---:B------:R-:W-:Y:S01]  /*7710*/  ISETP.GT.U32.AND P5, PT, R2.reuse, R10, PT ;  /* 0x0000000a0200720c */ /* 0x040fe20003fa4070 */
[----:B------:R-:W-:Y:S02]  /*7720*/  IMAD R7, R2, R11, R7 ;  /* 0x0000000b02077224 */ /* 0x000fe400078e0207 */
[----:B------:R-:W-:Y:S01]  /*7730*/  IMAD.HI.U32 R11, R4, R5, RZ ;  /* 0x00000005040b7227 */ /* 0x000fe200078e00ff */
[----:B------:R-:W-:-:S03]  /*7740*/  ISETP.GT.U32.AND P6, PT, R2, R6, PT ;  /* 0x000000060200720c */ /* 0x000fc60003fc4070 */
[----:B------:R-:W-:-:S04]  /*7750*/  IMAD.HI.U32 R8, R4, R9, RZ ;  /* 0x0000000904087227 */ /* 0x000fc800078e00ff */
[----:B------:R-:W-:Y:S02]  /*7760*/  IMAD.MOV R11, RZ, RZ, -R11 ;  /* 0x000000ffff0b7224 */ /* 0x000fe400078e0a0b */
[----:B------:R-:W-:Y:S02]  /*7770*/  IMAD.MOV R8, RZ, RZ, -R8 ;  /* 0x000000ffff087224 */ /* 0x000fe400078e0a08 */
[----:B------:R-:W-:Y:S02]  /*7780*/  VIADD R247, R3, 0x1a3 ;  /* 0x000001a303f77836 */ /* 0x000fe40000000000 */
[--C-:B------:R-:W-:Y:S01]  /*7790*/  @!P3 IMAD.IADD R0, R0, 0x1, -R2.reuse ;  /* 0x000000010000b824 */ /* 0x100fe200078e0a02 */
[C---:B------:R-:W-:Y:S01]  /*77a0*/  ISETP.GT.U32.AND P3, PT, R2.reuse, R7, PT ;  /* 0x000000070200720c */ /* 0x040fe20003f64070 */
[----:B------:R-:W-:Y:S02]  /*77b0*/  IMAD R5, R2, R11, R5 ;  /* 0x0000000b02057224 */ /* 0x000fe400078e0205 */
[----:B------:R-:W-:-:S02]  /*77c0*/  @!P4 IMAD.IADD R13, R13, 0x1, -R2 ;  /* 0x000000010d0dc824 */ /* 0x000fc400078e0a02 */
[----:B------:R-:W-:Y:S01]  /*77d0*/  IMAD R9, R2, R8, R9 ;  /* 0x0000000802097224 */ /* 0x000fe200078e0209 */
[----:B------:R-:W-:Y:S01]  /*77e0*/  IABS R8, R247 ;  /* 0x000000f700087213 */ /* 0x000fe20000000000 */
[--C-:B------:R-:W-:Y:S01]  /*77f0*/  @!P5 IMAD.IADD R10, R10, 0x1, -R2.reuse ;  /* 0x000000010a0ad824 */ /* 0x100fe200078e0a02 */
[C---:B------:R-:W-:Y:S01]  /*7800*/  ISETP.GT.U32.AND P5, PT, R2.reuse, R5, PT ;  /* 0x000000050200720c */ /* 0x040fe20003fa4070 */
[----:B------:R-:W-:Y:S01]  /*7810*/  IMAD.MOV.U32 R15, RZ, RZ, R13 ;  /* 0x000000ffff0f7224 */ /* 0x000fe200078e000d */
[----:B------:R-:W-:Y:S01]  /*7820*/  ISETP.GT.U32.AND P4, PT, R2, R9, PT ;  /* 0x000000090200720c */ /* 0x000fe20003f84070 */
[----:B------:R-:W-:Y:S01]  /*7830*/  @!P6 IMAD.IADD R6, R6, 0x1, -R2 ;  /* 0x000000010606e824 */ /* 0x000fe200078e0a02 */
[----:B------:R-:W-:Y:S01]  /*7840*/  ISETP.GE.AND P6, PT, R237, RZ, PT ;  /* 0x000000ffed00720c */ /* 0x000fe20003fc6270 */
[----:B------:R-:W-:Y:S02]  /*7850*/  VIADD R246, R3, 0x1a2 ;  /* 0x000001a203f67836 */ /* 0x000fe40000000000 */
[----:B0-----:R-:W-:-:S03]  /*7860*/  IMAD.HI.U32 R14, R4, R8, RZ ;  /* 0x00000008040e7227 */ /* 0x001fc600078e00ff */
[----:B------:R-:W-:Y:S01]  /*7870*/  IABS R12, R246 ;  /* 0x000000f6000c7213 */ /* 0x000fe20000000000 */
[----:B------:R-:W-:Y:S02]  /*7880*/  @!P1 IMAD.MOV R15, RZ, RZ, -R15 ;  /* 0x000000ffff0f9224 */ /* 0x000fe400078e0a0f */
[----:B------:R-:W-:Y:S02]  /*7890*/  @!P0 IMAD.MOV R0, RZ, RZ, -R0 ;  /* 0x000000ffff008224 */ /* 0x000fe400078e0a00 */
[----:B------:R-:W-:Y:S01]  /*78a0*/  VIADD R244, R3, 0x1a1 ;  /* 0x000001a103f47836 */ /* 0x000fe20000000000 */
[----:B------:R-:W-:Y:S01]  /*78b0*/  STL [R1+0x558], R15 ;  /* 0x0005580f01007387 */ /* 0x000fe20000100800 */
[----:B------:R-:W-:Y:S02]  /*78c0*/  IMAD.MOV R14, RZ, RZ, -R14 ;  /* 0x000000ffff0e7224 */ /* 0x000fe400078e0a0e */
[----:B------:R-:W-:Y:S01]  /*78d0*/  @!P3 IMAD.IADD R7, R7, 0x1, -R2 ;  /* 0x000000010707b824 */ /* 0x000fe200078e0a02 */
[----:B------:R0:W-:Y:S01]  /*78e0*/  STL [R1+0x554], R0 ;  /* 0x0005540001007387 */ /* 0x0001e20000100800 */
[C---:B------:R-:W-:Y:S01]  /*78f0*/  IMAD R8, R2.reuse, R14, R8 ;  /* 0x0000000e02087224 */ /* 0x040fe200078e0208 */
[----:B------:R-:W-:Y:S01]  /*7900*/  IABS R11, R244 ;  /* 0x000000f4000b7213 */ /* 0x000fe20000000000 */
[----:B------:R-:W-:Y:S01]  /*7910*/  @!P5 IMAD.IADD R5, R5, 0x1, -R2 ;  /* 0x000000010505d824 */ /* 0x000fe200078e0a02 */
[----:B------:R-:W-:Y:S01]  /*7920*/  ISETP.GT.U32.AND P5, PT, R2, R7, PT ;  /* 0x000000070200720c */ /* 0x000fe20003fa4070 */
[----:B------:R-:W-:Y:S01]  /*7930*/  IMAD.HI.U32 R14, R4, R12, RZ ;  /* 0x0000000c040e7227 */ /* 0x000fe200078e00ff */
[----:B------:R-:W-:-:S02]  /*7940*/  ISETP.GE.AND P3, PT, R239, RZ, PT ;  /* 0x000000ffef00720c */ /* 0x000fc40003f66270 */
[----:B------:R-:W-:Y:S01]  /*7950*/  ISETP.GT.U32.AND P0, PT, R2, R5, PT ;  /* 0x000000050200720c */ /* 0x000fe20003f04070 */
[----:B------:R-:W-:Y:S01]  /*7960*/  @!P2 IMAD.MOV R6, RZ, RZ, -R6 ;  /* 0x000000ffff06a224 */ /* 0x000fe200078e0a06 */
[----:B------:R-:W-:Y:S01]  /*7970*/  ISETP.GE.AND P2, PT, R245, RZ, PT ;  /* 0x000000fff500720c */ /* 0x000fe20003f46270 */
[----:B0-----:R-:W-:Y:S02]  /*7980*/  IMAD.MOV.U32 R0, RZ, RZ, R10 ;  /* 0x000000ffff007224 */ /* 0x001fe400078e000a */
[----:B------:R-:W-:Y:S01]  /*7990*/  IMAD.HI.U32 R13, R4, R11, RZ ;  /* 0x0000000b040d7227 */ /* 0x000fe200078e00ff */
[----:B------:R0:W-:Y:S03]  /*79a0*/  STL [R1+0x550], R6 ;  /* 0x0005500601007387 */ /* 0x0001e60000100800 */
[----:B------:R-:W-:Y:S01]  /*79b0*/  @!P6 IMAD.MOV R0, RZ, RZ, -R0 ;  /* 0x000000ffff00e224 */ /* 0x000fe200078e0a00 */
[----:B------:R-:W-:Y:S01]  /*79c0*/  ISETP.GT.U32.AND P6, PT, R2, R8, PT ;  /* 0x000000080200720c */ /* 0x000fe20003fc4070 */
[----:B------:R-:W-:-:S02]  /*79d0*/  IMAD.MOV R14, RZ, RZ, -R14 ;  /* 0x000000ffff0e7224 */ /* 0x000fc400078e0a0e */
[----:B------:R-:W-:Y:S01]  /*79e0*/  @!P4 IMAD.IADD R9, R9, 0x1, -R2 ;  /* 0x000000010909c824 */ /* 0x000fe200078e0a02 */
[----:B------:R1:W-:Y:S01]  /*79f0*/  STL [R1+0x54c], R0 ;  /* 0x00054c0001007387 */ /* 0x0003e20000100800 */
[----:B------:R-:W-:Y:S01]  /*7a00*/  IMAD.MOV R13, RZ, RZ, -R13 ;  /* 0x000000ffff0d7224 */ /* 0x000fe200078e0a0d */
[----:B------:R-:W-:Y:S01]  /*7a10*/  ISETP.GE.AND P4, PT, R238, RZ, PT ;  /* 0x000000ffee00720c */ /* 0x000fe20003f86270 */
[C---:B0-----:R-:W-:Y:S01]  /*7a20*/  IMAD R6, R2.reuse, R14, R12 ;  /* 0x0000000e02067224 */ /* 0x041fe200078e020c */
[C---:B------:R-:W-:Y:S01]  /*7a30*/  ISETP.GT.U32.AND P1, PT, R2.reuse, R9, PT ;  /* 0x000000090200720c */ /* 0x040fe20003f24070 */
[--C-:B------:R-:W-:Y:S02]  /*7a40*/  @!P5 IMAD.IADD R7, R7, 0x1, -R2.reuse ;  /* 0x000000010707d824 */ /* 0x100fe400078e0a02 */
[----:B------:R-:W-:Y:S01]  /*7a50*/  VIADD R245, R3, 0x19f ;  /* 0x0000019f03f57836 */ /* 0x000fe20000000000 */
[----:B------:R-:W-:Y:S01]  /*7a60*/  ISETP.GT.U32.AND P5, PT, R2, R6, PT ;  /* 0x000000060200720c */ /* 0x000fe20003fa4070 */
[----:B------:R-:W-:-:S02]  /*7a70*/  @!P6 IMAD.IADD R8, R8, 0x1, -R2 ;  /* 0x000000010808e824 */ /* 0x000fc400078e0a02 */
[C---:B-1----:R-:W-:Y:S01]  /*7a80*/  IMAD R0, R2.reuse, R13, R11 ;  /* 0x0000000d02007224 */ /* 0x042fe200078e020b */
[----:B------:R-:W-:Y:S01]  /*7a90*/  IABS R11, R245 ;  /* 0x000000f5000b7213 */ /* 0x000fe20000000000 */
[----:B------:R-:W-:Y:S02]  /*7aa0*/  @!P3 IMAD.MOV R7, RZ, RZ, -R7 ;  /* 0x000000ffff07b224 */ /* 0x000fe400078e0a07 */
[--C-:B------:R-:W-:Y:S01]  /*7ab0*/  @!P0 IMAD.IADD R5, R5, 0x1, -R2.reuse ;  /* 0x0000000105058824 */ /* 0x100fe200078e0a02 */
[----:B------:R-:W-:Y:S01]  /*7ac0*/  ISETP.GT.U32.AND P6, PT, R2, R0, PT ;  /* 0x000000000200720c */ /* 0x000fe20003fc4070 */
[--C-:B------:R-:W-:Y:S01]  /*7ad0*/  @!P1 IMAD.IADD R9, R9, 0x1, -R2.reuse ;  /* 0x0000000109099824 */ /* 0x100fe200078e0a02 */
[----:B------:R-:W-:Y:S01]  /*7ae0*/  ISETP.GE.AND P1, PT, R247, RZ, PT ;  /* 0x000000fff700720c */ /* 0x000fe20003f26270 */
[----:B------:R-:W-:Y:S01]  /*7af0*/  VIADD R247, R3, 0x1a0 ;  /* 0x000001a003f77836 */ /* 0x000fe20000000000 */
[----:B------:R-:W-:Y:S01]  /*7b00*/  ISETP.GE.AND P0, PT, R246, RZ, PT ;  /* 0x000000fff600720c */ /* 0x000fe20003f06270 */
[----:B------:R-:W-:Y:S01]  /*7b10*/  @!P5 IMAD.IADD R6, R6, 0x1, -R2 ;  /* 0x000000010606d824 */ /* 0x000fe200078e0a02 */
[----:B------:R-:W-:Y:S01]  /*7b20*/  ISETP.GT.U32.AND P5, PT, R2, R8, PT ;  /* 0x000000080200720c */ /* 0x000fe20003fa4070 */
[----:B------:R-:W-:Y:S01]  /*7b30*/  IMAD.MOV.U32 R13, RZ, RZ, R9 ;  /* 0x000000ffff0d7224 */ /* 0x000fe200078e0009 */
[----:B------:R-:W-:Y:S01]  /*7b40*/  IABS R15, R247 ;  /* 0x000000f7000f7213 */ /* 0x000fe20000000000 */
[----:B------:R-:W-:-:S04]  /*7b50*/  IMAD.HI.U32 R12, R4, R11, RZ ;  /* 0x0000000b040c7227 */ /* 0x000fc800078e00ff */
[----:B------:R-:W-:Y:S01]  /*7b60*/  @!P6 IMAD.IADD R0, R0, 0x1, -R2 ;  /* 0x000000010000e824 */ /* 0x000fe200078e0a02 */
[----:B------:R-:W-:Y:S01]  /*7b70*/  ISETP.GT.U32.AND P6, PT, R2, R6, PT ;  /* 0x000000060200720c */ /* 0x000fe20003fc4070 */
[----:B------:R-:W-:Y:S01]  /*7b80*/  @!P4 IMAD.MOV R13, RZ, RZ, -R13 ;  /* 0x000000ffff0dc224 */ /* 0x000fe200078e0a0d */
[----:B------:R-:W-:Y:S01]  /*7b90*/  ISETP.GE.AND P4, PT, R244, RZ, PT ;  /* 0x000000fff400720c */ /* 0x000fe20003f86270 */
[----:B------:R-:W-:Y:S01]  /*7ba0*/  IMAD.HI.U32 R9, R4, R15, RZ ;  /* 0x0000000f04097227 */ /* 0x000fe200078e00ff */
[----:B------:R-:W-:Y:S02]  /*7bb0*/  ISETP.GT.U32.AND P3, PT, R2, R0, PT ;  /* 0x000000000200720c */ /* 0x000fe40003f64070 */
[----:B------:R-:W-:Y:S01]  /*7bc0*/  STL [R1+0x548], R13 ;  /* 0x0005480d01007387 */ /* 0x000fe20000100800 */
[----:B------:R-:W-:Y:S02]  /*7bd0*/  IMAD.MOV R12, RZ, RZ, -R12 ;  /* 0x000000ffff0c7224 */ /* 0x000fe400078e0a0c */
[----:B------:R-:W-:Y:S01]  /*7be0*/  VIADD R246, R3, 0x19e ;  /* 0x0000019e03f67836 */ /* 0x000fe20000000000 */
[----:B------:R0:W-:Y:S01]  /*7bf0*/  STL [R1+0x544], R7 ;  /* 0x0005440701007387 */ /* 0x0001e20000100800 */
[----:B------:R-:W-:-:S02]  /*7c00*/  IMAD.MOV R9, RZ, RZ, -R9 ;  /* 0x000000ffff097224 */ /* 0x000fc400078e0a09 */
[--C-:B------:R-:W-:Y:S01]  /*7c10*/  @!P6 IMAD.IADD R6, R6, 0x1, -R2.reuse ;  /* 0x000000010606e824 */ /* 0x100fe200078e0a02 */
[----:B------:R-:W-:Y:S01]  /*7c20*/  IABS R10, R246 ;  /* 0x000000f6000a7213 */ /* 0x000fe20000000000 */
[----:B------:R-:W-:Y:S02]  /*7c30*/  IMAD R15, R2, R9, R15 ;  /* 0x00000009020f7224 */ /* 0x000fe400078e020f */
[----:B------:R-:W-:Y:S02]  /*7c40*/  @!P5 IMAD.IADD R8, R8, 0x1, -R2 ;  /* 0x000000010808d824 */ /* 0x000fe400078e0a02 */
[----:B------:R-:W-:Y:S01]  /*7c50*/  IMAD.HI.U32 R9, R4, R10, RZ ;  /* 0x0000000a04097227 */ /* 0x000fe200078e00ff */
[----:B------:R-:W-:-:S03]  /*7c60*/  ISETP.GT.U32.AND P5, PT, R2, R15, PT ;  /* 0x0000000f0200720c */ /* 0x000fc60003fa4070 */
[C---:B0-----:R-:W-:Y:S01]  /*7c70*/  IMAD R7, R2.reuse, R12, R11 ;  /* 0x0000000c02077224 */ /* 0x041fe200078e020b */
[----:B------:R-:W-:Y:S01]  /*7c80*/  IABS R12, R231 ;  /* 0x000000e7000c7213 */ /* 0x000fe20000000000 */
[----:B------:R-:W-:Y:S02]  /*7c90*/  IMAD.MOV R9, RZ, RZ, -R9 ;  /* 0x000000ffff097224 */ /* 0x000fe400078e0a09 */
[----:B------:R-:W-:Y:S01]  /*7ca0*/  @!P2 IMAD.MOV R5, RZ, RZ, -R5 ;  /* 0x000000ffff05a224 */ /* 0x000fe200078e0a05 */
[C---:B------:R-:W-:Y:S01]  /*7cb0*/  ISETP.GT.U32.AND P6, PT, R2.reuse, R7, PT ;  /* 0x000000070200720c */ /* 0x040fe20003fc4070 */
[----:B------:R-:W-:Y:S01]  /*7cc0*/  IMAD R10, R2, R9, R10 ;  /* 0x00000009020a7224 */ /* 0x000fe200078e020a */
[----:B------:R-:W-:Y:S01]  /*7cd0*/  ISETP.GE.AND P2, PT, R247, RZ, PT ;  /* 0x000000fff700720c */ /* 0x000fe20003f46270 */
[----:B------:R-:W-:Y:S01]  /*7ce0*/  VIADD R247, R3, 0x19d ;  /* 0x0000019d03f77836 */ /* 0x000fe20000000000 */
[----:B------:R0:W-:Y:S01]  /*7cf0*/  STL [R1+0x540], R5 ;  /* 0x0005400501007387 */ /* 0x0001e20000100800 */
[----:B------:R-:W-:Y:S01]  /*7d00*/  @!P3 IMAD.IADD R0, R0, 0x1, -R2 ;  /* 0x000000010000b824 */ /* 0x000fe200078e0a02 */
[----:B------:R-:W-:Y:S01]  /*7d10*/  ISETP.GT.U32.AND P3, PT, R2, R10, PT ;  /* 0x0000000a0200720c */ /* 0x000fe20003f64070 */
[----:B------:R-:W-:Y:S01]  /*7d20*/  IMAD.MOV.U32 R13, RZ, RZ, R8 ;  /* 0x000000ffff0d7224 */ /* 0x000fe200078e0008 */
[----:B------:R-:W-:Y:S01]  /*7d30*/  IABS R14, R247 ;  /* 0x000000f7000e7213 */ /* 0x000fe20000000000 */
[----:B------:R-:W-:-:S02]  /*7d40*/  @!P5 IMAD.IADD R15, R15, 0x1, -R2 ;  /* 0x000000010f0fd824 */ /* 0x000fc400078e0a02 */
[----:B------:R-:W-:Y:S01]  /*7d50*/  @!P1 IMAD.MOV R13, RZ, RZ, -R13 ;  /* 0x000000ffff0d9224 */ /* 0x000fe200078e0a0d */
[----:B------:R-:W-:Y:S01]  /*7d60*/  ISETP.GE.AND P1, PT, R245, RZ, PT ;  /* 0x000000fff500720c */ /* 0x000fe20003f26270 */
[----:B------:R-:W-:Y:S01]  /*7d70*/  @!P6 IMAD.IADD R7, R7, 0x1, -R2 ;  /* 0x000000010707e824 */ /* 0x000fe200078e0a02 */
[----:B------:R-:W-:Y:S01]  /*7d80*/  ISETP.GT.U32.AND P5, PT, R2, R15, PT ;  /* 0x0000000f0200720c */ /* 0x000fe20003fa4070 */
[----:B0-----:R-:W-:Y:S01]  /*7d90*/  IMAD.MOV.U32 R5, RZ, RZ, R6 ;  /* 0x000000ffff057224 */ /* 0x001fe200078e0006 */
[----:B------:R0:W-:Y:S01]  /*7da0*/  STL [R1+0x53c], R13 ;  /* 0x00053c0d01007387 */ /* 0x0001e20000100800 */
[----:B------:R-:W-:Y:S01]  /*7db0*/  IMAD.HI.U32 R6, R4, R14, RZ ;  /* 0x0000000e04067227 */ /* 0x000fe200078e00ff */
[----:B------:R-:W-:-:S03]  /*7dc0*/  ISETP.GT.U32.AND P6, PT, R2, R7, PT ;  /* 0x000000070200720c */ /* 0x000fc60003fc4070 */
[----:B------:R-:W-:Y:S02]  /*7dd0*/  VIADD R245, R3, 0x19c ;  /* 0x0000019c03f57836 */ /* 0x000fe40000000000 */
[----:B------:R-:W-:Y:S02]  /*7de0*/  IMAD.MOV R6, RZ, RZ, -R6 ;  /* 0x000000ffff067224 */ /* 0x000fe400078e0a06 */
[----:B------:R-:W-:Y:S01]  /*7df0*/  @!P0 IMAD.MOV R5, RZ, RZ, -R5 ;  /* 0x000000ffff058224 */ /* 0x000fe200078e0a05 */
[----:B0-----:R-:W-:Y:S01]  /*7e00*/  IABS R13, R245 ;  /* 0x000000f5000d7213 */ /* 0x001fe20000000000 */
[----:B------:R-:W-:Y:S01]  /*7e10*/  IMAD R14, R2, R6, R14 ;  /* 0x00000006020e7224 */ /* 0x000fe200078e020e */
[----:B------:R-:W-:Y:S01]  /*7e20*/  ISETP.GE.AND P0, PT, R246, RZ, PT ;  /* 0x000000fff600720c */ /* 0x000fe20003f06270 */
[--C-:B------:R-:W-:Y:S01]  /*7e30*/  @!P3 IMAD.IADD R10, R10, 0x1, -R2.reuse ;  /* 0x000000010a0ab824 */ /* 0x100fe200078e0a02 */
[----:B------:R0:W-:Y:S01]  /*7e40*/  STL [R1+0x538], R5 ;  /* 0x0005380501007387 */ /* 0x0001e20000100800 */
[----:B------:R-:W-:Y:S01]  /*7e50*/  @!P6 IMAD.IADD R7, R7, 0x1, -R2 ;  /* 0x000000010707e824 */ /* 0x000fe200078e0a02 */
[----:B------:R-:W-:Y:S01]  /*7e60*/  ISETP.GT.U32.AND P6, PT, R2, R14, PT ;  /* 0x0000000e0200720c */ /* 0x000fe20003fc4070 */
[----:B------:R-:W-:Y:S01]  /*7e70*/  IMAD.HI.U32 R6, R4, R12, RZ ;  /* 0x0000000c04067227 */ /* 0x000fe200078e00ff */
[----:B------:R-:W-:-:S03]  /*7e80*/  ISETP.GT.U32.AND P3, PT, R2, R10, PT ;  /* 0x0000000a0200720c */ /* 0x000fc60003f64070 */
[----:B------:R-:W-:Y:S01]  /*7e90*/  @!P5 IMAD.IADD R15, R15, 0x1, -R2 ;  /* 0x000000010f0fd824 */ /* 0x000fe200078e0a02 */
[----:B------:R-:W-:Y:S01]  /*7ea0*/  ISETP.GE.AND P5, PT, R247, RZ, PT ;  /* 0x000000fff700720c */ /* 0x000fe20003fa6270 */
[----:B------:R-:W-:Y:S02]  /*7eb0*/  VIADD R247, R3, 0x199 ;  /* 0x0000019903f77836 */ /* 0x000fe40000000000 */
[----:B0-----:R-:W-:-:S04]  /*7ec0*/  IMAD.HI.U32 R5, R4, R13, RZ ;  /* 0x0000000d04057227 */ /* 0x001fc800078e00ff */
[----:B------:R-:W-:Y:S02]  /*7ed0*/  IMAD.MOV R8, RZ, RZ, -R5 ;  /* 0x000000ffff087224 */ /* 0x000fe400078e0a05 */
[----:B------:R-:W-:Y:S02]  /*7ee0*/  IMAD.MOV R6, RZ, RZ, -R6 ;  /* 0x000000ffff067224 */ /* 0x000fe400078e0a06 */
[----:B------:R-:W-:Y:S02]  /*7ef0*/  VIADD R236, R3, 0x19a ;  /* 0x0000019a03ec7836 */ /* 0x000fe40000000000 */
[C---:B------:R-:W-:Y:S01]  /*7f00*/  IMAD R13, R2.reuse, R8, R13 ;  /* 0x00000008020d7224 */ /* 0x040fe200078e020d */
[----:B------:R-:W-:Y:S01]  /*7f10*/  IABS R8, R247 ;  /* 0x000000f700087213 */ /* 0x000fe20000000000 */
[----:B------:R-:W-:Y:S01]  /*7f20*/  IMAD R12, R2, R6, R12 ;  /* 0x00000006020c7224 */ /* 0x000fe200078e020c */
[----:B------:R-:W-:Y:S01]  /*7f30*/  IABS R11, R236 ;  /* 0x000000ec000b7213 */ /* 0x000fe20000000000 */
[----:B------:R-:W-:-:S02]  /*7f40*/  @!P6 IMAD.IADD R14, R14, 0x1, -R2 ;  /* 0x000000010e0ee824 */ /* 0x000fc400078e0a02 */
[----:B------:R-:W-:Y:S01]  /*7f50*/  @!P3 IMAD.IADD R10, R10, 0x1, -R2 ;  /* 0x000000010a0ab824 */ /* 0x000fe200078e0a02 */
[----:B------:R-:W-:Y:S01]  /*7f60*/  ISETP.GT.U32.AND P6, PT, R2, R12, PT ;  /* 0x0000000c0200720c */ /* 0x000fe20003fc4070 */
[----:B------:R-:W-:Y:S01]  /*7f70*/  IMAD.HI.U32 R16, R4, R8, RZ ;  /* 0x0000000804107227 */ /* 0x000fe200078e00ff */
[----:B------:R-:W-:-:S03]  /*7f80*/  ISETP.GT.U32.AND P3, PT, R2, R13, PT ;  /* 0x0000000d0200720c */ /* 0x000fc60003f64070 */
[----:B------:R-:W-:-:S04]  /*7f90*/  IMAD.HI.U32 R5, R4, R11, RZ ;  /* 0x0000000b04057227 */ /* 0x000fc800078e00ff */
[----:B------:R-:W-:Y:S02]  /*7fa0*/  IMAD.MOV R16, RZ, RZ, -R16 ;  /* 0x000000ffff107224 */ /* 0x000fe400078e0a10 */
[----:B------:R-:W-:Y:S02]  /*7fb0*/  IMAD.MOV R5, RZ, RZ, -R5 ;  /* 0x000000ffff057224 */ /* 0x000fe400078e0a05 */
[----:B------:R-:W-:Y:S02]  /*7fc0*/  VIADD R237, R3, 0x198 ;  /* 0x0000019803ed7836 */ /* 0x000fe40000000000 */
[C---:B------:R-:W-:Y:S02]  /*7fd0*/  IMAD R8, R2.reuse, R16, R8 ;  /* 0x0000001002087224 */ /* 0x040fe400078e0208 */
[----:B------:R-:W-:Y:S01]  /*7fe0*/  IMAD R11, R2, R5, R11 ;  /* 0x00000005020b7224 */ /* 0x000fe200078e020b */
[----:B------:R-:W-:Y:S01]  /*7ff0*/  IABS R9, R237 ;  /* 0x000000ed00097213 */ /* 0x000fe20000000000 */
[--C-:B------:R-:W-:Y:S01]  /*8000*/  @!P6 IMAD.IADD R12, R12, 0x1, -R2.reuse ;  /* 0x000000010c0ce824 */ /* 0x100fe200078e0a02 */
[C---:B------:R-:W-:Y:S01]  /*8010*/  ISETP.GT.U32.AND P6, PT, R2.reuse, R8, PT ;  /* 0x000000080200720c */ /* 0x040fe20003fc4070 */
[----:B------:R-:W-:Y:S01]  /*8020*/  @!P3 IMAD.IADD R13, R13, 0x1, -R2 ;  /* 0x000000010d0db824 */ /* 0x000fe200078e0a02 */
[C---:B------:R-:W-:Y:S01]  /*8030*/  ISETP.GT.U32.AND P3, PT, R2.reuse, R11, PT ;  /* 0x0000000b0200720c */ /* 0x040fe20003f64070 */
[----:B------:R-:W-:Y:S01]  /*8040*/  @!P4 IMAD.MOV R0, RZ, RZ, -R0 ;  /* 0x000000ffff00c224 */ /* 0x000fe200078e0a00 */
[----:B------:R-:W-:Y:S01]  /*8050*/  ISETP.GT.U32.AND P4, PT, R2, R14, PT ;  /* 0x0000000e0200720c */ /* 0x000fe20003f84070 */
[----:B------:R-:W-:-:S03]  /*8060*/  IMAD.HI.U32 R20, R4, R9, RZ ;  /* 0x0000000904147227 */ /* 0x000fc600078e00ff */
[----:B------:R0:W-:Y:S01]  /*8070*/  STL [R1+0x534], R0 ;  /* 0x0005340001007387 */ /* 0x0001e20000100800 */
[C---:B------:R-:W-:Y:S02]  /*8080*/  VIADD R238, R3.reuse, 0x197 ;  /* 0x0000019703ee7836 */ /* 0x040fe40000000000 */
[C---:B------:R-:W-:Y:S02]  /*8090*/  VIADD R239, R3.reuse, 0x196 ;  /* 0x0000019603ef7836 */ /* 0x040fe40000000000 */
[----:B------:R-:W-:Y:S01]  /*80a0*/  VIADD R246, R3, 0x195 ;  /* 0x0000019503f67836 */ /* 0x000fe20000000000 */
[----:B------:R-:W-:Y:S01]  /*80b0*/  IABS R6, R238 ;  /* 0x000000ee00067213 */ /* 0x000fe20000000000 */
[----:B------:R-:W-:Y:S01]  /*80c0*/  IMAD.MOV R20, RZ, RZ, -R20 ;  /* 0x000000ffff147224 */ /* 0x000fe200078e0a14 */
[----:B------:R-:W-:Y:S01]  /*80d0*/  IABS R5, R239 ;  /* 0x000000ef00057213 */ /* 0x000fe20000000000 */
[----:B------:R-:W-:Y:S01]  /*80e0*/  @!P6 IMAD.IADD R8, R8, 0x1, -R2 ;  /* 0x000000010808e824 */ /* 0x000fe200078e0a02 */
[----:B------:R-:W-:Y:S01]  /*80f0*/  IABS R16, R246 ;  /* 0x000000f600107213 */ /* 0x000fe20000000000 */
[----:B------:R-:W-:-:S02]  /*8100*/  IMAD R9, R2, R20, R9 ;  /* 0x0000001402097224 */ /* 0x000fc400078e0209 */
[----:B------:R-:W-:Y:S01]  /*8110*/  @!P2 IMAD.MOV R15, RZ, RZ, -R15 ;  /* 0x000000ffff0fa224 */ /* 0x000fe200078e0a0f */
[C---:B------:R-:W-:Y:S01]  /*8120*/  ISETP.GT.U32.AND P2, PT, R2.reuse, R13, PT ;  /* 0x0000000d0200720c */ /* 0x040fe20003f44070 */
[----:B------:R-:W-:Y:S01]  /*8130*/  @!P3 IMAD.IADD R11, R11, 0x1, -R2 ;  /* 0x000000010b0bb824 */ /* 0x000fe200078e0a02 */
[C---:B------:R-:W-:Y:S01]  /*8140*/  ISETP.GT.U32.AND P6, PT, R2.reuse, R8, PT ;  /* 0x000000080200720c */ /* 0x040fe20003fc4070 */
[----:B0-----:R-:W-:Y:S01]  /*8150*/  IMAD.MOV.U32 R0, RZ, RZ, R10 ;  /* 0x000000ffff007224 */ /* 0x001fe200078e000a */
[----:B------:R-:W-:Y:S01]  /*8160*/  STL [R1+0x530], R15 ;  /* 0x0005300f01007387 */ /* 0x000fe20000100800 */
[----:B------:R-:W-:Y:S01]  /*8170*/  @!P1 IMAD.MOV R7, RZ, RZ, -R7 ;  /* 0x000000ffff079224 */ /* 0x000fe200078e0a07 */
[----:B------:R-:W-:Y:S01]  /*8180*/  ISETP.GT.U32.AND P1, PT, R2, R12, PT ;  /* 0x0000000c0200720c */ /* 0x000fe20003f24070 */
[C---:B------:R-:W-:Y:S01]  /*8190*/  IMAD.HI.U32 R19, R4.reuse, R6, RZ ;  /* 0x0000000604137227 */ /* 0x040fe200078e00ff */
[----:B------:R-:W-:Y:S02]  /*81a0*/  ISETP.GE.AND P3, PT, R245, RZ, PT ;  /* 0x000000fff500720c */ /* 0x000fe40003f66270 */
[----:B------:R-:W-:Y:S01]  /*81b0*/  STL [R1+0x52c], R7 ;  /* 0x00052c0701007387 */ /* 0x000fe20000100800 */
[----:B------:R-:W-:-:S04]  /*81c0*/  IMAD.HI.U32 R18, R4, R5, RZ ;  /* 0x0000000504127227 */ /* 0x000fc800078e00ff */
[----:B------:R-:W-:Y:S01]  /*81d0*/  @!P4 IMAD.IADD R14, R14, 0x1, -R2 ;  /* 0x000000010e0ec824 */ /* 0x000fe200078e0a02 */
[----:B------:R-:W-:Y:S01]  /*81e0*/  ISETP.GT.U32.AND P4, PT, R2, R9, PT ;  /* 0x000000090200720c */ /* 0x000fe20003f84070 */
[----:B------:R-:W-:-:S04]  /*81f0*/  IMAD.HI.U32 R17, R4, R16, RZ ;  /* 0x0000001004117227 */ /* 0x000fc800078e00ff */
[----:B------:R-:W-:Y:S01]  /*8200*/  @!P0 IMAD.MOV R0, RZ, RZ, -R0 ;  /* 0x000000ffff008224 */ /* 0x000fe200078e0a00 */
[C---:B------:R-:W-:Y:S01]  /*8210*/  ISETP.GT.U32.AND P0, PT, R2.reuse, R11, PT ;  /* 0x0000000b0200720c */ /* 0x040fe20003f04070 */
[----:B------:R-:W-:Y:S02]  /*8220*/  IMAD.MOV R19, RZ, RZ, -R19 ;  /* 0x000000ffff137224 */ /* 0x000fe400078e0a13 */
[----:B------:R-:W-:Y:S01]  /*8230*/  IMAD.MOV R18, RZ, RZ, -R18 ;  /* 0x000000ffff127224 */ /* 0x000fe200078e0a12 */
[----:B------:R0:W-:Y:S01]  /*8240*/  STL [R1+0x528], R0 ;  /* 0x0005280001007387 */ /* 0x0001e20000100800 */
[----:B------:R-:W-:Y:S02]  /*8250*/  IMAD.MOV R17, RZ, RZ, -R17 ;  /* 0x000000ffff117224 */ /* 0x000fe400078e0a11 */
[----:B------:R-:W-:Y:S02]  /*8260*/  VIADD R244, R3, 0x194 ;  /* 0x0000019403f47836 */ /* 0x000fe40000000000 */
[----:B------:R-:W-:-:S02]  /*8270*/  IMAD R6, R2, R19, R6 ;  /* 0x0000001302067224 */ /* 0x000fc400078e0206 */
[C---:B------:R-:W-:Y:S01]  /*8280*/  IMAD R5, R2.reuse, R18, R5 ;  /* 0x0000001202057224 */ /* 0x040fe200078e0205 */
[----:B------:R-:W-:Y:S01]  /*8290*/  IABS R10, R244 ;  /* 0x000000f4000a7213 */ /* 0x000fe20000000000 */
[----:B------:R-:W-:Y:S01]  /*82a0*/  @!P2 IMAD.IADD R13, R13, 0x1, -R2 ;  /* 0x000000010d0da824 */ /* 0x000fe200078e0a02 */
[C---:B------:R-:W-:Y:S01]  /*82b0*/  ISETP.GT.U32.AND P2, PT, R2.reuse, R6, PT ;  /* 0x000000060200720c */ /* 0x040fe20003f44070 */
[----:B0-----:R-:W-:Y:S02]  /*82c0*/  IMAD R0, R2, R17, R16 ;  /* 0x0000001102007224 */ /* 0x001fe400078e0210 */
[--C-:B------:R-:W-:Y:S01]  /*82d0*/  @!P1 IMAD.IADD R12, R12, 0x1, -R2.reuse ;  /* 0x000000010c0c9824 */ /* 0x100fe200078e0a02 */
[----:B------:R-:W-:Y:S01]  /*82e0*/  ISETP.GT.U32.AND P1, PT, R2, R5, PT ;  /* 0x000000050200720c */ /* 0x000fe20003f24070 */
[--C-:B------:R-:W-:Y:S01]  /*82f0*/  @!P6 IMAD.IADD R8, R8, 0x1, -R2.reuse ;  /* 0x000000010808e824 */ /* 0x100fe200078e0a02 */
[----:B------:R-:W-:Y:S01]  /*8300*/  ISETP.GT.U32.AND P6, PT, R2, R0, PT ;  /* 0x000000000200720c */ /* 0x000fe20003fc4070 */
[--C-:B------:R-:W-:Y:S01]  /*8310*/  @!P4 IMAD.IADD R9, R9, 0x1, -R2.reuse ;  /* 0x000000010909c824 */ /* 0x100fe200078e0a02 */
[----:B------:R-:W-:Y:S01]  /*8320*/  ISETP.GE.AND P4, PT, R236, RZ, PT ;  /* 0x000000ffec00720c */ /* 0x000fe20003f86270 */
[----:B------:R-:W-:Y:S01]  /*8330*/  @!P0 IMAD.IADD R11, R11, 0x1, -R2 ;  /* 0x000000010b0b8824 */ /* 0x000fe200078e0a02 */
[----:B------:R-:W-:Y:S01]  /*8340*/  ISETP.GE.AND P0, PT, R231, RZ, PT ;  /* 0x000000ffe700720c */ /* 0x000fe20003f06270 */
[----:B------:R-:W-:-:S04]  /*8350*/  IMAD.HI.U32 R16, R4, R10, RZ ;  /* 0x0000000a04107227 */ /* 0x000fc800078e00ff */
[----:B------:R-:W-:Y:S02]  /*8360*/  IMAD.MOV R16, RZ, RZ, -R16 ;  /* 0x000000ffff107224 */ /* 0x000fe400078e0a10 */
[----:B------:R-:W-:Y:S01]  /*8370*/  @!P2 IMAD.IADD R6, R6, 0x1, -R2 ;  /* 0x000000010606a824 */ /* 0x000fe200078e0a02 */
[----:B------:R-:W-:Y:S01]  /*8380*/  ISETP.GE.AND P2, PT, R247, RZ, PT ;  /* 0x000000fff700720c */ /* 0x000fe20003f46270 */
[----:B------:R-:W-:Y:S02]  /*8390*/  IMAD R10, R2, R16, R10 ;  /* 0x00000010020a7224 */ /* 0x000fe400078e020a */
[--C-:B------:R-:W-:Y:S01]  /*83a0*/  @!P1 IMAD.IADD R5, R5, 0x1, -R2.reuse ;  /* 0x0000000105059824 */ /* 0x100fe200078e0a02 */
[----:B------:R-:W-:Y:S01]  /*83b0*/  ISETP.GE.AND P1, PT, R237, RZ, PT ;  /* 0x000000ffed00720c */ /* 0x000fe20003f26270 */
[C---:B------:R-:W-:Y:S02]  /*83c0*/  VIADD R245, R3.reuse, 0x193 ;  /* 0x0000019303f57836 */ /* 0x040fe40000000000 */
[----:B------:R-:W-:Y:S01]  /*83d0*/  @!P6 IMAD.IADD R0, R0, 0x1, -R2 ;  /* 0x000000010000e824 */ /* 0x000fe200078e0a02 */
[C---:B------:R-:W-:Y:S01]  /*83e0*/  ISETP.GT.U32.AND P6, PT, R2.reuse, R9, PT ;  /* 0x000000090200720c */ /* 0x040fe20003fc4070 */
[----:B------:R-:W-:Y:S01]  /*83f0*/  @!P4 IMAD.MOV R11, RZ, RZ, -R11 ;  /* 0x000000ffff0bc224 */ /* 0x000fe200078e0a0b */
[C---:B------:R-:W-:Y:S01]  /*8400*/  ISETP.GT.U32.AND P4, PT, R2.reuse, R10, PT ;  /* 0x0000000a0200720c */ /* 0x040fe20003f84070 */
[----:B------:R-:W-:Y:S01]  /*8410*/  @!P3 IMAD.MOV R13, RZ, RZ, -R13 ;  /* 0x000000ffff0db224 */ /* 0x000fe200078e0a0d */
[C---:B------:R-:W-:Y:S01]  /*8420*/  ISETP.GT.U32.AND P3, PT, R2.reuse, R6, PT ;  /* 0x000000060200720c */ /* 0x040fe20003f64070 */
[----:B------:R-:W-:Y:S01]  /*8430*/  @!P0 IMAD.MOV R12, RZ, RZ, -R12 ;  /* 0x000000ffff0c8224 */ /* 0x000fe200078e0a0c */
[C---:B------:R-:W-:Y:S01]  /*8440*/  ISETP.GT.U32.AND P0, PT, R2.reuse, R5, PT ;  /* 0x000000050200720c */ /* 0x040fe20003f04070 */
[----:B------:R-:W-:Y:S01]  /*8450*/  @!P5 IMAD.MOV R14, RZ, RZ, -R14 ;  /* 0x000000ffff0ed224 */ /* 0x000fe200078e0a0e */
[----:B------:R-:W-:Y:S01]  /*8460*/  IABS R7, R245 ;  /* 0x000000f500077213 */ /* 0x000fe20000000000 */
[----:B------:R-:W-:Y:S01]  /*8470*/  VIADD R247, R3, 0x192 ;  /* 0x0000019203f77836 */ /* 0x000fe20000000000 */
[----:B------:R-:W-:Y:S01]  /*8480*/  ISETP.GT.U32.AND P5, PT, R2, R0, PT ;  /* 0x000000000200720c */ /* 0x000fe20003fa4070 */
[----:B------:R-:W-:Y:S01]  /*8490*/  @!P2 IMAD.MOV R8, RZ, RZ, -R8 ;  /* 0x000000ffff08a224 */ /* 0x000fe200078e0a08 */
[----:B------:R-:W-:Y:S01]  /*84a0*/  ISETP.GE.AND P2, PT, R238, RZ, PT ;  /* 0x000000ffee00720c */ /* 0x000fe20003f46270 */
[----:B------:R-:W-:Y:S01]  /*84b0*/  IMAD.HI.U32 R15, R4, R7, RZ ;  /* 0x00000007040f7227 */ /* 0x000fe200078e00ff */
[----:B------:R-:W-:Y:S03]  /*84c0*/  STL [R1+0x524], R14 ;  /* 0x0005240e01007387 */ /* 0x000fe60000100800 */
[----:B------:R-:W-:Y:S01]  /*84d0*/  IMAD.MOV R15, RZ, RZ, -R15 ;  /* 0x000000ffff0f7224 */ /* 0x000fe200078e0a0f */
[----:B------:R-:W-:Y:S01]  /*84e0*/  STL [R1+0x520], R13 ;  /* 0x0005200d01007387 */ /* 0x000fe20000100800 */
[----:B------:R-:W-:-:S02]  /*84f0*/  @!P6 IMAD.IADD R9, R9, 0x1, -R2 ;  /* 0x000000010909e824 */ /* 0x000fc400078e0a02 */
[--C-:B------:R-:W-:Y:S01]  /*8500*/  @!P4 IMAD.IADD R10, R10, 0x1, -R2.reuse ;  /* 0x000000010a0ac824 */ /* 0x100fe200078e0a02 */
[----:B------:R0:W-:Y:S01]  /*8510*/  STL [R1+0x51c], R12 ;  /* 0x00051c0c01007387 */ /* 0x0001e20000100800 */
[--C-:B------:R-:W-:Y:S01]  /*8520*/  @!P3 IMAD.IADD R6, R6, 0x1, -R2.reuse ;  /* 0x000000010606b824 */ /* 0x100fe200078e0a02 */
[----:B------:R-:W-:Y:S01]  /*8530*/  ISETP.GE.AND P3, PT, R239, RZ, PT ;  /* 0x000000ffef00720c */ /* 0x000fe20003f66270 */
[----:B------:R-:W-:Y:S01]  /*8540*/  @!P0 IMAD.IADD R5, R5, 0x1, -R2 ;  /* 0x0000000105058824 */ /* 0x000fe200078e0a02 */
[----:B------:R-:W-:Y:S01]  /*8550*/  ISETP.GE.AND P0, PT, R246, RZ, PT ;  /* 0x000000fff600720c */ /* 0x000fe20003f06270 */
[C---:B------:R-:W-:Y:S01]  /*8560*/  IMAD R7, R2.reuse, R15, R7 ;  /* 0x0000000f02077224 */ /* 0x040fe200078e0207 */
[----:B------:R-:W-:Y:S01]  /*8570*/  IABS R15, R247 ;  /* 0x000000f7000f7213 */ /* 0x000fe20000000000 */
[----:B------:R-:W-:Y:S01]  /*8580*/  VIADD R246, R3, 0x191 ;  /* 0x0000019103f67836 */ /* 0x000fe20000000000 */
[----:B------:R1:W-:Y:S01]  /*8590*/  STL [R1+0x518], R11 ;  /* 0x0005180b01007387 */ /* 0x0003e20000100800 */
[----:B------:R-:W-:Y:S01]  /*85a0*/  @!P1 IMAD.MOV R9, RZ, RZ, -R9 ;  /* 0x000000ffff099224 */ /* 0x000fe200078e0a09 */
[C---:B------:R-:W-:Y:S01]  /*85b0*/  ISETP.GT.U32.AND P1, PT, R2.reuse, R10, PT ;  /* 0x0000000a0200720c */ /* 0x040fe20003f24070 */
[----:B0-----:R-:W-:Y:S01]  /*85c0*/  IMAD.MOV.U32 R12, RZ, RZ, R6 ;  /* 0x000000ffff0c7224 */ /* 0x001fe200078e0006 */
[----:B------:R0:W-:Y:S01]  /*85d0*/  STL [R1+0x514], R8 ;  /* 0x0005140801007387 */ /* 0x0001e20000100800 */
[----:B------:R-:W-:Y:S01]  /*85e0*/  ISETP.GT.U32.AND P6, PT, R2, R7, PT ;  /* 0x000000070200720c */ /* 0x000fe20003fc4070 */
[----:B------:R-:W-:Y:S01]  /*85f0*/  @!P5 IMAD.IADD R0, R0, 0x1, -R2 ;  /* 0x000000010000d824 */ /* 0x000fe200078e0a02 */
[----:B------:R-:W-:Y:S01]  /*8600*/  ISETP.GE.AND P5, PT, R244, RZ, PT ;  /* 0x000000fff400720c */ /* 0x000fe20003fa6270 */
[----:B------:R-:W-:Y:S01]  /*8610*/  @!P2 IMAD.MOV R12, RZ, RZ, -R12 ;  /* 0x000000ffff0ca224 */ /* 0x000fe200078e0a0c */
[----:B------:R-:W-:Y:S01]  /*8620*/  STL [R1+0x50c], R9 ;  /* 0x00050c0901007387 */ /* 0x000fe20000100800 */
[----:B-1----:R-:W-:Y:S01]  /*8630*/  IABS R11, R246 ;  /* 0x000000f6000b7213 */ /* 0x002fe20000000000 */
[----:B------:R-:W-:Y:S01]  /*8640*/  @!P3 IMAD.MOV R5, RZ, RZ, -R5 ;  /* 0x000000ffff05b224 */ /* 0x000fe200078e0a05 */
[----:B------:R-:W-:Y:S01]  /*8650*/  ISETP.GE.AND P3, PT, R247, RZ, PT ;  /* 0x000000fff700720c */ /* 0x000fe20003f66270 */
[----:B------:R-:W-:Y:S01]  /*8660*/  @!P0 IMAD.MOV R0, RZ, RZ, -R0 ;  /* 0x000000ffff008224 */ /* 0x000fe200078e0a00 */
[----:B------:R-:W-:Y:S01]  /*8670*/  STL [R1+0x508], R12 ;  /* 0x0005080c01007387 */ /* 0x000fe20000100800 */
[----:B0-----:R-:W-:Y:S01]  /*8680*/  IMAD.HI.U32 R8, R4, R15, RZ ;  /* 0x0000000f04087227 */ /* 0x001fe200078e00ff */
[----:B------:R-:W-:-:S02]  /*8690*/  ISETP.GE.AND P0, PT, R246, RZ, PT ;  /* 0x000000fff600720c */ /* 0x000fc40003f06270 */
[----:B------:R-:W-:Y:S01]  /*86a0*/  STL [R1+0x504], R5 ;  /* 0x0005040501007387 */ /* 0x000fe20000100800 */
[----:B------:R-:W-:Y:S01]  /*86b0*/  IMAD.MOV R8, RZ, RZ, -R8 ;  /* 0x000000ffff087224 */ /* 0x000fe200078e0a08 */
[----:B------:R-:W-:Y:S01]  /*86c0*/  ISETP.GE.AND P4, PT, R245, RZ, PT ;  /* 0x000000fff500720c */ /* 0x000fe20003f86270 */
[----:B------:R-:W-:Y:S01]  /*86d0*/  IMAD.HI.U32 R6, R4, R11, RZ ;  /* 0x0000000b04067227 */ /* 0x000fe200078e00ff */
[----:B------:R0:W-:Y:S03]  /*86e0*/  STL [R1+0x500], R0 ;  /* 0x0005000001007387 */ /* 0x0001e60000100800 */
[----:B------:R-:W-:Y:S02]  /*86f0*/  IMAD R8, R2, R8, R15 ;  /* 0x0000000802087224 */ /* 0x000fe400078e020f */
[----:B------:R-:W-:Y:S02]  /*8700*/  IMAD.MOV R6, RZ, RZ, -R6 ;  /* 0x000000ffff067224 */ /* 0x000fe400078e0a06 */
[----:B------:R-:W-:-:S02]  /*8710*/  @!P1 IMAD.IADD R10, R10, 0x1, -R2 ;  /* 0x000000010a0a9824 */ /* 0x000fc400078e0a02 */
[----:B------:R-:W-:Y:S01]  /*8720*/  @!P6 IMAD.IADD R7, R7, 0x1, -R2 ;  /* 0x000000010707e824 */ /* 0x000fe200078e0a02 */
[C---:B------:R-:W-:Y:S01]  /*8730*/  ISETP.GT.U32.AND P6, PT, R2.reuse, R8, PT ;  /* 0x000000080200720c */ /* 0x040fe20003fc4070 */
[C---:B0-----:R-:W-:Y:S02]  /*8740*/  IMAD R0, R2.reuse, R6, R11 ;  /* 0x0000000602007224 */ /* 0x041fe400078e020b */
[----:B------:R-:W-:Y:S01]  /*8750*/  IMAD.MOV.U32 R9, RZ, RZ, R10 ;  /* 0x000000ffff097224 */ /* 0x000fe200078e000a */
[C---:B------:R-:W-:Y:S01]  /*8760*/  ISETP.GT.U32.AND P2, PT, R2.reuse, R7, PT ;  /* 0x000000070200720c */ /* 0x040fe20003f44070 */
[C---:B------:R-:W-:Y:S02]  /*8770*/  VIADD R247, R3.reuse, 0x190 ;  /* 0x0000019003f77836 */ /* 0x040fe40000000000 */
[----:B------:R-:W-:Y:S01]  /*8780*/  @!P5 IMAD.MOV R9, RZ, RZ, -R9 ;  /* 0x000000ffff09d224 */ /* 0x000fe200078e0a09 */
[----:B------:R-:W-:Y:S01]  /*8790*/  ISETP.GT.U32.AND P5, PT, R2, R0, PT ;  /* 0x000000000200720c */ /* 0x000fe20003fa4070 */
[C---:B------:R-:W-:Y:S01]  /*87a0*/  VIADD R246, R3.reuse, 0x18e ;  /* 0x0000018e03f67836 */ /* 0x040fe20000000000 */
[----:B------:R-:W-:Y:S01]  /*87b0*/  IABS R12, R247 ;  /* 0x000000f7000c7213 */ /* 0x000fe20000000000 */
[----:B------:R-:W-:Y:S01]  /*87c0*/  VIADD R238, R3, 0x18c ;  /* 0x0000018c03ee7836 */ /* 0x000fe20000000000 */
[----:B------:R-:W-:Y:S01]  /*87d0*/  ISETP.GE.AND P1, PT, R247, RZ, PT ;  /* 0x000000fff700720c */ /* 0x000fe20003f26270 */
[----:B------:R-:W-:Y:S01]  /*87e0*/  @!P6 IMAD.IADD R8, R8, 0x1, -R2 ;  /* 0x000000010808e824 */ /* 0x000fe200078e0a02 */
[----:B------:R-:W-:Y:S01]  /*87f0*/  IABS R10, R246 ;  /* 0x000000f6000a7213 */ /* 0x000fe20000000000 */
[----:B------:R-:W-:Y:S01]  /*8800*/  VIADD R247, R3, 0x18f ;  /* 0x0000018f03f77836 */ /* 0x000fe20000000000 */
[----:B------:R0:W-:Y:S01]  /*8810*/  STL [R1+0x4fc], R9 ;  /* 0x0004fc0901007387 */ /* 0x0001e20000100800 */
[----:B------:R-:W-:Y:S01]  /*8820*/  IMAD.HI.U32 R5, R4, R12, RZ ;  /* 0x0000000c04057227 */ /* 0x000fe200078e00ff */
[----:B------:R-:W-:-:S02]  /*8830*/  ISETP.GT.U32.AND P6, PT, R2, R8, PT ;  /* 0x000000080200720c */ /* 0x000fc40003fc4070 */
[----:B------:R-:W-:Y:S01]  /*8840*/  IABS R11, R247 ;  /* 0x000000f7000b7213 */ /* 0x000fe20000000000 */
[--C-:B------:R-:W-:Y:S02]  /*8850*/  @!P5 IMAD.IADD R0, R0, 0x1, -R2.reuse ;  /* 0x000000010000d824 */ /* 0x100fe400078e0a02 */
[----:B------:R-:W-:Y:S02]  /*8860*/  IMAD.MOV R5, RZ, RZ, -R5 ;  /* 0x000000ffff057224 */ /* 0x000fe400078e0a05 */
[----:B------:R-:W-:Y:S01]  /*8870*/  @!P2 IMAD.IADD R7, R7, 0x1, -R2 ;  /* 0x000000010707a824 */ /* 0x000fe200078e0a02 */
[C---:B------:R-:W-:Y:S01]  /*8880*/  ISETP.GT.U32.AND P5, PT, R2.reuse, R0, PT ;  /* 0x000000000200720c */ /* 0x040fe20003fa4070 */
[----:B------:R-:W-:Y:S01]  /*8890*/  IMAD R12, R2, R5, R12 ;  /* 0x00000005020c7224 */ /* 0x000fe200078e020c */
[----:B------:R-:W-:Y:S01]  /*88a0*/  ISETP.GE.AND P2, PT, R247, RZ, PT ;  /* 0x000000fff700720c */ /* 0x000fe20003f46270 */
[----:B------:R-:W-:Y:S01]  /*88b0*/  IMAD.HI.U32 R5, R4, R11, RZ ;  /* 0x0000000b04057227 */ /* 0x000fe200078e00ff */
[----:B0-----:R-:W-:-:S03]  /*88c0*/  IABS R9, R238 ;  /* 0x000000ee00097213 */ /* 0x001fc60000000000 */
[----:B------:R-:W-:Y:S02]  /*88d0*/  VIADD R247, R3, 0x18d ;  /* 0x0000018d03f77836 */ /* 0x000fe40000000000 */
[----:B------:R-:W-:Y:S02]  /*88e0*/  IMAD.MOV R5, RZ, RZ, -R5 ;  /* 0x000000ffff057224 */ /* 0x000fe400078e0a05 */
[----:B------:R-:W-:Y:S01]  /*88f0*/  IMAD.HI.U32 R14, R4, R10, RZ ;  /* 0x0000000a040e7227 */ /* 0x000fe200078e00ff */
[----:B------:R-:W-:-:S03]  /*8900*/  IABS R6, R247 ;  /* 0x000000f700067213 */ /* 0x000fc60000000000 */
[----:B------:R-:W-:Y:S01]  /*8910*/  @!P6 IMAD.IADD R8, R8, 0x1, -R2 ;  /* 0x000000010808e824 */ /* 0x000fe200078e0a02 */
[C---:B------:R-:W-:Y:S01]  /*8920*/  ISETP.GT.U32.AND P6, PT, R2.reuse, R12, PT ;  /* 0x0000000c0200720c */ /* 0x040fe20003fc4070 */
[----:B------:R-:W-:Y:S02]  /*8930*/  IMAD R11, R2, R5, R11 ;  /* 0x00000005020b7224 */ /* 0x000fe400078e020b */
[----:B------:R-:W-:Y:S02]  /*8940*/  IMAD.MOV R14, RZ, RZ, -R14 ;  /* 0x000000ffff0e7224 */ /* 0x000fe400078e0a0e */
[----:B------:R-:W-:Y:S01]  /*8950*/  @!P4 IMAD.MOV R7, RZ, RZ, -R7 ;  /* 0x000000ffff07c224 */ /* 0x000fe200078e0a07 */
[----:B------:R-:W-:Y:S01]  /*8960*/  ISETP.GE.AND P4, PT, R246, RZ, PT ;  /* 0x000000fff600720c */ /* 0x000fe20003f86270 */
[----:B------:R-:W-:-:S03]  /*8970*/  IMAD.HI.U32 R13, R4, R6, RZ ;  /* 0x00000006040d7227 */ /* 0x000fc600078e00ff */
[----:B------:R0:W-:Y:S01]  /*8980*/  STL [R1+0x4f8], R7 ;  /* 0x0004f80701007387 */ /* 0x0001e20000100800 */
[----:B------:R-:W-:Y:S02]  /*8990*/  IMAD R10, R2, R14, R10 ;  /* 0x0000000e020a7224 */ /* 0x000fe400078e020a */
[----:B------:R-:W-:Y:S01]  /*89a0*/  @!P5 IMAD.IADD R0, R0, 0x1, -R2 ;  /* 0x000000010000d824 */ /* 0x000fe200078e0a02 */
[C---:B------:R-:W-:Y:S01]  /*89b0*/  ISETP.GT.U32.AND P5, PT, R2.reuse, R11, PT ;  /* 0x0000000b0200720c */ /* 0x040fe20003fa4070 */
[----:B------:R-:W-:Y:S02]  /*89c0*/  IMAD.MOV.U32 R16, RZ, RZ, R8 ;  /* 0x000000ffff107224 */ /* 0x000fe400078e0008 */
[----:B------:R-:W-:Y:S02]  /*89d0*/  IMAD.MOV R13, RZ, RZ, -R13 ;  /* 0x000000ffff0d7224 */ /* 0x000fe400078e0a0d */
[----:B------:R-:W-:Y:S01]  /*89e0*/  @!P3 IMAD.MOV R16, RZ, RZ, -R16 ;  /* 0x000000ffff10b224 */ /* 0x000fe200078e0a10 */
[----:B------:R-:W-:Y:S01]  /*89f0*/  ISETP.GT.U32.AND P3, PT, R2, R10, PT ;  /* 0x0000000a0200720c */ /* 0x000fe20003f64070 */
[----:B0-----:R-:W-:-:S03]  /*8a00*/  IMAD.HI.U32 R7, R4, R9, RZ ;  /* 0x0000000904077227 */ /* 0x001fc600078e00ff */
[----:B------:R-:W-:Y:S01]  /*8a10*/  STL [R1+0x4f4], R16 ;  /* 0x0004f41001007387 */ /* 0x000fe20000100800 */
[----:B------:R-:W-:Y:S02]  /*8a20*/  IMAD R6, R2, R13, R6 ;  /* 0x0000000d02067224 */ /* 0x000fe400078e0206 */
[----:B------:R-:W-:Y:S02]  /*8a30*/  @!P6 IMAD.IADD R12, R12, 0x1, -R2 ;  /* 0x000000010c0ce824 */ /* 0x000fe400078e0a02 */
[----:B------:R-:W-:Y:S02]  /*8a40*/  IMAD.MOV R13, RZ, RZ, -R7 ;  /* 0x000000ffff0d7224 */ /* 0x000fe400078e0a07 */
[----:B------:R-:W-:Y:S01]  /*8a50*/  IMAD.MOV.U32 R15, RZ, RZ, R0 ;  /* 0x000000ffff0f7224 */ /* 0x000fe200078e0000 */
[C---:B------:R-:W-:Y:S01]  /*8a60*/  ISETP.GT.U32.AND P6, PT, R2.reuse, R12, PT ;  /* 0x0000000c0200720c */ /* 0x040fe20003fc4070 */
[----:B------:R-:W-:Y:S02]  /*8a70*/  VIADD R244, R3, 0x18b ;  /* 0x0000018b03f47836 */ /* 0x000fe40000000000 */
[----:B------:R-:W-:-:S02]  /*8a80*/  IMAD R9, R2, R13, R9 ;  /* 0x0000000d02097224 */ /* 0x000fc400078e0209 */
[----:B------:R-:W-:Y:S01]  /*8a90*/  @!P0 IMAD.MOV R15, RZ, RZ, -R15 ;  /* 0x000000ffff0f8224 */ /* 0x000fe200078e0a0f */
[----:B------:R-:W-:Y:S01]  /*8aa0*/  ISETP.GT.U32.AND P0, PT, R2, R6, PT ;  /* 0x000000060200720c */ /* 0x000fe20003f04070 */
[--C-:B------:R-:W-:Y:S01]  /*8ab0*/  @!P5 IMAD.IADD R11, R11, 0x1, -R2.reuse ;  /* 0x000000010b0bd824 */ /* 0x100fe200078e0a02 */
[----:B------:R-:W-:Y:S01]  /*8ac0*/  IABS R5, R244 ;  /* 0x000000f400057213 */ /* 0x000fe20000000000 */
[----:B------:R-:W-:Y:S01]  /*8ad0*/  @!P3 IMAD.IADD R10, R10, 0x1, -R2 ;  /* 0x000000010a0ab824 */ /* 0x000fe200078e0a02 */
[C---:B------:R-:W-:Y:S01]  /*8ae0*/  ISETP.GT.U32.AND P5, PT, R2.reuse, R9, PT ;  /* 0x000000090200720c */ /* 0x040fe20003fa4070 */
[C---:B------:R-:W-:Y:S01]  /*8af0*/  VIADD R239, R3.reuse, 0x189 ;  /* 0x0000018903ef7836 */ /* 0x040fe20000000000 */
[----:B------:R-:W-:Y:S01]  /*8b00*/  ISETP.GT.U32.AND P3, PT, R2, R11, PT ;  /* 0x0000000b0200720c */ /* 0x000fe20003f64070 */
[----:B------:R-:W-:Y:S01]  /*8b10*/  IMAD.HI.U32 R7, R4, R5, RZ ;  /* 0x0000000504077227 */ /* 0x000fe200078e00ff */
[----:B------:R0:W-:Y:S02]  /*8b20*/  STL [R1+0x4e8], R15 ;  /* 0x0004e80f01007387 */ /* 0x0001e40000100800 */
[----:B------:R-:W-:Y:S01]  /*8b30*/  IABS R13, R239 ;  /* 0x000000ef000d7213 */ /* 0x000fe20000000000 */
[----:B------:R-:W-:-:S02]  /*8b40*/  VIADD R245, R3, 0x18a ;  /* 0x0000018a03f57836 */ /* 0x000fc40000000000 */
[----:B------:R-:W-:Y:S02]  /*8b50*/  IMAD.MOV R7, RZ, RZ, -R7 ;  /* 0x000000ffff077224 */ /* 0x000fe400078e0a07 */
[--C-:B------:R-:W-:Y:S01]  /*8b60*/  @!P6 IMAD.IADD R12, R12, 0x1, -R2.reuse ;  /* 0x000000010c0ce824 */ /* 0x100fe200078e0a02 */
[----:B------:R-:W-:Y:S01]  /*8b70*/  IABS R8, R245 ;  /* 0x000000f500087213 */ /* 0x000fe20000000000 */
[----:B------:R-:W-:Y:S01]  /*8b80*/  @!P0 IMAD.IADD R6, R6, 0x1, -R2 ;  /* 0x0000000106068824 */ /* 0x000fe200078e0a02 */
[C---:B------:R-:W-:Y:S01]  /*8b90*/  ISETP.GT.U32.AND P0, PT, R2.reuse, R10, PT ;  /* 0x0000000a0200720c */ /* 0x040fe20003f04070 */
[C---:B------:R-:W-:Y:S01]  /*8ba0*/  IMAD R0, R2.reuse, R7, R5 ;  /* 0x0000000702007224 */ /* 0x040fe200078e0205 */
[----:B------:R-:W-:Y:S01]  /*8bb0*/  ISETP.GE.AND P6, PT, R247, RZ, PT ;  /* 0x000000fff700720c */ /* 0x000fe20003fc6270 */
[----:B------:R-:W-:Y:S02]  /*8bc0*/  IMAD.MOV.U32 R14, RZ, RZ, R12 ;  /* 0x000000ffff0e7224 */ /* 0x000fe400078e000c */
[----:B------:R-:W-:Y:S01]  /*8bd0*/  @!P5 IMAD.IADD R9, R9, 0x1, -R2 ;  /* 0x000000010909d824 */ /* 0x000fe200078e0a02 */
[----:B------:R-:W-:Y:S01]  /*8be0*/  ISETP.GT.U32.AND P5, PT, R2, R6, PT ;  /* 0x000000060200720c */ /* 0x000fe20003fa4070 */
[----:B------:R-:W-:-:S02]  /*8bf0*/  IMAD.MOV.U32 R12, RZ, RZ, R13 ;  /* 0x000000ffff0c7224 */ /* 0x000fc400078e000d */
[----:B------:R-:W-:Y:S01]  /*8c00*/  @!P3 IMAD.IADD R11, R11, 0x1, -R2 ;  /* 0x000000010b0bb824 */ /* 0x000fe200078e0a02 */
[----:B------:R-:W-:Y:S01]  /*8c10*/  ISETP.GT.U32.AND P3, PT, R2, R0, PT ;  /* 0x000000000200720c */ /* 0x000fe20003f64070 */
[----:B------:R-:W-:-:S04]  /*8c20*/  IMAD.HI.U32 R13, R4, R8, RZ ;  /* 0x00000008040d7227 */ /* 0x000fc800078e00ff */
[----:B------:R-:W-:Y:S02]  /*8c30*/  IMAD.MOV R13, RZ, RZ, -R13 ;  /* 0x000000ffff0d7224 */ /* 0x000fe400078e0a0d */
[----:B------:R-:W-:Y:S02]  /*8c40*/  VIADD R246, R3, 0x188 ;  /* 0x0000018803f67836 */ /* 0x000fe40000000000 */
[----:B------:R-:W-:Y:S02]  /*8c50*/  IMAD R8, R2, R13, R8 ;  /* 0x0000000d02087224 */ /* 0x000fe400078e0208 */
[----:B------:R-:W-:Y:S01]  /*8c60*/  @!P1 IMAD.MOV R14, RZ, RZ, -R14 ;  /* 0x000000ffff0e9224 */ /* 0x000fe200078e0a0e */
[----:B------:R-:W-:Y:S01]  /*8c70*/  IABS R7, R246 ;  /* 0x000000f600077213 */ /* 0x000fe20000000000 */
[--C-:B------:R-:W-:Y:S01]  /*8c80*/  @!P5 IMAD.IADD R6, R6, 0x1, -R2.reuse ;  /* 0x000000010606d824 */ /* 0x100fe200078e0a02 */
[----:B------:R-:W-:Y:S01]  /*8c90*/  ISETP.GT.U32.AND P5, PT, R2, R8, PT ;  /* 0x000000080200720c */ /* 0x000fe20003fa4070 */
[----:B------:R-:W-:Y:S01]  /*8ca0*/  @!P3 IMAD.IADD R0, R0, 0x1, -R2 ;  /* 0x000000010000b824 */ /* 0x000fe200078e0a02 */
[----:B------:R-:W-:Y:S01]  /*8cb0*/  ISETP.GE.AND P3, PT, R245, RZ, PT ;  /* 0x000000fff500720c */ /* 0x000fe20003f66270 */
[----:B0-----:R-:W-:Y:S01]  /*8cc0*/  IMAD.HI.U32 R15, R4, R12, RZ ;  /* 0x0000000c040f7227 */ /* 0x001fe200078e00ff */
[----:B------:R0:W-:Y:S01]  /*8cd0*/  STL [R1+0x4e4], R14 ;  /* 0x0004e40e01007387 */ /* 0x0001e20000100800 */
[----:B------:R-:W-:-:S02]  /*8ce0*/  ISETP.GT.U32.AND P1, PT, R2, R9, PT ;  /* 0x000000090200720c */ /* 0x000fc40003f24070 */
[C---:B------:R-:W-:Y:S02]  /*8cf0*/  VIADD R245, R3.reuse, 0x185 ;  /* 0x0000018503f57836 */ /* 0x040fe40000000000 */
[----:B------:R-:W-:Y:S02]  /*8d00*/  VIADD R247, R3, 0x187 ;  /* 0x0000018703f77836 */ /* 0x000fe40000000000 */
[----:B------:R-:W-:Y:S02]  /*8d10*/  IMAD.MOV R15, RZ, RZ, -R15 ;  /* 0x000000ffff0f7224 */ /* 0x000fe400078e0a0f */
[----:B------:R-:W-:Y:S01]  /*8d20*/  IMAD.MOV.U32 R17, RZ, RZ, R11 ;  /* 0x000000ffff117224 */ /* 0x000fe200078e000b */
[----:B------:R-:W-:Y:S01]  /*8d30*/  IABS R11, R245 ;  /* 0x000000f5000b7213 */ /* 0x000fe20000000000 */
[----:B0-----:R-:W-:Y:S01]  /*8d40*/  IMAD.HI.U32 R14, R4, R7, RZ ;  /* 0x00000007040e7227 */ /* 0x001fe200078e00ff */
[----:B------:R-:W-:-:S03]  /*8d50*/  IABS R5, R247 ;  /* 0x000000f700057213 */ /* 0x000fc60000000000 */
[----:B------:R-:W-:Y:S01]  /*8d60*/  @!P0 IMAD.IADD R10, R10, 0x1, -R2 ;  /* 0x000000010a0a8824 */ /* 0x000fe200078e0a02 */
[----:B------:R-:W-:Y:S01]  /*8d70*/  ISETP.GE.AND P0, PT, R238, RZ, PT ;  /* 0x000000ffee00720c */ /* 0x000fe20003f06270 */
[----:B------:R-:W-:Y:S02]  /*8d80*/  IMAD.MOV R14, RZ, RZ, -R14 ;  /* 0x000000ffff0e7224 */ /* 0x000fe400078e0a0e */
[C---:B------:R-:W-:Y:S02]  /*8d90*/  IMAD R12, R2.reuse, R15, R12 ;  /* 0x0000000f020c7224 */ /* 0x040fe400078e020c */
[----:B------:R-:W-:Y:S02]  /*8da0*/  IMAD.MOV.U32 R16, RZ, RZ, R10 ;  /* 0x000000ffff107224 */ /* 0x000fe400078e000a */
[----:B------:R-:W-:Y:S02]  /*8db0*/  IMAD.MOV.U32 R10, RZ, RZ, R11 ;  /* 0x000000ffff0a7224 */ /* 0x000fe400078e000b */
[----:B------:R-:W-:-:S02]  /*8dc0*/  IMAD R7, R2, R14, R7 ;  /* 0x0000000e02077224 */ /* 0x000fc400078e0207 */
[----:B------:R-:W-:Y:S01]  /*8dd0*/  @!P5 IMAD.IADD R8, R8, 0x1, -R2 ;  /* 0x000000010808d824 */ /* 0x000fe200078e0a02 */
[C---:B------:R-:W-:Y:S01]  /*8de0*/  ISETP.GT.U32.AND P5, PT, R2.reuse, R12, PT ;  /* 0x0000000c0200720c */ /* 0x040fe20003fa4070 */
[----:B------:R-:W-:Y:S01]  /*8df0*/  @!P2 IMAD.MOV R17, RZ, RZ, -R17 ;  /* 0x000000ffff11a224 */ /* 0x000fe200078e0a11 */
[----:B------:R-:W-:Y:S01]  /*8e00*/  ISETP.GT.U32.AND P2, PT, R2, R0, PT ;  /* 0x000000000200720c */ /* 0x000fe20003f44070 */
[----:B------:R-:W-:Y:S02]  /*8e10*/  IMAD.MOV.U32 R11, RZ, RZ, R6 ;  /* 0x000000ffff0b7224 */ /* 0x000fe400078e0006 */
[----:B------:R-:W-:Y:S01]  /*8e20*/  IMAD.HI.U32 R13, R4, R5, RZ ;  /* 0x00000005040d7227 */ /* 0x000fe200078e00ff */
[----:B------:R-:W-:Y:S03]  /*8e30*/  STL [R1+0x4dc], R17 ;  /* 0x0004dc1101007387 */ /* 0x000fe60000100800 */
[----:B------:R-:W-:Y:S01]  /*8e40*/  @!P6 IMAD.MOV R11, RZ, RZ, -R11 ;  /* 0x000000ffff0be224 */ /* 0x000fe200078e0a0b */
[----:B------:R-:W-:Y:S01]  /*8e50*/  ISETP.GT.U32.AND P6, PT, R2, R7, PT ;  /* 0x000000070200720c */ /* 0x000fe20003fc4070 */
[----:B------:R-:W-:-:S02]  /*8e60*/  IMAD.MOV R13, RZ, RZ, -R13 ;  /* 0x000000ffff0d7224 */ /* 0x000fc400078e0a0d */
[----:B------:R-:W-:Y:S01]  /*8e70*/  @!P1 IMAD.IADD R9, R9, 0x1, -R2 ;  /* 0x0000000109099824 */ /* 0x000fe200078e0a02 */
[----:B------:R-:W-:Y:S01]  /*8e80*/  ISETP.GE.AND P1, PT, R244, RZ, PT ;  /* 0x000000fff400720c */ /* 0x000fe20003f26270 */
[----:B------:R-:W-:Y:S02]  /*8e90*/  VIADD R244, R3, 0x186 ;  /* 0x0000018603f47836 */ /* 0x000fe40000000000 */
[----:B------:R-:W-:Y:S02]  /*8ea0*/  IMAD R5, R2, R13, R5 ;  /* 0x0000000d02057224 */ /* 0x000fe400078e0205 */
[----:B------:R-:W-:Y:S01]  /*8eb0*/  @!P4 IMAD.MOV R16, RZ, RZ, -R16 ;  /* 0x000000ffff10c224 */ /* 0x000fe200078e0a10 */
[----:B------:R-:W-:Y:S01]  /*8ec0*/  IABS R13, R244 ;  /* 0x000000f4000d7213 */ /* 0x000fe20000000000 */
[--C-:B------:R-:W-:Y:S01]  /*8ed0*/  @!P2 IMAD.IADD R0, R0, 0x1, -R2.reuse ;  /* 0x000000010000a824 */ /* 0x100fe200078e0a02 */
[----:B------:R-:W-:Y:S01]  /*8ee0*/  ISETP.GT.U32.AND P2, PT, R2, R5, PT ;  /* 0x000000050200720c */ /* 0x000fe20003f44070 */
[--C-:B------:R-:W-:Y:S01]  /*8ef0*/  @!P5 IMAD.IADD R12, R12, 0x1, -R2.reuse ;  /* 0x000000010c0cd824 */ /* 0x100fe200078e0a02 */
[----:B------:R-:W-:Y:S01]  /*8f00*/  STL [R1+0x4d8], R16 ;  /* 0x0004d81001007387 */ /* 0x000fe20000100800 */
[----:B------:R-:W-:Y:S01]  /*8f10*/  @!P0 IMAD.MOV R9, RZ, RZ, -R9 ;  /* 0x000000ffff098224 */ /* 0x000fe200078e0a09 */
[C---:B------:R-:W-:Y:S01]  /*8f20*/  ISETP.GT.U32.AND P4, PT, R2.reuse, R8, PT ;  /* 0x000000080200720c */ /* 0x040fe20003f84070 */
[----:B------:R-:W-:Y:S01]  /*8f30*/  @!P6 IMAD.IADD R7, R7, 0x1, -R2 ;  /* 0x000000010707e824 */ /* 0x000fe200078e0a02 */
[----:B------:R0:W-:Y:S01]  /*8f40*/  STL [R1+0x4d4], R11 ;  /* 0x0004d40b01007387 */ /* 0x0001e20000100800 */
[----:B------:R-:W-:Y:S01]  /*8f50*/  ISETP.GT.U32.AND P6, PT, R2, R12, PT ;  /* 0x0000000c0200720c */ /* 0x000fe20003fc4070 */
[----:B------:R-:W-:Y:S01]  /*8f60*/  IMAD.HI.U32 R6, R4, R13, RZ ;  /* 0x0000000d04067227 */ /* 0x000fe200078e00ff */
[----:B------:R-:W-:Y:S01]  /*8f70*/  ISETP.GE.AND P0, PT, R239, RZ, PT ;  /* 0x000000ffef00720c */ /* 0x000fe20003f06270 */
[----:B------:R1:W-:Y:S01]  /*8f80*/  STL [R1+0x4d0], R9 ;  /* 0x0004d00901007387 */ /* 0x0003e20000100800 */
[----:B------:R-:W-:Y:S01]  /*8f90*/  ISETP.GE.AND P5, PT, R247, RZ, PT ;  /* 0x000000fff700720c */ /* 0x000fe20003fa6270 */
[----:B------:R-:W-:-:S02]  /*8fa0*/  VIADD R238, R3, 0x184 ;  /* 0x0000018403ee7836 */ /* 0x000fc40000000000 */
[----:B------:R-:W-:Y:S02]  /*8fb0*/  IMAD.MOV R6, RZ, RZ, -R6 ;  /* 0x000000ffff067224 */ /* 0x000fe400078e0a06 */
[----:B0-----:R-:W-:Y:S01]  /*8fc0*/  IMAD.MOV.U32 R11, RZ, RZ, R0 ;  /* 0x000000ffff0b7224 */ /* 0x001fe200078e0000 */
[----:B------:R-:W-:Y:S01]  /*8fd0*/  IABS R0, R238 ;  /* 0x000000ee00007213 */ /* 0x000fe20000000000 */
[----:B------:R-:W-:Y:S02]  /*8fe0*/  IMAD R13, R2, R6, R13 ;  /* 0x00000006020d7224 */ /* 0x000fe400078e020d */
[----:B-1----:R-:W-:-:S04]  /*8ff0*/  IMAD.HI.U32 R9, R4, R10, RZ ;  /* 0x0000000a04097227 */ /* 0x002fc800078e00ff */
[----:B------:R-:W-:Y:S02]  /*9000*/  IMAD.MOV R9, RZ, RZ, -R9 ;  /* 0x000000ffff097224 */ /* 0x000fe400078e0a09 */
[----:B------:R-:W-:Y:S01]  /*9010*/  @!P2 IMAD.IADD R5, R5, 0x1, -R2 ;  /* 0x000000010505a824 */ /* 0x000fe200078e0a02 */
[C---:B------:R-:W-:Y:S01]  /*9020*/  ISETP.GT.U32.AND P2, PT, R2.reuse, R7, PT ;  /* 0x000000070200720c */ /* 0x040fe20003f44070 */
[----:B------:R-:W-:Y:S02]  /*9030*/  @!P1 IMAD.MOV R11, RZ, RZ, -R11 ;  /* 0x000000ffff0b9224 */ /* 0x000fe400078e0a0b */
[C---:B------:R-:W-:Y:S01]  /*9040*/  IMAD R9, R2.reuse, R9, R10 ;  /* 0x0000000902097224 */ /* 0x040fe200078e020a */
[----:B------:R-:W-:Y:S01]  /*9050*/  ISETP.GT.U32.AND P1, PT, R2, R5, PT ;  /* 0x000000050200720c */ /* 0x000fe20003f24070 */
[----:B------:R-:W-:Y:S01]  /*9060*/  VIADD R239, R3, 0x183 ;  /* 0x0000018303ef7836 */ /* 0x000fe20000000000 */
[----:B------:R0:W-:Y:S01]  /*9070*/  STL [R1+0x4c8], R11 ;  /* 0x0004c80b01007387 */ /* 0x0001e20000100800 */
[----:B------:R-:W-:-:S02]  /*9080*/  IMAD.MOV.U32 R10, RZ, RZ, R0 ;  /* 0x000000ffff0a7224 */ /* 0x000fc400078e0000 */
[----:B------:R-:W-:Y:S01]  /*9090*/  @!P6 IMAD.IADD R12, R12, 0x1, -R2 ;  /* 0x000000010c0ce824 */ /* 0x000fe200078e0a02 */
[----:B------:R-:W-:Y:S01]  /*90a0*/  ISETP.GT.U32.AND P6, PT, R2, R13, PT ;  /* 0x0000000d0200720c */ /* 0x000fe20003fc4070 */
[----:B------:R-:W-:Y:S02]  /*90b0*/  VIADD R247, R3, 0x182 ;  /* 0x0000018203f77836 */ /* 0x000fe40000000000 */
[----:B------:R-:W-:Y:S01]  /*90c0*/  IMAD.HI.U32 R14, R4, R10, RZ ;  /* 0x0000000a040e7227 */ /* 0x000fe200078e00ff */
[----:B0-----:R-:W-:-:S03]  /*90d0*/  IABS R11, R239 ;  /* 0x000000ef000b7213 */ /* 0x001fc60000000000 */
[----:B------:R-:W-:Y:S01]  /*90e0*/  @!P4 IMAD.IADD R8, R8, 0x1, -R2 ;  /* 0x000000010808c824 */ /* 0x000fe200078e0a02 */
[----:B------:R-:W-:Y:S01]  /*90f0*/  ISETP.GE.AND P4, PT, R246, RZ, PT ;  /* 0x000000fff600720c */ /* 0x000fe20003f86270 */
[----:B------:R-:W-:Y:S01]  /*9100*/  IMAD.MOV R14, RZ, RZ, -R14 ;  /* 0x000000ffff0e7224 */ /* 0x000fe200078e0a0e */
[----:B------:R-:W-:Y:S01]  /*9110*/  IABS R6, R247 ;  /* 0x000000f700067213 */ /* 0x000fe20000000000 */
[----:B------:R-:W-:-:S04]  /*9120*/  IMAD.HI.U32 R16, R4, R11, RZ ;  /* 0x0000000b04107227 */ /* 0x000fc800078e00ff */
[----:B------:R-:W-:Y:S01]  /*9130*/  @!P2 IMAD.IADD R7, R7, 0x1, -R2 ;  /* 0x000000010707a824 */ /* 0x000fe200078e0a02 */
[C---:B------:R-:W-:Y:S01]  /*9140*/  ISETP.GT.U32.AND P2, PT, R2.reuse, R9, PT ;  /* 0x000000090200720c */ /* 0x040fe20003f44070 */
[----:B------:R-:W-:Y:S02]  /*9150*/  IMAD R10, R2, R14, R10 ;  /* 0x0000000e020a7224 */ /* 0x000fe400078e020a */
[----:B------:R-:W-:-:S04]  /*9160*/  IMAD.HI.U32 R15, R4, R6, RZ ;  /* 0x00000006040f7227 */ /* 0x000fc800078e00ff */
[----:B------:R-:W-:Y:S02]  /*9170*/  IMAD.MOV R16, RZ, RZ, -R16 ;  /* 0x000000ffff107224 */ /* 0x000fe400078e0a10 */
[----:B------:R-:W-:Y:S02]  /*9180*/  @!P3 IMAD.MOV R8, RZ, RZ, -R8 ;  /* 0x000000ffff08b224 */ /* 0x000fe400078e0a08 */
[--C-:B------:R-:W-:Y:S01]  /*9190*/  @!P6 IMAD.IADD R13, R13, 0x1, -R2.reuse ;  /* 0x000000010d0de824 */ /* 0x100fe200078e0a02 */
[----:B------:R-:W-:Y:S01]  /*91a0*/  ISETP.GT.U32.AND P6, PT, R2, R10, PT ;  /* 0x0000000a0200720c */ /* 0x000fe20003fc4070 */
[----:B------:R-:W-:Y:S01]  /*91b0*/  VIADD R246, R3, 0x181 ;  /* 0x0000018103f67836 */ /* 0x000fe20000000000 */
[----:B------:R0:W-:Y:S01]  /*91c0*/  STL [R1+0x4c4], R8 ;  /* 0x0004c40801007387 */ /* 0x0001e20000100800 */
[----:B------:R-:W-:Y:S01]  /*91d0*/  @!P1 IMAD.IADD R5, R5, 0x1, -R2 ;  /* 0x0000000105059824 */ /* 0x000fe200078e0a02 */
[----:B------:R-:W-:Y:S01]  /*91e0*/  ISETP.GE.AND P1, PT, R244, RZ, PT ;  /* 0x000000fff400720c */ /* 0x000fe20003f26270 */
[----:B------:R-:W-:Y:S01]  /*91f0*/  IMAD.MOV R15, RZ, RZ, -R15 ;  /* 0x000000ffff0f7224 */ /* 0x000fe200078e0a0f */
[----:B------:R-:W-:Y:S01]  /*9200*/  IABS R0, R246 ;  /* 0x000000f600007213 */ /* 0x000fe20000000000 */
[C---:B------:R-:W-:Y:S01]  /*9210*/  IMAD R11, R2.reuse, R16, R11 ;  /* 0x00000010020b7224 */ /* 0x040fe200078e020b */
[C---:B------:R-:W-:Y:S01]  /*9220*/  ISETP.GT.U32.AND P3, PT, R2.reuse, R13, PT ;  /* 0x0000000d0200720c */ /* 0x040fe20003f64070 */
[----:B------:R-:W-:-:S02]  /*9230*/  IMAD R6, R2, R15, R6 ;  /* 0x0000000f02067224 */ /* 0x000fc400078e0206 */
[----:B------:R-:W-:Y:S01]  /*9240*/  @!P4 IMAD.MOV R7, RZ, RZ, -R7 ;  /* 0x000000ffff07c224 */ /* 0x000fe200078e0a07 */
[C---:B------:R-:W-:Y:S01]  /*9250*/  ISETP.GT.U32.AND P4, PT, R2.reuse, R11, PT ;  /* 0x0000000b0200720c */ /* 0x040fe20003f84070 */
[----:B0-----:R-:W-:Y:S02]  /*9260*/  IMAD.MOV.U32 R8, RZ, RZ, R5 ;  /* 0x000000ffff087224 */ /* 0x001fe400078e0005 */
[----:B------:R-:W-:Y:S01]  /*9270*/  @!P2 IMAD.IADD R9, R9, 0x1, -R2 ;  /* 0x000000010909a824 */ /* 0x000fe200078e0a02 */
[----:B------:R-:W-:Y:S01]  /*9280*/  ISETP.GE.AND P2, PT, R245, RZ, PT ;  /* 0x000000fff500720c */ /* 0x000fe20003f46270 */
[----:B------:R-:W-:Y:S01]  /*9290*/  @!P5 IMAD.MOV R8, RZ, RZ, -R8 ;  /* 0x000000ffff08d224 */ /* 0x000fe200078e0a08 */
[----:B------:R-:W-:Y:S01]  /*92a0*/  ISETP.GT.U32.AND P5, PT, R2, R6, PT ;  /* 0x000000060200720c */ /* 0x000fe20003fa4070 */
[----:B------:R-:W-:Y:S02]  /*92b0*/  VIADD R244, R3, 0x180 ;  /* 0x0000018003f47836 */ /* 0x000fe40000000000 */
[----:B------:R-:W-:-:S03]  /*92c0*/  IMAD.HI.U32 R14, R4, R0, RZ ;  /* 0x00000000040e7227 */ /* 0x000fc600078e00ff */
[----:B------:R-:W-:Y:S01]  /*92d0*/  IABS R15, R244 ;  /* 0x000000f4000f7213 */ /* 0x000fe20000000000 */
[----:B------:R-:W-:Y:S02]  /*92e0*/  @!P0 IMAD.MOV R12, RZ, RZ, -R12 ;  /* 0x000000ffff0c8224 */ /* 0x000fe400078e0a0c */
[----:B------:R-:W-:Y:S01]  /*92f0*/  @!P6 IMAD.IADD R10, R10, 0x1, -R2 ;  /* 0x000000010a0ae824 */ /* 0x000fe200078e0a02 */
[C---:B------:R-:W-:Y:S01]  /*9300*/  ISETP.GT.U32.AND P6, PT, R2.reuse, R9, PT ;  /* 0x000000090200720c */ /* 0x040fe20003fc4070 */
[----:B------:R-:W-:Y:S01]  /*9310*/  IMAD.MOV R14, RZ, RZ, -R14 ;  /* 0x000000ffff0e7224 */ /* 0x000fe200078e0a0e */
[----:B------:R-:W-:Y:S01]  /*9320*/  STL [R1+0x4c0], R12 ;  /* 0x0004c00c01007387 */ /* 0x000fe20000100800 */
[----:B------:R-:W-:Y:S01]  /*9330*/  VIADD R245, R3, 0x17f ;  /* 0x0000017f03f57836 */ /* 0x000fe20000000000 */
[C---:B------:R-:W-:Y:S01]  /*9340*/  ISETP.GT.U32.AND P0, PT, R2.reuse, R10, PT ;  /* 0x0000000a0200720c */ /* 0x040fe20003f04070 */
[----:B------:R-:W-:Y:S01]  /*9350*/  IMAD R0, R2, R14, R0 ;  /* 0x0000000e02007224 */ /* 0x000fe200078e0200 */
[----:B------:R0:W-:Y:S01]  /*9360*/  STL [R1+0x4bc], R7 ;  /* 0x0004bc0701007387 */ /* 0x0001e20000100800 */
[--C-:B------:R-:W-:Y:S01]  /*9370*/  @!P4 IMAD.IADD R11, R11, 0x1, -R2.reuse ;  /* 0x000000010b0bc824 */ /* 0x100fe200078e0a02 */
[----:B------:R-:W-:Y:S01]  /*9380*/  IABS R14, R245 ;  /* 0x000000f5000e7213 */ /* 0x000fe20000000000 */
[--C-:B------:R-:W-:Y:S01]  /*9390*/  @!P5 IMAD.IADD R6, R6, 0x1, -R2.reuse ;  /* 0x000000010606d824 */ /* 0x100fe200078e0a02 */
[----:B------:R1:W-:Y:S01]  /*93a0*/  STL [R1+0x4b4], R8 ;  /* 0x0004b40801007387 */ /* 0x0003e20000100800 */
[----:B------:R-:W-:Y:S01]  /*93b0*/  @!P3 IMAD.IADD R13, R13, 0x1, -R2 ;  /* 0x000000010d0db824 */ /* 0x000fe200078e0a02 */
[----:B------:R-:W-:Y:S01]  /*93c0*/  ISETP.GT.U32.AND P5, PT, R2, R11, PT ;  /* 0x0000000b0200720c */ /* 0x000fe20003fa4070 */
[----:B------:R-:W-:Y:S01]  /*93d0*/  IMAD.HI.U32 R5, R4, R14, RZ ;  /* 0x0000000e04057227 */ /* 0x000fe200078e00ff */
[----:B------:R-:W-:-:S02]  /*93e0*/  ISETP.GT.U32.AND P3, PT, R2, R0, PT ;  /* 0x000000000200720c */ /* 0x000fc40003f64070 */
[----:B------:R-:W-:Y:S01]  /*93f0*/  ISETP.GE.AND P4, PT, R247, RZ, PT ;  /* 0x000000fff700720c */ /* 0x000fe20003f86270 */
[----:B0-----:R-:W-:-:S04]  /*9400*/  IMAD.HI.U32 R7, R4, R15, RZ ;  /* 0x0000000f04077227 */ /* 0x001fc800078e00ff */
[----:B------:R-:W-:Y:S02]  /*9410*/  IMAD.MOV R7, RZ, RZ, -R7 ;  /* 0x000000ffff077224 */ /* 0x000fe400078e0a07 */
[----:B------:R-:W-:Y:S01]  /*9420*/  @!P6 IMAD.IADD R9, R9, 0x1, -R2 ;  /* 0x000000010909e824 */ /* 0x000fe200078e0a02 */
[----:B------:R-:W-:Y:S01]  /*9430*/  ISETP.GE.AND P6, PT, R238, RZ, PT ;  /* 0x000000ffee00720c */ /* 0x000fe20003fc6270 */
[C---:B------:R-:W-:Y:S02]  /*9440*/  IMAD R7, R2.reuse, R7, R15 ;  /* 0x0000000702077224 */ /* 0x040fe400078e020f */
[----:B------:R-:W-:Y:S02]  /*9450*/  IMAD.MOV R5, RZ, RZ, -R5 ;  /* 0x000000ffff057224 */ /* 0x000fe400078e0a05 */
[----:B------:R-:W-:Y:S01]  /*9460*/  @!P2 IMAD.MOV R9, RZ, RZ, -R9 ;  /* 0x000000ffff09a224 */ /* 0x000fe200078e0a09 */
[C---:B------:R-:W-:Y:S01]  /*9470*/  ISETP.GT.U32.AND P2, PT, R2.reuse, R7, PT ;  /* 0x000000070200720c */ /* 0x040fe20003f44070 */
[----:B------:R-:W-:-:S02]  /*9480*/  IMAD R5, R2, R5, R14 ;  /* 0x0000000502057224 */ /* 0x000fc400078e020e */
[----:B-1----:R-:W-:Y:S02]  /*9490*/  IMAD.MOV.U32 R8, RZ, RZ, R13 ;  /* 0x000000ffff087224 */ /* 0x002fe400078e000d */
[----:B------:R-:W-:Y:S01]  /*94a0*/  @!P0 IMAD.IADD R10, R10, 0x1, -R2 ;  /* 0x000000010a0a8824 */ /* 0x000fe200078e0a02 */
[----:B------:R-:W-:Y:S01]  /*94b0*/  ISETP.GE.AND P0, PT, R239, RZ, PT ;  /* 0x000000ffef00720c */ /* 0x000fe20003f06270 */
[----:B------:R-:W-:Y:S01]  /*94c0*/  @!P1 IMAD.MOV R8, RZ, RZ, -R8 ;  /* 0x000000ffff089224 */ /* 0x000fe200078e0a08 */
[C---:B------:R-:W-:Y:S01]  /*94d0*/  ISETP.GT.U32.AND P1, PT, R2.reuse, R6, PT ;  /* 0x000000060200720c */ /* 0x040fe20003f24070 */
[----:B------:R-:W-:Y:S01]  /*94e0*/  @!P5 IMAD.IADD R11, R11, 0x1, -R2 ;  /* 0x000000010b0bd824 */ /* 0x000fe200078e0a02 */
[----:B------:R-:W-:Y:S01]  /*94f0*/  ISETP.GT.U32.AND P5, PT, R2, R5, PT ;  /* 0x000000050200720c */ /* 0x000fe20003fa4070 */
[C---:B------:R-:W-:Y:S01]  /*9500*/  VIADD R247, R3.reuse, 0x17e ;  /* 0x0000017e03f77836 */ /* 0x040fe20000000000 */
[----:B------:R0:W-:Y:S01]  /*9510*/  STL [R1+0x498], R8 ;  /* 0x0004980801007387 */ /* 0x0001e20000100800 */
[----:B------:R-:W-:Y:S01]  /*9520*/  @!P6 IMAD.MOV R10, RZ, RZ, -R10 ;  /* 0x000000ffff0ae224 */ /* 0x000fe200078e0a0a */
[----:B------:R-:W-:Y:S01]  /*9530*/  ISETP.GE.AND P6, PT, R246, RZ, PT ;  /* 0x000000fff600720c */ /* 0x000fe20003fc6270 */
[----:B------:R-:W-:Y:S01]  /*9540*/  @!P3 IMAD.IADD R0, R0, 0x1, -R2 ;  /* 0x000000010000b824 */ /* 0x000fe200078e0a02 */
[----:B------:R1:W-:Y:S01]  /*9550*/  STL [R1+0x490], R9 ;  /* 0x0004900901007387 */ /* 0x0003e20000100800 */
[----:B------:R-:W-:-:S02]  /*9560*/  VIADD R246, R3, 0x17d ;  /* 0x0000017d03f67836 */ /* 0x000fc40000000000 */
[--C-:B------:R-:W-:Y:S01]  /*9570*/  @!P2 IMAD.IADD R7, R7, 0x1, -R2.reuse ;  /* 0x000000010707a824 */ /* 0x100fe200078e0a02 */
[----:B------:R-:W-:Y:S01]  /*9580*/  ISETP.GT.U32.AND P3, PT, R2, R0, PT ;  /* 0x000000000200720c */ /* 0x000fe20003f64070 */
[----:B------:R-:W-:Y:S01]  /*9590*/  @!P0 IMAD.MOV R11, RZ, RZ, -R11 ;  /* 0x000000ffff0b8224 */ /* 0x000fe200078e0a0b */
[----:B0-----:R-:W-:Y:S01]  /*95a0*/  IABS R8, R247 ;  /* 0x000000f700087213 */ /* 0x001fe20000000000 */
[----:B------:R0:W-:Y:S01]  /*95b0*/  STL [R1+0x48c], R10 ;  /* 0x00048c0a01007387 */ /* 0x0001e20000100800 */
[--C-:B------:R-:W-:Y:S01]  /*95c0*/  @!P1 IMAD.IADD R6, R6, 0x1, -R2.reuse ;  /* 0x0000000106069824 */ /* 0x100fe200078e0a02 */
[----:B------:R-:W-:Y:S01]  /*95d0*/  ISETP.GT.U32.AND P0, PT, R2, R7, PT ;  /* 0x000000070200720c */ /* 0x000fe20003f04070 */
[----:B------:R-:W-:Y:S01]  /*95e0*/  @!P5 IMAD.IADD R5, R5, 0x1, -R2 ;  /* 0x000000010505d824 */ /* 0x000fe200078e0a02 */
[----:B------:R-:W-:Y:S01]  /*95f0*/  ISETP.GE.AND P2, PT, R247, RZ, PT ;  /* 0x000000fff700720c */ /* 0x000fe20003f46270 */
[----:B-1----:R-:W-:Y:S01]  /*9600*/  IMAD.HI.U32 R9, R4, R8, RZ ;  /* 0x0000000804097227 */ /* 0x002fe200078e00ff */
[----:B------:R1:W-:Y:S01]  /*9610*/  STL [R1+0x488], R11 ;  /* 0x0004880b01007387 */ /* 0x0003e20000100800 */
[----:B------:R-:W-:-:S02]  /*9620*/  ISETP.GE.AND P1, PT, R244, RZ, PT ;  /* 0x000000fff400720c */ /* 0x000fc40003f26270 */
[----:B------:R-:W-:Y:S01]  /*9630*/  IMAD.MOV R12, RZ, RZ, -R9 ;  /* 0x000000ffff0c7224 */ /* 0x000fe200078e0a09 */
[----:B0-----:R-:W-:Y:S01]  /*9640*/  IABS R10, R246 ;  /* 0x000000f6000a7213 */ /* 0x001fe20000000000 */
[----:B------:R-:W-:Y:S01]  /*9650*/  VIADD R247, R3, 0x17c ;  /* 0x0000017c03f77836 */ /* 0x000fe20000000000 */
[C---:B------:R-:W-:Y:S01]  /*9660*/  ISETP.GT.U32.AND P5, PT, R2.reuse, R5, PT ;  /* 0x000000050200720c */ /* 0x040fe20003fa4070 */
[----:B------:R-:W-:Y:S02]  /*9670*/  IMAD R8, R2, R12, R8 ;  /* 0x0000000c02087224 */ /* 0x000fe400078e0208 */
[----:B------:R-:W-:Y:S02]  /*9680*/  IMAD.MOV.U32 R9, RZ, RZ, R10 ;  /* 0x000000ffff097224 */ /* 0x000fe400078e000a */
[----:B-1----:R-:W-:Y:S01]  /*9690*/  IMAD.MOV.U32 R11, RZ, RZ, R6 ;  /* 0x000000ffff0b7224 */ /* 0x002fe200078e0006 */
[----:B------:R-:W-:Y:S01]  /*96a0*/  IABS R6, R247 ;  /* 0x000000f700067213 */ /* 0x000fe20000000000 */
[----:B------:R-:W-:-:S04]  /*96b0*/  IMAD.HI.U32 R10, R4, R9, RZ ;  /* 0x00000009040a7227 */ /* 0x000fc800078e00ff */
[----:B------:R-:W-:Y:S01]  /*96c0*/  @!P4 IMAD.MOV R11, RZ, RZ, -R11 ;  /* 0x000000ffff0bc224 */ /* 0x000fe200078e0a0b */
[----:B------:R-:W-:Y:S01]  /*96d0*/  ISETP.GT.U32.AND P4, PT, R2, R8, PT ;  /* 0x000000080200720c */ /* 0x000fe20003f84070 */
[----:B------:R-:W-:Y:S01]  /*96e0*/  @!P3 IMAD.IADD R0, R0, 0x1, -R2 ;  /* 0x000000010000b824 */ /* 0x000fe200078e0a02 */
[----:B------:R-:W-:Y:S01]  /*96f0*/  ISETP.GE.AND P3, PT, R245, RZ, PT ;  /* 0x000000fff500720c */ /* 0x000fe20003f66270 */
[----:B------:R-:W-:Y:S01]  /*9700*/  IMAD.MOV R10, RZ, RZ, -R10 ;  /* 0x000000ffff0a7224 */ /* 0x000fe200078e0a0a */
[----:B------:R0:W-:Y:S01]  /*9710*/  STL [R1+0x484], R11 ;  /* 0x0004840b01007387 */ /* 0x0001e20000100800 */
[----:B------:R-:W-:Y:S01]  /*9720*/  @!P0 IMAD.IADD R7, R7, 0x1, -R2 ;  /* 0x0000000107078824 */ /* 0x000fe200078e0a02 */
[----:B------:R-:W-:Y:S01]  /*9730*/  ISETP.GE.AND P0, PT, R247, RZ, PT ;  /* 0x000000fff700720c */ /* 0x000fe20003f06270 */
[----:B------:R-:W-:Y:S02]  /*9740*/  IMAD R9, R2, R10, R9 ;  /* 0x0000000a02097224 */ /* 0x000fe400078e0209 */
[----:B------:R-:W-:-:S02]  /*9750*/  IMAD.MOV.U32 R12, RZ, RZ, R7 ;  /* 0x000000ffff0c7224 */ /* 0x000fc400078e0007 */
[--C-:B------:R-:W-:Y:S01]  /*9760*/  @!P5 IMAD.IADD R5, R5, 0x1, -R2.reuse ;  /* 0x000000010505d824 */ /* 0x100fe200078e0a02 */
[----:B------:R-:W-:Y:S01]  /*9770*/  ISETP.GT.U32.AND P5, PT, R2, R9, PT ;  /* 0x000000090200720c */ /* 0x000fe20003fa4070 */
[----:B------:R-:W-:Y:S02]  /*9780*/  @!P4 IMAD.IADD R8, R8, 0x1, -R2 ;  /* 0x000000010808c824 */ /* 0x000fe400078e0a02 */
[----:B0-----:R-:W-:-:S04]  /*9790*/  IMAD.HI.U32 R11, R4, R6, RZ ;  /* 0x00000006040b7227 */ /* 0x001fc800078e00ff */
[----:B------:R-:W-:Y:S02]  /*97a0*/  IMAD.MOV R7, RZ, RZ, -R11 ;  /* 0x000000ffff077224 */ /* 0x000fe400078e0a0b */
[----:B------:R-:W-:Y:S02]  /*97b0*/  IMAD.MOV.U32 R11, RZ, RZ, R5 ;  /* 0x000000ffff0b7224 */ /* 0x000fe400078e0005 */
[----:B------:R-:W-:Y:S02]  /*97c0*/  IMAD R6, R2, R7, R6 ;  /* 0x0000000702067224 */ /* 0x000fe400078e0206 */
[----:B------:R-:W-:Y:S01]  /*97d0*/  @!P6 IMAD.MOV R0, RZ, RZ, -R0 ;  /* 0x000000ffff00e224 */ /* 0x000fe200078e0a00 */
[----:B------:R-:W-:Y:S01]  /*97e0*/  ISETP.GE.AND P6, PT, R246, RZ, PT ;  /* 0x000000fff600720c */ /* 0x000fe20003fc6270 */
[----:B------:R-:W-:Y:S01]  /*97f0*/  @!P3 IMAD.MOV R11, RZ, RZ, -R11 ;  /* 0x000000ffff0bb224 */ /* 0x000fe200078e0a0b */
[C---:B------:R-:W-:Y:S01]  /*9800*/  ISETP.GT.U32.AND P3, PT, R2.reuse, R6, PT ;  /* 0x000000060200720c */ /* 0x040fe20003f64070 */
[C---:B------:R-:W-:Y:S01]  /*9810*/  VIADD R246, R3.reuse, 0x17a ;  /* 0x0000017a03f67836 */ /* 0x040fe20000000000 */
[----:B------:R0:W-:Y:S01]  /*9820*/  STL [R1+0x480], R0 ;  /* 0x0004800001007387 */ /* 0x0001e20000100800 */
[----:B------:R-:W-:Y:S01]  /*9830*/  @!P1 IMAD.MOV R12, RZ, RZ, -R12 ;  /* 0x000000ffff0c9224 */ /* 0x000fe200078e0a0c */
[----:B------:R-:W-:Y:S01]  /*9840*/  ISETP.GT.U32.AND P1, PT, R2, R8, PT ;  /* 0x000000080200720c */ /* 0x000fe20003f24070 */
[----:B------:R-:W-:-:S02]  /*9850*/  VIADD R247, R3, 0x17b ;  /* 0x0000017b03f77836 */ /* 0x000fc40000000000 */
[--C-:B------:R-:W-:Y:S01]  /*9860*/  @!P5 IMAD.IADD R9, R9, 0x1, -R2.reuse ;  /* 0x000000010909d824 */ /* 0x100fe200078e0a02 */
[----:B------:R1:W-:Y:S01]  /*9870*/  STL [R1+0x47c], R12 ;  /* 0x00047c0c01007387 */ /* 0x0003e20000100800 */
[C---:B------:R-:W-:Y:S01]  /*9880*/  VIADD R244, R3.reuse, 0x178 ;  /* 0x0000017803f47836 */ /* 0x040fe20000000000 */
[----:B------:R-:W-:Y:S01]  /*9890*/  IABS R10, R247 ;  /* 0x000000f7000a7213 */ /* 0x000fe20000000000 */
[----:B------:R-:W-:Y:S01]  /*98a0*/  VIADD R245, R3, 0x177 ;  /* 0x0000017703f57836 */ /* 0x000fe20000000000 */
[----:B0-----:R-:W-:Y:S01]  /*98b0*/  IABS R0, R246 ;  /* 0x000000f600007213 */ /* 0x001fe20000000000 */
[----:B------:R-:W-:Y:S01]  /*98c0*/  @!P3 IMAD.IADD R6, R6, 0x1, -R2 ;  /* 0x000000010606b824 */ /* 0x000fe200078e0a02 */
[----:B------:R-:W-:Y:S01]  /*98d0*/  ISETP.GE.AND P4, PT, R247, RZ, PT ;  /* 0x000000fff700720c */ /* 0x000fe20003f86270 */
[----:B------:R-:W-:Y:S01]  /*98e0*/  VIADD R247, R3, 0x179 ;  /* 0x0000017903f77836 */ /* 0x000fe20000000000 */
[----:B------:R-:W-:Y:S01]  /*98f0*/  ISETP.GT.U32.AND P5, PT, R2, R9, PT ;  /* 0x000000090200720c */ /* 0x000fe20003fa4070 */
[----:B------:R-:W-:Y:S01]  /*9900*/  IMAD.HI.U32 R5, R4, R0, RZ ;  /* 0x0000000004057227 */ /* 0x000fe200078e00ff */
[----:B------:R0:W-:Y:S01]  /*9910*/  STL [R1+0x3fc], R11 ;  /* 0x0003fc0b01007387 */ /* 0x0001e20000100800 */
[----:B------:R-:W-:-:S02]  /*9920*/  ISETP.GT.U32.AND P3, PT, R2, R6, PT ;  /* 0x000000060200720c */ /* 0x000fc40003f64070 */
[----:B------:R-:W-:Y:S01]  /*9930*/  IMAD.MOV R5, RZ, RZ, -R5 ;  /* 0x000000ffff057224 */ /* 0x000fe200078e0a05 */
[----:B------:R-:W-:Y:S01]  /*9940*/  IABS R7, R244 ;  /* 0x000000f400077213 */ /* 0x000fe20000000000 */
[----:B------:R-:W-:Y:S01]  /*9950*/  @!P1 IMAD.IADD R8, R8, 0x1, -R2 ;  /* 0x0000000108089824 */ /* 0x000fe200078e0a02 */
[----:B------:R-:W-:Y:S01]  /*9960*/  ISETP.GE.AND P1, PT, R246, RZ, PT ;  /* 0x000000fff600720c */ /* 0x000fe20003f26270 */
[----:B-1----:R-:W-:Y:S01]  /*9970*/  IMAD.HI.U32 R12, R4, R10, RZ ;  /* 0x0000000a040c7227 */ /* 0x002fe200078e00ff */
[----:B0-----:R-:W-:-:S03]  /*9980*/  IABS R11, R247 ;  /* 0x000000f7000b7213 */ /* 0x001fc60000000000 */
[C---:B------:R-:W-:Y:S02]  /*9990*/  IMAD R0, R2.reuse, R5, R0 ;  /* 0x0000000502007224 */ /* 0x040fe400078e0200 */
[----:B------:R-:W-:Y:S02]  /*99a0*/  IMAD.MOV.U32 R14, RZ, RZ, R8 ;  /* 0x000000ffff0e7224 */ /* 0x000fe400078e0008 */
[----:B------:R-:W-:Y:S02]  /*99b0*/  IMAD.MOV R12, RZ, RZ, -R12 ;  /* 0x000000ffff0c7224 */ /* 0x000fe400078e0a0c */
[----:B------:R-:W-:Y:S01]  /*99c0*/  @!P2 IMAD.MOV R14, RZ, RZ, -R14 ;  /* 0x000000ffff0ea224 */ /* 0x000fe200078e0a0e */
[C---:B------:R-:W-:Y:S01]  /*99d0*/  ISETP.GT.U32.AND P2, PT, R2.reuse, R0, PT ;  /* 0x000000000200720c */ /* 0x040fe20003f44070 */
[----:B------:R-:W-:Y:S02]  /*99e0*/  IMAD.MOV.U32 R5, RZ, RZ, R11 ;  /* 0x000000ffff057224 */ /* 0x000fe400078e000b */
[----:B------:R-:W-:Y:S01]  /*99f0*/  IMAD R10, R2, R12, R10 ;  /* 0x0000000c020a7224 */ /* 0x000fe200078e020a */
[----:B------:R-:W-:Y:S01]  /*9a00*/  STL [R1+0x3f8], R14 ;  /* 0x0003f80e01007387 */ /* 0x000fe20000100800 */
[----:B------:R-:W-:-:S02]  /*9a10*/  @!P5 IMAD.IADD R9, R9, 0x1, -R2 ;  /* 0x000000010909d824 */ /* 0x000fc400078e0a02 */
[----:B------:R-:W-:Y:S01]  /*9a20*/  IMAD.HI.U32 R8, R4, R7, RZ ;  /* 0x0000000704087227 */ /* 0x000fe200078e00ff */
[----:B------:R-:W-:-:S03]  /*9a30*/  ISETP.GT.U32.AND P5, PT, R2, R10, PT ;  /* 0x0000000a0200720c */ /* 0x000fc60003fa4070 */
[----:B------:R-:W-:-:S04]  /*9a40*/  IMAD.HI.U32 R11, R4, R5, RZ ;  /* 0x00000005040b7227 */ /* 0x000fc800078e00ff */
[----:B------:R-:W-:Y:S02]  /*9a50*/  IMAD.MOV.U32 R13, RZ, RZ, R9 ;  /* 0x000000ffff0d7224 */ /* 0x000fe400078e0009 */
[----:B------:R-:W-:Y:S02]  /*9a60*/  IMAD.MOV R9, RZ, RZ, -R8 ;  /* 0x000000ffff097224 */ /* 0x000fe400078e0a08 */
[----:B------:R-:W-:Y:S02]  /*9a70*/  @!P3 IMAD.IADD R6, R6, 0x1, -R2 ;  /* 0x000000010606b824 */ /* 0x000fe400078e0a02 */
[----:B------:R-:W-:Y:S02]  /*9a80*/  IMAD.MOV R11, RZ, RZ, -R11 ;  /* 0x000000ffff0b7224 */ /* 0x000fe400078e0a0b */
[----:B------:R-:W-:Y:S02]  /*9a90*/  IMAD R7, R2, R9, R7 ;  /* 0x0000000902077224 */ /* 0x000fe400078e0207 */
[----:B------:R-:W-:-:S02]  /*9aa0*/  IMAD.MOV.U32 R12, RZ, RZ, R6 ;  /* 0x000000ffff0c7224 */ /* 0x000fc400078e0006 */
[----:B------:R-:W-:Y:S01]  /*9ab0*/  IMAD R8, R2, R11, R5 ;  /* 0x0000000b02087224 */ /* 0x000fe200078e0205 */
[----:B------:R-:W-:Y:S01]  /*9ac0*/  IABS R11, R245 ;  /* 0x000000f5000b7213 */ /* 0x000fe20000000000 */
[----:B------:R-:W-:Y:S02]  /*9ad0*/  @!P2 IMAD.IADD R0, R0, 0x1, -R2 ;  /* 0x000000010000a824 */ /* 0x000fe400078e0a02 */
[----:B------:R-:W-:Y:S01]  /*9ae0*/  @!P0 IMAD.MOV R12, RZ, RZ, -R12 ;  /* 0x000000ffff0c8224 */ /* 0x000fe200078e0a0c */
[----:B------:R-:W-:Y:S01]  /*9af0*/  ISETP.GT.U32.AND P0, PT, R2, R7, PT ;  /* 0x000000070200720c */ /* 0x000fe20003f04070 */
[----:B------:R-:W-:Y:S01]  /*9b00*/  IMAD.HI.U32 R6, R4, R11, RZ ;  /* 0x0000000b04067227 */ /* 0x000fe200078e00ff */
[C---:B------:R-:W-:Y:S02]  /*9b10*/  ISETP.GT.U32.AND P2, PT, R2.reuse, R0, PT ;  /* 0x000000000200720c */ /* 0x040fe40003f44070 */
[----:B------:R-:W-:Y:S01]  /*9b20*/  ISETP.GT.U32.AND P3, PT, R2, R8, PT ;  /* 0x000000080200720c */ /* 0x000fe20003f64070 */
[----:B------:R-:W-:-:S02]  /*9b30*/  @!P5 IMAD.IADD R10, R10, 0x1, -R2 ;  /* 0x000000010a0ad824 */ /* 0x000fc400078e0a02 */
[----:B------:R-:W-:Y:S02]  /*9b40*/  IMAD.MOV R6, RZ, RZ, -R6 ;  /* 0x000000ffff067224 */ /* 0x000fe400078e0a06 */
[----:B------:R-:W-:Y:S01]  /*9b50*/  VIADD R246, R3, 0x176 ;  /* 0x0000017603f67836 */ /* 0x000fe20000000000 */
[C---:B------:R-:W-:Y:S01]  /*9b60*/  ISETP.GT.U32.AND P5, PT, R2.reuse, R10, PT ;  /* 0x0000000a0200720c */ /* 0x040fe20003fa4070 */
[----:B------:R-:W-:Y:S02]  /*9b70*/  IMAD R6, R2, R6, R11 ;  /* 0x0000000602067224 */ /* 0x000fe400078e020b */
[--C-:B------:R-:W-:Y:S01]  /*9b80*/  @!P0 IMAD.IADD R7, R7, 0x1, -R2.reuse ;  /* 0x0000000107078824 */ /* 0x100fe200078e0a02 */
[----:B------:R-:W-:Y:S01]  /*9b90*/  IABS R9, R246 ;  /* 0x000000f600097213 */ /* 0x000fe20000000000 */
[----:B------:R-:W-:Y:S01]  /*9ba0*/  @!P2 IMAD.IADD R0, R0, 0x1, -R2 ;  /* 0x000000010000a824 */ /* 0x000fe200078e0a02 */
[C---:B------:R-:W-:Y:S01]  /*9bb0*/  ISETP.GT.U32.AND P2, PT, R2.reuse, R6, PT ;  /* 0x000000060200720c */ /* 0x040fe20003f44070 */
[----:B------:R-:W-:Y:S01]  /*9bc0*/  @!P6 IMAD.MOV R13, RZ, RZ, -R13 ;  /* 0x000000ffff0de224 */ /* 0x000fe200078e0a0d */
[----:B------:R-:W-:Y:S01]  /*9bd0*/  ISETP.GT.U32.AND P0, PT, R2, R7, PT ;  /* 0x000000070200720c */ /* 0x000fe20003f04070 */
[----:B------:R-:W-:Y:S01]  /*9be0*/  IMAD.HI.U32 R11, R4, R9, RZ ;  /* 0x00000009040b7227 */ /* 0x000fe200078e00ff */
[----:B------:R-:W-:-:S02]  /*9bf0*/  ISETP.GE.AND P6, PT, R247, RZ, PT ;  /* 0x000000fff700720c */ /* 0x000fc40003fc6270 */
[----:B------:R0:W-:Y:S01]  /*9c00*/  STL [R1+0x3f4], R13 ;  /* 0x0003f40d01007387 */ /* 0x0001e20000100800 */
[----:B------:R-:W-:Y:S02]  /*9c10*/  VIADD R247, R3, 0x175 ;  /* 0x0000017503f77836 */ /* 0x000fe40000000000 */
[--C-:B------:R-:W-:Y:S01]  /*9c20*/  @!P5 IMAD.IADD R10, R10, 0x1, -R2.reuse ;  /* 0x000000010a0ad824 */ /* 0x100fe200078e0a02 */
[----:B------:R1:W-:Y:S01]  /*9c30*/  STL [R1+0x3f0], R12 ;  /* 0x0003f00c01007387 */ /* 0x0003e20000100800 */
[----:B------:R-:W-:Y:S01]  /*9c40*/  IMAD.MOV R11, RZ, RZ, -R11 ;  /* 0x000000ffff0b7224 */ /* 0x000fe200078e0a0b */
[----:B------:R-:W-:Y:S01]  /*9c50*/  IABS R5, R247 ;  /* 0x000000f700057213 */ /* 0x000fe20000000000 */
[--C-:B------:R-:W-:Y:S01]  /*9c60*/  @!P2 IMAD.IADD R6, R6, 0x1, -R2.reuse ;  /* 0x000000010606a824 */ /* 0x100fe200078e0a02 */
[----:B------:R-:W-:Y:S01]  /*9c70*/  ISETP.GE.AND P5, PT, R244, RZ, PT ;  /* 0x000000fff400720c */ /* 0x000fe20003fa6270 */
[----:B------:R-:W-:Y:S02]  /*9c80*/  @!P3 IMAD.IADD R8, R8, 0x1, -R2 ;  /* 0x000000010808b824 */ /* 0x000fe400078e0a02 */
[----:B0-----:R-:W-:Y:S01]  /*9c90*/  IMAD.MOV.U32 R13, RZ, RZ, R10 ;  /* 0x000000ffff0d7224 */ /* 0x001fe200078e000a */
[C---:B------:R-:W-:Y:S01]  /*9ca0*/  ISETP.GT.U32.AND P2, PT, R2.reuse, R6, PT ;  /* 0x000000060200720c */ /* 0x040fe20003f44070 */
[----:B------:R-:W-:Y:S01]  /*9cb0*/  @!P0 IMAD.IADD R7, R7, 0x1, -R2 ;  /* 0x0000000107078824 */ /* 0x000fe200078e0a02 */
[----:B------:R-:W-:Y:S01]  /*9cc0*/  ISETP.GT.U32.AND P3, PT, R2, R8, PT ;  /* 0x000000080200720c */ /* 0x000fe20003f64070 */
[----:B-1----:R-:W-:-:S02]  /*9cd0*/  IMAD.MOV.U32 R12, RZ, RZ, R0 ;  /* 0x000000ffff0c7224 */ /* 0x002fc400078e0000 */
[----:B------:R-:W-:Y:S02]  /*9ce0*/  IMAD R0, R2, R11, R9 ;  /* 0x0000000b02007224 */ /* 0x000fe400078e0209 */
[----:B------:R-:W-:Y:S01]  /*9cf0*/  @!P1 IMAD.MOV R12, RZ, RZ, -R12 ;  /* 0x000000ffff0c9224 */ /* 0x000fe200078e0a0c */
[----:B------:R-:W-:Y:S01]  /*9d00*/  ISETP.GE.AND P1, PT, R246, RZ, PT ;  /* 0x000000fff600720c */ /* 0x000fe20003f26270 */
[----:B------:R-:W-:Y:S01]  /*9d10*/  VIADD R246, R3, 0x174 ;  /* 0x0000017403f67836 */ /* 0x000fe20000000000 */
[----:B------:R-:W-:Y:S01]  /*9d20*/  ISETP.GT.U32.AND P0, PT, R2, R0, PT ;  /* 0x000000000200720c */ /* 0x000fe20003f04070 */
[----:B------:R-:W-:Y:S01]  /*9d30*/  @!P4 IMAD.MOV R13, RZ, RZ, -R13 ;  /* 0x000000ffff0dc224 */ /* 0x000fe200078e0a0d */
[----:B------:R-:W-:Y:S01]  /*9d40*/  ISETP.GE.AND P4, PT, R245, RZ, PT ;  /* 0x000000fff500720c */ /* 0x000fe20003f86270 */
[----:B------:R-:W-:Y:S01]  /*9d50*/  IMAD.HI.U32 R10, R4, R5, RZ ;  /* 0x00000005040a7227 */ /* 0x000fe200078e00ff */
[----:B------:R-:W-:Y:S02]  /*9d60*/  IABS R9, R246 ;  /* 0x000000f600097213 */ /* 0x000fe40000000000 */
[----:B------:R-:W-:Y:S01]  /*9d70*/  STL [R1+0x3ec], R13 ;  /* 0x0003ec0d01007387 */ /* 0x000fe20000100800 */
[----:B------:R-:W-:-:S02]  /*9d80*/  IMAD.MOV R10, RZ, RZ, -R10 ;  /* 0x000000ffff0a7224 */ /* 0x000fc400078e0a0a */
[--C-:B------:R-:W-:Y:S01]  /*9d90*/  @!P2 IMAD.IADD R6, R6, 0x1, -R2.reuse ;  /* 0x000000010606a824 */ /* 0x100fe200078e0a02 */
[----:B------:R0:W-:Y:S01]  /*9da0*/  STL [R1+0x3e8], R12 ;  /* 0x0003e80c01007387 */ /* 0x0001e20000100800 */
[----:B------:R-:W-:Y:S02]  /*9db0*/  IMAD R5, R2, R10, R5 ;  /* 0x0000000a02057224 */ /* 0x000fe400078e0205 */
[--C-:B------:R-:W-:Y:S02]  /*9dc0*/  @!P0 IMAD.IADD R0, R0, 0x1, -R2.reuse ;  /* 0x0000000100008824 */ /* 0x100fe400078e0a02 */
[----:B------:R-:W-:Y:S01]  /*9dd0*/  @!P3 IMAD.IADD R8, R8, 0x1, -R2 ;  /* 0x000000010808b824 */ /* 0x000fe200078e0a02 */
[----:B------:R-:W-:Y:S01]  /*9de0*/  ISETP.GE.AND P3, PT, R247, RZ, PT ;  /* 0x000000fff700720c */ /* 0x000fe20003f66270 */
[----:B------:R-:W-:Y:S01]  /*9df0*/  @!P4 IMAD.MOV R6, RZ, RZ, -R6 ;  /* 0x000000ffff06c224 */ /* 0x000fe200078e0a06 */
[----:B------:R-:W-:Y:S01]  /*9e00*/  ISETP.GT.U32.AND P0, PT, R2, R0, PT ;  /* 0x000000000200720c */ /* 0x000fe20003f04070 */
[----:B------:R-:W-:Y:S01]  /*9e10*/  @!P6 IMAD.MOV R8, RZ, RZ, -R8 ;  /* 0x000000ffff08e224 */ /* 0x000fe200078e0a08 */
[----:B------:R-:W-:Y:S01]  /*9e20*/  ISETP.GE.AND P6, PT, R246, RZ, PT ;  /* 0x000000fff600720c */ /* 0x000fe20003fc6270 */
[----:B0-----:R-:W-:-:S02]  /*9e30*/  IMAD.MOV.U32 R12, RZ, RZ, R7 ;  /* 0x000000ffff0c7224 */ /* 0x001fc400078e0007 */
[----:B------:R-:W-:Y:S01]  /*9e40*/  IMAD.HI.U32 R7, R4, R9, RZ ;  /* 0x0000000904077227 */ /* 0x000fe200078e00ff */
[----:B------:R0:W-:Y:S03]  /*9e50*/  STL [R1+0x3e4], R8 ;  /* 0x0003e40801007387 */ /* 0x0001e60000100800 */
[----:B------:R-:W-:Y:S02]  /*9e60*/  IMAD.MOV R7, RZ, RZ, -R7 ;  /* 0x000000ffff077224 */ /* 0x000fe400078e0a07 */
[----:B------:R-:W-:Y:S01]  /*9e70*/  @!P5 IMAD.MOV R12, RZ, RZ, -R12 ;  /* 0x000000ffff0cd224 */ /* 0x000fe200078e0a0c */
[C---:B------:R-:W-:Y:S01]  /*9e80*/  ISETP.GT.U32.AND P5, PT, R2.reuse, R5, PT ;  /* 0x000000050200720c */ /* 0x040fe20003fa4070 */
[C---:B------:R-:W-:Y:S02]  /*9e90*/  IMAD R9, R2.reuse, R7, R9 ;  /* 0x0000000702097224 */ /* 0x040fe400078e0209 */
[C---:B------:R-:W-:Y:S01]  /*9ea0*/  VIADD R247, R3.reuse, 0x173 ;  /* 0x0000017303f77836 */ /* 0x040fe20000000000 */
[----:B------:R1:W-:Y:S01]  /*9eb0*/  STL [R1+0x3e0], R12 ;  /* 0x0003e00c01007387 */ /* 0x0003e20000100800 */
[C---:B------:R-:W-:Y:S01]  /*9ec0*/  VIADD R244, R3.reuse, 0x172 ;  /* 0x0000017203f47836 */ /* 0x040fe20000000000 */
[----:B------:R-:W-:Y:S01]  /*9ed0*/  ISETP.GT.U32.AND P4, PT, R2, R9, PT ;  /* 0x000000090200720c */ /* 0x000fe20003f84070 */
[----:B------:R-:W-:Y:S01]  /*9ee0*/  @!P0 IMAD.IADD R0, R0, 0x1, -R2 ;  /* 0x0000000100008824 */ /* 0x000fe200078e0a02 */
[----:B0-----:R-:W-:Y:S01]  /*9ef0*/  IABS R8, R247 ;  /* 0x000000f700087213 */ /* 0x001fe20000000000 */
[----:B------:R-:W-:Y:S01]  /*9f00*/  VIADD R245, R3, 0x170 ;  /* 0x0000017003f57836 */ /* 0x000fe20000000000 */
[----:B------:R-:W-:Y:S01]  /*9f10*/  IABS R10, R244 ;  /* 0x000000f4000a7213 */ /* 0x000fe20000000000 */
[----:B------:R-:W-:Y:S01]  /*9f20*/  IMAD.MOV.U32 R13, RZ, RZ, R0 ;  /* 0x000000ffff0d7224 */ /* 0x000fe200078e0000 */
[----:B------:R-:W-:Y:S01]  /*9f30*/  ISETP.GE.AND P2, PT, R247, RZ, PT ;  /* 0x000000fff700720c */ /* 0x000fe20003f46270 */
[----:B------:R-:W-:Y:S01]  /*9f40*/  @!P5 IMAD.IADD R5, R5, 0x1, -R2 ;  /* 0x000000010505d824 */ /* 0x000fe200078e0a02 */
[----:B------:R0:W-:Y:S01]  /*9f50*/  STL [R1+0x218], R6 ;  /* 0x0002180601007387 */ /* 0x0001e20000100800 */
[----:B-1----:R-:W-:-:S03]  /*9f60*/  IMAD.HI.U32 R12, R4, R8, RZ ;  /* 0x00000008040c7227 */ /* 0x002fc600078e00ff */
[----:B------:R-:W-:Y:S01]  /*9f70*/  ISETP.GT.U32.AND P5, PT, R2, R5, PT ;  /* 0x000000050200720c */ /* 0x000fe20003fa4070 */
[----:B------:R-:W-:Y:S02]  /*9f80*/  VIADD R247, R3, 0x171 ;  /* 0x0000017103f77836 */ /* 0x000fe40000000000 */
[----:B------:R-:W-:-:S03]  /*9f90*/  IMAD.HI.U32 R11, R4, R10, RZ ;  /* 0x0000000a040b7227 */ /* 0x000fc600078e00ff */
[----:B------:R-:W-:Y:S01]  /*9fa0*/  IABS R7, R247 ;  /* 0x000000f700077213 */ /* 0x000fe20000000000 */
[----:B------:R-:W-:Y:S02]  /*9fb0*/  @!P4 IMAD.IADD R9, R9, 0x1, -R2 ;  /* 0x000000010909c824 */ /* 0x000fe400078e0a02 */
[----:B------:R-:W-:Y:S02]  /*9fc0*/  IMAD.MOV R12, RZ, RZ, -R12 ;  /* 0x000000ffff0c7224 */ /* 0x000fe400078e0a0c */
[----:B------:R-:W-:Y:S01]  /*9fd0*/  IMAD.MOV R11, RZ, RZ, -R11 ;  /* 0x000000ffff0b7224 */ /* 0x000fe200078e0a0b */
[C---:B------:R-:W-:Y:S01]  /*9fe0*/  ISETP.GT.U32.AND P4, PT, R2.reuse, R9, PT ;  /* 0x000000090200720c */ /* 0x040fe20003f84070 */
[----:B------:R-:W-:Y:S02]  /*9ff0*/  IMAD R8, R2, R12, R8 ;  /* 0x0000000c02087224 */ /* 0x000fe400078e0208 */
[----:B------:R-:W-:Y:S01]  /*a000*/  @!P1 IMAD.MOV R13, RZ, RZ, -R13 ;  /* 0x000000ffff0d9224 */ /* 0x000fe200078e0a0d */
[----:B------:R-:W-:Y:S01]  /*a010*/  ISETP.GE.AND P1, PT, R244, RZ, PT ;  /* 0x000000fff400720c */ /* 0x000fe20003f26270 */
[----:B0-----:R-:W-:Y:S01]  /*a020*/  IMAD R6, R2, R11, R10 ;  /* 0x0000000b02067224 */ /* 0x001fe200078e020a */
[----:B------:R-:W-:Y:S01]  /*a030*/  IABS R10, R245 ;  /* 0x000000f5000a7213 */ /* 0x000fe20000000000 */
[----:B------:R-:W-:Y:S01]  /*a040*/  IMAD.HI.U32 R11, R4, R7, RZ ;  /* 0x00000007040b7227 */ /* 0x000fe200078e00ff */
[C---:B------:R-:W-:Y:S01]  /*a050*/  ISETP.GT.U32.AND P0, PT, R2.reuse, R8, PT ;  /* 0x000000080200720c */ /* 0x040fe20003f04070 */
[----:B------:R0:W-:Y:S02]  /*a060*/  STL [R1+0x214], R13 ;  /* 0x0002140d01007387 */ /* 0x0001e40000100800 */
[--C-:B------:R-:W-:Y:S01]  /*a070*/  @!P5 IMAD.IADD R5, R5, 0x1, -R2.reuse ;  /* 0x000000010505d824 */ /* 0x100fe200078e0a02 */
[----:B------:R-:W-:Y:S01]  /*a080*/  ISETP.GT.U32.AND P5, PT, R2, R6, PT ;  /* 0x000000060200720c */ /* 0x000fe20003fa4070 */
[----:B------:R-:W-:-:S02]  /*a090*/  @!P4 IMAD.IADD R9, R9, 0x1, -R2 ;  /* 0x000000010909c824 */ /* 0x000fc400078e0a02 */
[----:B------:R-:W-:Y:S02]  /*a0a0*/  @!P3 IMAD.MOV R5, RZ, RZ, -R5 ;  /* 0x000000ffff05b224 */ /* 0x000fe400078e0a05 */
[----:B------:R-:W-:Y:S02]  /*a0b0*/  VIADD R246, R3, 0x16f ;  /* 0x0000016f03f67836 */ /* 0x000fe40000000000 */
[----:B0-----:R-:W-:Y:S01]  /*a0c0*/  IMAD.MOV R13, RZ, RZ, -R11 ;  /* 0x000000ffff0d7224 */ /* 0x001fe200078e0a0b */
[----:B------:R0:W-:Y:S01]  /*a0d0*/  STL [R1+0x210], R5 ;  /* 0x0002100501007387 */ /* 0x0001e20000100800 */
[----:B------:R-:W-:Y:S01]  /*a0e0*/  IMAD.HI.U32 R11, R4, R10, RZ ;  /* 0x0000000a040b7227 */ /* 0x000fe200078e00ff */
[----:B------:R-:W-:-:S03]  /*a0f0*/  IABS R12, R246 ;  /* 0x000000f6000c7213 */ /* 0x000fc60000000000 */
[C---:B------:R-:W-:Y:S02]  /*a100*/  IMAD R7, R2.reuse, R13, R7 ;  /* 0x0000000d02077224 */ /* 0x040fe400078e0207 */
[----:B------:R-:W-:Y:S02]  /*a110*/  IMAD.MOV R11, RZ, RZ, -R11 ;  /* 0x000000ffff0b7224 */ /* 0x000fe400078e0a0b */
[----:B------:R-:W-:Y:S01]  /*a120*/  IMAD.MOV.U32 R13, RZ, RZ, R9 ;  /* 0x000000ffff0d7224 */ /* 0x000fe200078e0009 */
[C---:B------:R-:W-:Y:S01]  /*a130*/  ISETP.GT.U32.AND P4, PT, R2.reuse, R7, PT ;  /* 0x000000070200720c */ /* 0x040fe20003f84070 */
[----:B0-----:R-:W-:Y:S02]  /*a140*/  IMAD R5, R2, R11, R10 ;  /* 0x0000000b02057224 */ /* 0x001fe400078e020a */
[----:B------:R-:W-:Y:S01]  /*a150*/  @!P0 IMAD.IADD R8, R8, 0x1, -R2 ;  /* 0x0000000108088824 */ /* 0x000fe200078e0a02 */
[----:B------:R-:W-:Y:S01]  /*a160*/  ISETP.GE.AND P0, PT, R247, RZ, PT ;  /* 0x000000fff700720c */ /* 0x000fe20003f06270 */
[----:B------:R-:W-:Y:S01]  /*a170*/  @!P6 IMAD.MOV R13, RZ, RZ, -R13 ;  /* 0x000000ffff0de224 */ /* 0x000fe200078e0a0d */
[C---:B------:R-:W-:Y:S01]  /*a180*/  ISETP.GT.U32.AND P6, PT, R2.reuse, R5, PT ;  /* 0x000000050200720c */ /* 0x040fe20003fc4070 */
[----:B------:R-:W-:Y:S01]  /*a190*/  IMAD.MOV.U32 R0, RZ, RZ, R12 ;  /* 0x000000ffff007224 */ /* 0x000fe200078e000c */
[----:B------:R-:W-:Y:S01]  /*a1a0*/  ISETP.GT.U32.AND P3, PT, R2, R8, PT ;  /* 0x000000080200720c */ /* 0x000fe20003f64070 */
[----:B------:R-:W-:Y:S01]  /*a1b0*/  VIADD R247, R3, 0x16e ;  /* 0x0000016e03f77836 */ /* 0x000fe20000000000 */
[----:B------:R0:W-:Y:S01]  /*a1c0*/  STL [R1+0x20c], R13 ;  /* 0x00020c0d01007387 */ /* 0x0001e20000100800 */
[----:B------:R-:W-:-:S03]  /*a1d0*/  IMAD.HI.U32 R12, R4, R0, RZ ;  /* 0x00000000040c7227 */ /* 0x000fc600078e00ff */
[----:B------:R-:W-:Y:S01]  /*a1e0*/  IABS R10, R247 ;  /* 0x000000f7000a7213 */ /* 0x000fe20000000000 */
[----:B------:R-:W-:Y:S01]  /*a1f0*/  @!P4 IMAD.IADD R7, R7, 0x1, -R2 ;  /* 0x000000010707c824 */ /* 0x000fe200078e0a02 */
[----:B------:R-:W-:Y:S01]  /*a200*/  ISETP.GE.AND P4, PT, R246, RZ, PT ;  /* 0x000000fff600720c */ /* 0x000fe20003f86270 */
[----:B------:R-:W-:Y:S02]  /*a210*/  IMAD.MOV R12, RZ, RZ, -R12 ;  /* 0x000000ffff0c7224 */ /* 0x000fe400078e0a0c */
[----:B------:R-:W-:Y:S02]  /*a220*/  VIADD R239, R3, 0x16d ;  /* 0x0000016d03ef7836 */ /* 0x000fe40000000000 */
[----:B------:R-:W-:Y:S01]  /*a230*/  @!P6 IMAD.IADD R5, R5, 0x1, -R2 ;  /* 0x000000010505e824 */ /* 0x000fe200078e0a02 */
[C---:B------:R-:W-:Y:S01]  /*a240*/  ISETP.GT.U32.AND P6, PT, R2.reuse, R7, PT ;  /* 0x000000070200720c */ /* 0x040fe20003fc4070 */
[----:B------:R-:W-:Y:S01]  /*a250*/  IMAD R0, R2, R12, R0 ;  /* 0x0000000c02007224 */ /* 0x000fe200078e0200 */
[----:B------:R-:W-:Y:S01]  /*a260*/  IABS R9, R239 ;  /* 0x000000ef00097213 */ /* 0x000fe20000000000 */
[----:B------:R-:W-:-:S02]  /*a270*/  @!P3 IMAD.IADD R8, R8, 0x1, -R2 ;  /* 0x000000010808b824 */ /* 0x000fc400078e0a02 */
[----:B------:R-:W-:Y:S01]  /*a280*/  IMAD.HI.U32 R12, R4, R10, RZ ;  /* 0x0000000a040c7227 */ /* 0x000fe200078e00ff */
[----:B------:R-:W-:-:S03]  /*a290*/  ISETP.GT.U32.AND P3, PT, R2, R0, PT ;  /* 0x000000000200720c */ /* 0x000fc60003f64070 */
[----:B------:R-:W-:Y:S02]  /*a2a0*/  VIADD R244, R3, 0x16c ;  /* 0x0000016c03f47836 */ /* 0x000fe40000000000 */
[----:B------:R-:W-:Y:S02]  /*a2b0*/  IMAD.MOV R12, RZ, RZ, -R12 ;  /* 0x000000ffff0c7224 */ /* 0x000fe400078e0a0c */
[----:B------:R-:W-:Y:S01]  /*a2c0*/  @!P2 IMAD.MOV R8, RZ, RZ, -R8 ;  /* 0x000000ffff08a224 */ /* 0x000fe200078e0a08 */
[----:B0-----:R-:W-:Y:S01]  /*a2d0*/  IABS R13, R244 ;  /* 0x000000f4000d7213 */ /* 0x001fe20000000000 */
[----:B------:R-:W-:Y:S01]  /*a2e0*/  IMAD.HI.U32 R11, R4, R9, RZ ;  /* 0x00000009040b7227 */ /* 0x000fe200078e00ff */
[----:B------:R-:W-:Y:S02]  /*a2f0*/  ISETP.GT.U32.AND P2, PT, R2, R5, PT ;  /* 0x000000050200720c */ /* 0x000fe40003f44070 */
[----:B------:R0:W-:Y:S01]  /*a300*/  STL [R1+0x208], R8 ;  /* 0x0002080801007387 */ /* 0x0001e20000100800 */
[----:B------:R-:W-:-:S02]  /*a310*/  @!P5 IMAD.IADD R6, R6, 0x1, -R2 ;  /* 0x000000010606d824 */ /* 0x000fc400078e0a02 */
[C---:B------:R-:W-:Y:S02]  /*a320*/  IMAD R10, R2.reuse, R12, R10 ;  /* 0x0000000c020a7224 */ /* 0x040fe400078e020a */
[----:B------:R-:W-:Y:S01]  /*a330*/  IMAD.MOV R11, RZ, RZ, -R11 ;  /* 0x000000ffff0b7224 */ /* 0x000fe200078e0a0b */
[C---:B------:R-:W-:Y:S01]  /*a340*/  ISETP.GT.U32.AND P5, PT, R2.reuse, R6, PT ;  /* 0x000000060200720c */ /* 0x040fe20003fa4070 */
[--C-:B------:R-:W-:Y:S01]  /*a350*/  @!P6 IMAD.IADD R7, R7, 0x1, -R2.reuse ;  /* 0x000000010707e824 */ /* 0x100fe200078e0a02 */
[C---:B------:R-:W-:Y:S01]  /*a360*/  ISETP.GT.U32.AND P6, PT, R2.reuse, R10, PT ;  /* 0x0000000a0200720c */ /* 0x040fe20003fc4070 */
[C---:B------:R-:W-:Y:S02]  /*a370*/  IMAD R9, R2.reuse, R11, R9 ;  /* 0x0000000b02097224 */ /* 0x040fe400078e0209 */
[----:B0-----:R-:W-:Y:S02]  /*a380*/  IMAD.MOV.U32 R8, RZ, RZ, R13 ;  /* 0x000000ffff087224 */ /* 0x001fe400078e000d */
[----:B------:R-:W-:Y:S01]  /*a390*/  @!P2 IMAD.IADD R5, R5, 0x1, -R2 ;  /* 0x000000010505a824 */ /* 0x000fe200078e0a02 */
[----:B------:R-:W-:Y:S01]  /*a3a0*/  ISETP.GT.U32.AND P2, PT, R2, R9, PT ;  /* 0x000000090200720c */ /* 0x000fe20003f44070 */
[----:B------:R-:W-:-:S04]  /*a3b0*/  IMAD.HI.U32 R11, R4, R8, RZ ;  /* 0x00000008040b7227 */ /* 0x000fc800078e00ff */
[----:B------:R-:W-:Y:S02]  /*a3c0*/  IMAD.MOV R11, RZ, RZ, -R11 ;  /* 0x000000ffff0b7224 */ /* 0x000fe400078e0a0b */
[----:B------:R-:W-:Y:S01]  /*a3d0*/  @!P5 IMAD.IADD R6, R6, 0x1, -R2 ;  /* 0x000000010606d824 */ /* 0x000fe200078e0a02 */
[----:B------:R-:W-:Y:S01]  /*a3e0*/  ISETP.GE.AND P5, PT, R245, RZ, PT ;  /* 0x000000fff500720c */ /* 0x000fe20003fa6270 */
[----:B------:R-:W-:Y:S02]  /*a3f0*/  IMAD R8, R2, R11, R8 ;  /* 0x0000000b02087224 */ /* 0x000fe400078e0208 */
[----:B------:R-:W-:Y:S02]  /*a400*/  @!P6 IMAD.IADD R10, R10, 0x1, -R2 ;  /* 0x000000010a0ae824 */ /* 0x000fe400078e0a02 */
[----:B------:R-:W-:Y:S01]  /*a410*/  @!P1 IMAD.MOV R6, RZ, RZ, -R6 ;  /* 0x000000ffff069224 */ /* 0x000fe200078e0a06 */
[----:B------:R-:W-:Y:S01]  /*a420*/  ISETP.GT.U32.AND P6, PT, R2, R8, PT ;  /* 0x000000080200720c */ /* 0x000fe20003fc4070 */
[----:B------:R-:W-:-:S02]  /*a430*/  VIADD R246, R3, 0x16a ;  /* 0x0000016a03f67836 */ /* 0x000fc40000000000 */
[--C-:B------:R-:W-:Y:S01]  /*a440*/  @!P2 IMAD.IADD R9, R9, 0x1, -R2.reuse ;  /* 0x000000010909a824 */ /* 0x100fe200078e0a02 */
[----:B------:R-:W-:Y:S01]  /*a450*/  ISETP.GT.U32.AND P2, PT, R2, R10, PT ;  /* 0x0000000a0200720c */ /* 0x000fe20003f44070 */
[--C-:B------:R-:W-:Y:S01]  /*a460*/  @!P3 IMAD.IADD R0, R0, 0x1, -R2.reuse ;  /* 0x000000010000b824 */ /* 0x100fe200078e0a02 */
[----:B------:R-:W-:Y:S01]  /*a470*/  ISETP.GE.AND P3, PT, R247, RZ, PT ;  /* 0x000000fff700720c */ /* 0x000fe20003f66270 */
[----:B------:R0:W-:Y:S01]  /*a480*/  STL [R1+0x204], R6 ;  /* 0x0002040601007387 */ /* 0x0001e20000100800 */
[C---:B------:R-:W-:Y:S02]  /*a490*/  VIADD R247, R3.reuse, 0x169 ;  /* 0x0000016903f77836 */ /* 0x040fe40000000000 */
[----:B------:R-:W-:Y:S01]  /*a4a0*/  IMAD.MOV.U32 R15, RZ, RZ, R5 ;  /* 0x000000ffff0f7224 */ /* 0x000fe200078e0005 */
[----:B------:R-:W-:Y:S01]  /*a4b0*/  ISETP.GT.U32.AND P1, PT, R2, R0, PT ;  /* 0x000000000200720c */ /* 0x000fe20003f24070 */
[----:B------:R-:W-:Y:S01]  /*a4c0*/  VIADD R245, R3, 0x16b ;  /* 0x0000016b03f57836 */ /* 0x000fe20000000000 */
[----:B------:R-:W-:Y:S01]  /*a4d0*/  IABS R11, R247 ;  /* 0x000000f7000b7213 */ /* 0x000fe20000000000 */
[----:B------:R-:W-:-:S02]  /*a4e0*/  @!P6 IMAD.IADD R8, R8, 0x1, -R2 ;  /* 0x000000010808e824 */ /* 0x000fc400078e0a02 */
[----:B------:R-:W-:Y:S01]  /*a4f0*/  @!P0 IMAD.MOV R7, RZ, RZ, -R7 ;  /* 0x000000ffff078224 */ /* 0x000fe200078e0a07 */
[----:B0-----:R-:W-:Y:S01]  /*a500*/  IABS R6, R246 ;  /* 0x000000f600067213 */ /* 0x001fe20000000000 */
[----:B------:R-:W-:Y:S01]  /*a510*/  IMAD.HI.U32 R5, R4, R11, RZ ;  /* 0x0000000b04057227 */ /* 0x000fe200078e00ff */
[----:B------:R-:W-:Y:S02]  /*a520*/  ISETP.GT.U32.AND P6, PT, R2, R8, PT ;  /* 0x000000080200720c */ /* 0x000fe40003fc4070 */
[----:B------:R-:W-:Y:S01]  /*a530*/  IABS R12, R245 ;  /* 0x000000f5000c7213 */ /* 0x000fe20000000000 */
[----:B------:R-:W-:Y:S01]  /*a540*/  IMAD.HI.U32 R13, R4, R6, RZ ;  /* 0x00000006040d7227 */ /* 0x000fe200078e00ff */
[----:B------:R-:W-:Y:S01]  /*a550*/  ISETP.GE.AND P0, PT, R244, RZ, PT ;  /* 0x000000fff400720c */ /* 0x000fe20003f06270 */
[----:B------:R0:W-:Y:S02]  /*a560*/  STL [R1+0x200], R7 ;  /* 0x0002000701007387 */ /* 0x0001e40000100800 */
[----:B------:R-:W-:-:S02]  /*a570*/  IMAD.MOV R13, RZ, RZ, -R13 ;  /* 0x000000ffff0d7224 */ /* 0x000fc400078e0a0d */
[----:B------:R-:W-:Y:S02]  /*a580*/  @!P2 IMAD.IADD R10, R10, 0x1, -R2 ;  /* 0x000000010a0aa824 */ /* 0x000fe400078e0a02 */
[C---:B------:R-:W-:Y:S02]  /*a590*/  IMAD R6, R2.reuse, R13, R6 ;  /* 0x0000000d02067224 */ /* 0x040fe400078e0206 */
[----:B------:R-:W-:Y:S02]  /*a5a0*/  IMAD.MOV R5, RZ, RZ, -R5 ;  /* 0x000000ffff057224 */ /* 0x000fe400078e0a05 */
[----:B------:R-:W-:Y:S02]  /*a5b0*/  IMAD.MOV.U32 R13, RZ, RZ, R10 ;  /* 0x000000ffff0d7224 */ /* 0x000fe400078e000a */
[C---:B------:R-:W-:Y:S02]  /*a5c0*/  IMAD R5, R2.reuse, R5, R11 ;  /* 0x0000000502057224 */ /* 0x040fe400078e020b */
[----:B------:R-:W-:Y:S01]  /*a5d0*/  @!P3 IMAD.MOV R13, RZ, RZ, -R13 ;  /* 0x000000ffff0db224 */ /* 0x000fe200078e0a0d */
[----:B------:R-:W-:Y:S01]  /*a5e0*/  ISETP.GT.U32.AND P3, PT, R2, R6, PT ;  /* 0x000000060200720c */ /* 0x000fe20003f64070 */
[----:B------:R-:W-:Y:S01]  /*a5f0*/  @!P6 IMAD.IADD R8, R8, 0x1, -R2 ;  /* 0x000000010808e824 */ /* 0x000fe200078e0a02 */
[----:B------:R-:W-:Y:S01]  /*a600*/  ISETP.GT.U32.AND P6, PT, R2, R5, PT ;  /* 0x000000050200720c */ /* 0x000fe20003fc4070 */
[----:B------:R-:W-:-:S04]  /*a610*/  IMAD.HI.U32 R14, R4, R12, RZ ;  /* 0x0000000c040e7227 */ /* 0x000fc800078e00ff */
[----:B------:R-:W-:Y:S01]  /*a620*/  @!P1 IMAD.IADD R0, R0, 0x1, -R2 ;  /* 0x0000000100009824 */ /* 0x000fe200078e0a02 */
[----:B------:R-:W-:Y:S01]  /*a630*/  ISETP.GE.AND P1, PT, R239, RZ, PT ;  /* 0x000000ffef00720c */ /* 0x000fe20003f26270 */
[----:B------:R-:W-:Y:S02]  /*a640*/  IMAD.MOV R14, RZ, RZ, -R14 ;  /* 0x000000ffff0e7224 */ /* 0x000fe400078e0a0e */
[C---:B------:R-:W-:Y:S02]  /*a650*/  VIADD R239, R3.reuse, 0x168 ;  /* 0x0000016803ef7836 */ /* 0x040fe40000000000 */
[----:B------:R-:W-:Y:S02]  /*a660*/  VIADD R244, R3, 0x167 ;  /* 0x0000016703f47836 */ /* 0x000fe40000000000 */
[C---:B0-----:R-:W-:Y:S01]  /*a670*/  IMAD R7, R2.reuse, R14, R12 ;  /* 0x0000000e02077224 */ /* 0x041fe200078e020c */
[----:B------:R-:W-:Y:S01]  /*a680*/  IABS R12, R239 ;  /* 0x000000ef000c7213 */ /* 0x000fe20000000000 */
[----:B------:R-:W-:Y:S01]  /*a690*/  @!P5 IMAD.MOV R15, RZ, RZ, -R15 ;  /* 0x000000ffff0fd224 */ /* 0x000fe200078e0a0f */
[----:B------:R-:W-:Y:S01]  /*a6a0*/  IABS R11, R244 ;  /* 0x000000f4000b7213 */ /* 0x000fe20000000000 */
[----:B------:R-:W-:Y:S01]  /*a6b0*/  @!P4 IMAD.MOV R0, RZ, RZ, -R0 ;  /* 0x000000ffff00c224 */ /* 0x000fe200078e0a00 */
[----:B------:R-:W-:Y:S01]  /*a6c0*/  ISETP.GT.U32.AND P2, PT, R2, R7, PT ;  /* 0x000000070200720c */ /* 0x000fe20003f44070 */
[--C-:B------:R-:W-:Y:S01]  /*a6d0*/  @!P3 IMAD.IADD R6, R6, 0x1, -R2.reuse ;  /* 0x000000010606b824 */ /* 0x100fe200078e0a02 */
[----:B------:R-:W-:Y:S01]  /*a6e0*/  STL [R1+0x1fc], R15 ;  /* 0x0001fc0f01007387 */ /* 0x000fe20000100800 */
[----:B------:R-:W-:Y:S01]  /*a6f0*/  @!P6 IMAD.IADD R5, R5, 0x1, -R2 ;  /* 0x000000010505e824 */ /* 0x000fe200078e0a02 */
[----:B------:R-:W-:Y:S01]  /*a700*/  ISETP.GT.U32.AND P5, PT, R2, R9, PT ;  /* 0x000000090200720c */ /* 0x000fe20003fa4070 */
[----:B------:R-:W-:Y:S01]  /*a710*/  IMAD.HI.U32 R14, R4, R11, RZ ;  /* 0x0000000b040e7227 */ /* 0x000fe200078e00ff */
[----:B------:R0:W-:Y:S01]  /*a720*/  STL [R1+0x1f8], R0 ;  /* 0x0001f80001007387 */ /* 0x0001e20000100800 */
[----:B------:R-:W-:-:S02]  /*a730*/  ISETP.GT.U32.AND P6, PT, R2, R6, PT ;  /* 0x000000060200720c */ /* 0x000fc40003fc4070 */
[----:B------:R-:W-:Y:S01]  /*a740*/  ISETP.GE.AND P4, PT, R245, RZ, PT ;  /* 0x000000fff500720c */ /* 0x000fe20003f86270 */
[----:B------:R-:W-:Y:S01]  /*a750*/  VIADD R245, R3, 0x166 ;  /* 0x0000016603f57836 */ /* 0x000fe20000000000 */
[----:B------:R1:W-:Y:S01]  /*a760*/  STL [R1+0x1f4], R13 ;  /* 0x0001f40d01007387 */ /* 0x0003e20000100800 */
[----:B------:R-:W-:Y:S02]  /*a770*/  IMAD.MOV R14, RZ, RZ, -R14 ;  /* 0x000000ffff0e7224 */ /* 0x000fe400078e0a0e */
[----:B------:R-:W-:Y:S01]  /*a780*/  @!P2 IMAD.IADD R7, R7, 0x1, -R2 ;  /* 0x000000010707a824 */ /* 0x000fe200078e0a02 */
[----:B------:R-:W-:Y:S01]  /*a790*/  ISETP.GE.AND P2, PT, R247, RZ, PT ;  /* 0x000000fff700720c */ /* 0x000fe20003f46270 */
[----:B0-----:R-:W-:-:S03]  /*a7a0*/  IMAD.HI.U32 R0, R4, R12, RZ ;  /* 0x0000000c04007227 */ /* 0x001fc600078e00ff */
[C---:B------:R-:W-:Y:S01]  /*a7b0*/  ISETP.GT.U32.AND P3, PT, R2.reuse, R7, PT ;  /* 0x000000070200720c */ /* 0x040fe20003f64070 */
[----:B------:R-:W-:Y:S02]  /*a7c0*/  IMAD.MOV R0, RZ, RZ, -R0 ;  /* 0x000000ffff007224 */ /* 0x000fe400078e0a00 */
[C---:B------:R-:W-:Y:S02]  /*a7d0*/  IMAD R11, R2.reuse, R14, R11 ;  /* 0x0000000e020b7224 */ /* 0x040fe400078e020b */
[----:B------:R-:W-:Y:S01]  /*a7e0*/  IMAD R0, R2, R0, R12 ;  /* 0x0000000002007224 */ /* 0x000fe200078e020c */
[----:B------:R-:W-:Y:S01]  /*a7f0*/  IABS R12, R245 ;  /* 0x000000f5000c7213 */ /* 0x000fe20000000000 */
[--C-:B------:R-:W-:Y:S01]  /*a800*/  @!P6 IMAD.IADD R6, R6, 0x1, -R2.reuse ;  /* 0x000000010606e824 */ /* 0x100fe200078e0a02 */
[----:B------:R-:W-:Y:S01]  /*a810*/  ISETP.GT.U32.AND P6, PT, R2, R11, PT ;  /* 0x0000000b0200720c */ /* 0x000fe20003fc4070 */
[----:B------:R-:W-:Y:S01]  /*a820*/  @!P5 IMAD.IADD R9, R9, 0x1, -R2 ;  /* 0x000000010909d824 */ /* 0x000fe200078e0a02 */
[----:B------:R-:W-:Y:S01]  /*a830*/  ISETP.GE.AND P5, PT, R246, RZ, PT ;  /* 0x000000fff600720c */ /* 0x000fe20003fa6270 */
[----:B------:R-:W-:-:S04]  /*a840*/  IMAD.HI.U32 R14, R4, R12, RZ ;  /* 0x0000000c040e7227 */ /* 0x000fc800078e00ff */
[----:B------:R-:W-:Y:S01]  /*a850*/  @!P0 IMAD.MOV R8, RZ, RZ, -R8 ;  /* 0x000000ffff088224 */ /* 0x000fe200078e0a08 */
[C---:B------:R-:W-:Y:S01]  /*a860*/  ISETP.GT.U32.AND P0, PT, R2.reuse, R0, PT ;  /* 0x000000000200720c */ /* 0x040fe20003f04070 */
[C---:B------:R-:W-:Y:S02]  /*a870*/  VIADD R247, R3.reuse, 0x164 ;  /* 0x0000016403f77836 */ /* 0x040fe40000000000 */
[----:B------:R-:W-:Y:S02]  /*a880*/  IMAD.MOV R14, RZ, RZ, -R14 ;  /* 0x000000ffff0e7224 */ /* 0x000fe400078e0a0e */
[----:B------:R-:W-:Y:S01]  /*a890*/  @!P1 IMAD.MOV R9, RZ, RZ, -R9 ;  /* 0x000000ffff099224 */ /* 0x000fe200078e0a09 */
[C---:B------:R-:W-:Y:S01]  /*a8a0*/  ISETP.GT.U32.AND P1, PT, R2.reuse, R5, PT ;  /* 0x000000050200720c */ /* 0x040fe20003f24070 */
[----:B------:R-:W-:Y:S01]  /*a8b0*/  VIADD R246, R3, 0x165 ;  /* 0x0000016503f67836 */ /* 0x000fe20000000000 */
[----:B------:R-:W-:Y:S01]  /*a8c0*/  IABS R10, R247 ;  /* 0x000000f7000a7213 */ /* 0x000fe20000000000 */
[C---:B------:R-:W-:Y:S01]  /*a8d0*/  IMAD R12, R2.reuse, R14, R12 ;  /* 0x0000000e020c7224 */ /* 0x040fe200078e020c */
[----:B------:R0:W-:Y:S01]  /*a8e0*/  STL [R1+0x1f0], R9 ;  /* 0x0001f00901007387 */ /* 0x0001e20000100800 */
[--C-:B------:R-:W-:Y:S01]  /*a8f0*/  @!P6 IMAD.IADD R11, R11, 0x1, -R2.reuse ;  /* 0x000000010b0be824 */ /* 0x100fe200078e0a02 */
[----:B-1----:R-:W-:Y:S01]  /*a900*/  IABS R13, R246 ;  /* 0x000000f6000d7213 */ /* 0x002fe20000000000 */
[--C-:B------:R-:W-:Y:S01]  /*a910*/  @!P3 IMAD.IADD R7, R7, 0x1, -R2.reuse ;  /* 0x000000010707b824 */ /* 0x100fe200078e0a02 */
[----:B------:R1:W-:Y:S01]  /*a920*/  STL [R1+0x1ec], R8 ;  /* 0x0001ec0801007387 */ /* 0x0003e20000100800 */
[----:B------:R-:W-:Y:S01]  /*a930*/  ISETP.GT.U32.AND P6, PT, R2, R12, PT ;  /* 0x0000000c0200720c */ /* 0x000fe20003fc4070 */
[--C-:B------:R-:W-:Y:S01]  /*a940*/  @!P0 IMAD.IADD R0, R0, 0x1, -R2.reuse ;  /* 0x0000000100008824 */ /* 0x100fe200078e0a02 */
[----:B------:R-:W-:Y:S01]  /*a950*/  ISETP.GE.AND P3, PT, R239, RZ, PT ;  /* 0x000000ffef00720c */ /* 0x000fe20003f66270 */
[----:B------:R-:W-:Y:S01]  /*a960*/  @!P4 IMAD.MOV R7, RZ, RZ, -R7 ;  /* 0x000000ffff07c224 */ /* 0x000fe200078e0a07 */
[----:B------:R-:W-:Y:S01]  /*a970*/  ISETP.GE.AND P0, PT, R245, RZ, PT ;  /* 0x000000fff500720c */ /* 0x000fe20003f06270 */
[----:B0-----:R-:W-:Y:S01]  /*a980*/  IMAD.MOV.U32 R9, RZ, RZ, R13 ;  /* 0x000000ffff097224 */ /* 0x001fe200078e000d */
[----:B------:R-:W-:Y:S01]  /*a990*/  ISETP.GT.U32.AND P4, PT, R2, R0, PT ;  /* 0x000000000200720c */ /* 0x000fe20003f84070 */
[----:B------:R-:W-:Y:S01]  /*a9a0*/  @!P1 IMAD.IADD R5, R5, 0x1, -R2 ;  /* 0x0000000105059824 */ /* 0x000fe200078e0a02 */
[----:B------:R-:W-:Y:S01]  /*a9b0*/  ISETP.GE.AND P1, PT, R244, RZ, PT ;  /* 0x000000fff400720c */ /* 0x000fe20003f26270 */
[----:B-1----:R-:W-:Y:S01]  /*a9c0*/  IMAD.MOV.U32 R8, RZ, RZ, R10 ;  /* 0x000000ffff087224 */ /* 0x002fe200078e000a */
[----:B------:R-:W-:Y:S01]  /*a9d0*/  STL [R1+0x1e8], R7 ;  /* 0x0001e80701007387 */ /* 0x000fe20000100800 */
[----:B------:R-:W-:Y:S01]  /*a9e0*/  @!P5 IMAD.MOV R6, RZ, RZ, -R6 ;  /* 0x000000ffff06d224 */ /* 0x000fe200078e0a06 */
[----:B------:R-:W-:Y:S01]  /*a9f0*/  ISETP.GT.U32.AND P5, PT, R2, R11, PT ;  /* 0x0000000b0200720c */ /* 0x000fe20003fa4070 */
[----:B------:R-:W-:-:S03]  /*aa00*/  IMAD.HI.U32 R10, R4, R8, RZ ;  /* 0x00000008040a7227 */ /* 0x000fc600078e00ff */
[----:B------:R0:W-:Y:S01]  /*aa10*/  STL [R1+0x1e4], R6 ;  /* 0x0001e40601007387 */ /* 0x0001e20000100800 */
[----:B------:R-:W-:-:S04]  /*aa20*/  IMAD.HI.U32 R13, R4, R9, RZ ;  /* 0x00000009040d7227 */ /* 0x000fc800078e00ff */
[----:B------:R-:W-:Y:S02]  /*aa30*/  IMAD.MOV R10, RZ, RZ, -R10 ;  /* 0x000000ffff0a7224 */ /* 0x000fe400078e0a0a */
[----:B------:R-:W-:Y:S02]  /*aa40*/  VIADD R244, R3, 0x163 ;  /* 0x0000016303f47836 */ /* 0x000fe40000000000 */
[----:B------:R-:W-:Y:S02]  /*aa50*/  IMAD.MOV R13, RZ, RZ, -R13 ;  /* 0x000000ffff0d7224 */ /* 0x000fe400078e0a0d */
[----:B0-----:R-:W-:Y:S01]  /*aa60*/  IMAD R6, R2, R10, R8 ;  /* 0x0000000a02067224 */ /* 0x001fe200078e0208 */
[----:B------:R-:W-:Y:S01]  /*aa70*/  IABS R10, R244 ;  /* 0x000000f4000a7213 */ /* 0x000fe20000000000 */
[----:B------:R-:W-:Y:S02]  /*aa80*/  @!P2 IMAD.MOV R5, RZ, RZ, -R5 ;  /* 0x000000ffff05a224 */ /* 0x000fe400078e0a05 */
[----:B------:R-:W-:-:S02]  /*aa90*/  @!P6 IMAD.IADD R12, R12, 0x1, -R2 ;  /* 0x000000010c0ce824 */ /* 0x000fc400078e0a02 */
[----:B------:R-:W-:Y:S01]  /*aaa0*/  IMAD R9, R2, R13, R9 ;  /* 0x0000000d02097224 */ /* 0x000fe200078e0209 */
[----:B------:R0:W-:Y:S01]  /*aab0*/  STL [R1+0x1e0], R5 ;  /* 0x0001e00501007387 */ /* 0x0001e20000100800 */
[----:B------:R-:W-:Y:S01]  /*aac0*/  @!P4 IMAD.IADD R0, R0, 0x1, -R2 ;  /* 0x000000010000c824 */ /* 0x000fe200078e0a02 */
[C---:B------:R-:W-:Y:S01]  /*aad0*/  ISETP.GT.U32.AND P6, PT, R2.reuse, R12, PT ;  /* 0x0000000c0200720c */ /* 0x040fe20003fc4070 */
[C---:B------:R-:W-:Y:S01]  /*aae0*/  VIADD R239, R3.reuse, 0x161 ;  /* 0x0000016103ef7836 */ /* 0x040fe20000000000 */
[C---:B------:R-:W-:Y:S01]  /*aaf0*/  ISETP.GT.U32.AND P2, PT, R2.reuse, R9, PT ;  /* 0x000000090200720c */ /* 0x040fe20003f44070 */
[----:B------:R-:W-:Y:S01]  /*ab00*/  @!P3 IMAD.MOV R0, RZ, RZ, -R0 ;  /* 0x000000ffff00b224 */ /* 0x000fe200078e0a00 */
[----:B------:R-:W-:Y:S01]  /*ab10*/  ISETP.GT.U32.AND P4, PT, R2, R6, PT ;  /* 0x000000060200720c */ /* 0x000fe20003f84070 */
[----:B------:R-:W-:Y:S01]  /*ab20*/  VIADD R245, R3, 0x162 ;  /* 0x0000016203f57836 */ /* 0x000fe20000000000 */
[----:B------:R-:W-:Y:S01]  /*ab30*/  IABS R13, R239 ;  /* 0x000000ef000d7213 */ /* 0x000fe20000000000 */
[----:B------:R-:W-:Y:S01]  /*ab40*/  @!P5 IMAD.IADD R11, R11, 0x1, -R2 ;  /* 0x000000010b0bd824 */ /* 0x000fe200078e0a02 */
[----:B------:R1:W-:Y:S01]  /*ab50*/  STL [R1+0x1dc], R0 ;  /* 0x0001dc0001007387 */ /* 0x0003e20000100800 */
[----:B0-----:R-:W-:Y:S01]  /*ab60*/  IMAD.HI.U32 R5, R4, R10, RZ ;  /* 0x0000000a04057227 */ /* 0x001fe200078e00ff */
[----:B------:R-:W-:-:S02]  /*ab70*/  IABS R7, R245 ;  /* 0x000000f500077213 */ /* 0x000fc40000000000 */
[----:B------:R-:W-:Y:S01]  /*ab80*/  ISETP.GE.AND P5, PT, R246, RZ, PT ;  /* 0x000000fff600720c */ /* 0x000fe20003fa6270 */
[----:B------:R-:W-:Y:S02]  /*ab90*/  IMAD.MOV R5, RZ, RZ, -R5 ;  /* 0x000000ffff057224 */ /* 0x000fe400078e0a05 */
[----:B------:R-:W-:Y:S02]  /*aba0*/  @!P6 IMAD.IADD R12, R12, 0x1, -R2 ;  /* 0x000000010c0ce824 */ /* 0x000fe400078e0a02 */
[----:B------:R-:W-:Y:S02]  /*abb0*/  IMAD R10, R2, R5, R10 ;  /* 0x00000005020a7224 */ /* 0x000fe400078e020a */
[----:B-1----:R-:W-:-:S03]  /*abc0*/  IMAD.HI.U32 R0, R4, R13, RZ ;  /* 0x0000000d04007227 */ /* 0x002fc600078e00ff */
[----:B------:R-:W-:Y:S01]  /*abd0*/  ISETP.GT.U32.AND P6, PT, R2, R10, PT ;  /* 0x0000000a0200720c */ /* 0x000fe20003fc4070 */
[--C-:B------:R-:W-:Y:S02]  /*abe0*/  @!P2 IMAD.IADD R9, R9, 0x1, -R2.reuse ;  /* 0x000000010909a824 */ /* 0x100fe400078e0a02 */
[----:B------:R-:W-:Y:S01]  /*abf0*/  @!P4 IMAD.IADD R6, R6, 0x1, -R2 ;  /* 0x000000010606c824 */ /* 0x000fe200078e0a02 */
[----:B------:R-:W-:Y:S01]  /*ac00*/  ISETP.GE.AND P4, PT, R247, RZ, PT ;  /* 0x000000fff700720c */ /* 0x000fe20003f86270 */
[----:B------:R-:W-:Y:S01]  /*ac10*/  IMAD.MOV R0, RZ, RZ, -R0 ;  /* 0x000000ffff007224 */ /* 0x000fe200078e0a00 */
[----:B------:R-:W-:Y:S01]  /*ac20*/  ISETP.GT.U32.AND P2, PT, R2, R9, PT ;  /* 0x000000090200720c */ /* 0x000fe20003f44070 */
[----:B------:R-:W-:Y:S01]  /*ac30*/  IMAD.HI.U32 R8, R4, R7, RZ ;  /* 0x0000000704087227 */ /* 0x000fe200078e00ff */
[----:B------:R-:W-:-:S03]  /*ac40*/  ISETP.GT.U32.AND P3, PT, R2, R6, PT ;  /* 0x000000060200720c */ /* 0x000fc60003f64070 */
[----:B------:R-:W-:Y:S02]  /*ac50*/  IMAD R0, R2, R0, R13 ;  /* 0x0000000002007224 */ /* 0x000fe400078e020d */
[----:B------:R-:W-:Y:S02]  /*ac60*/  IMAD.MOV R8, RZ, RZ, -R8 ;  /* 0x000000ffff087224 */ /* 0x000fe400078e0a08 */
[--C-:B------:R-:W-:Y:S01]  /*ac70*/  @!P6 IMAD.IADD R10, R10, 0x1, -R2.reuse ;  /* 0x000000010a0ae824 */ /* 0x100fe200078e0a02 */
[C---:B------:R-:W-:Y:S01]  /*ac80*/  ISETP.GT.U32.AND P6, PT, R2.reuse, R0, PT ;  /* 0x000000000200720c */ /* 0x040fe20003fc4070 */
[----:B------:R-:W-:Y:S02]  /*ac90*/  VIADD R246, R3, 0x160 ;  /* 0x0000016003f67836 */ /* 0x000fe40000000000 */
[----:B------:R-:W-:Y:S02]  /*aca0*/  IMAD R7, R2, R8, R7 ;  /* 0x0000000802077224 */ /* 0x000fe400078e0207 */
[--C-:B------:R-:W-:Y:S01]  /*acb0*/  @!P2 IMAD.IADD R9, R9, 0x1, -R2.reuse ;  /* 0x000000010909a824 */ /* 0x100fe200078e0a02 */
[----:B------:R-:W-:Y:S01]  /*acc0*/  IABS R8, R246 ;  /* 0x000000f600087213 */ /* 0x000fe20000000000 */
[----:B------:R-:W-:Y:S01]  /*acd0*/  @!P3 IMAD.IADD R6, R6, 0x1, -R2 ;  /* 0x000000010606b824 */ /* 0x000fe200078e0a02 */
[----:B------:R-:W-:Y:S01]  /*ace0*/  ISETP.GT.U32.AND P2, PT, R2, R7, PT ;  /* 0x000000070200720c */ /* 0x000fe20003f44070 */
[C---:B------:R-:W-:Y:S01]  /*acf0*/  VIADD R247, R3.reuse, 0x15f ;  /* 0x0000015f03f77836 */ /* 0x040fe20000000000 */
[----:B------:R-:W-:Y:S01]  /*ad00*/  ISETP.GE.AND P3, PT, R244, RZ, PT ;  /* 0x000000fff400720c */ /* 0x000fe20003f66270 */
[----:B------:R-:W-:-:S02]  /*ad10*/  VIADD R244, R3, 0x15e ;  /* 0x0000015e03f47836 */ /* 0x000fc40000000000 */
[----:B------:R-:W-:Y:S01]  /*ad20*/  IMAD.HI.U32 R15, R4, R8, RZ ;  /* 0x00000008040f7227 */ /* 0x000fe200078e00ff */
[----:B------:R-:W-:Y:S02]  /*ad30*/  IABS R5, R247 ;  /* 0x000000f700057213 */ /* 0x000fe40000000000 */
[----:B------:R-:W-:Y:S01]  /*ad40*/  IABS R14, R244 ;  /* 0x000000f4000e7213 */ /* 0x000fe20000000000 */
[----:B------:R-:W-:Y:S02]  /*ad50*/  IMAD.MOV.U32 R16, RZ, RZ, R11 ;  /* 0x000000ffff107224 */ /* 0x000fe400078e000b */
[----:B------:R-:W-:Y:S02]  /*ad60*/  @!P6 IMAD.IADD R0, R0, 0x1, -R2 ;  /* 0x000000010000e824 */ /* 0x000fe400078e0a02 */
[----:B------:R-:W-:Y:S02]  /*ad70*/  IMAD.MOV R15, RZ, RZ, -R15 ;  /* 0x000000ffff0f7224 */ /* 0x000fe400078e0a0f */
[----:B------:R-:W-:Y:S01]  /*ad80*/  @!P1 IMAD.MOV R16, RZ, RZ, -R16 ;  /* 0x000000ffff109224 */ /* 0x000fe200078e0a10 */
[----:B------:R-:W-:Y:S01]  /*ad90*/  ISETP.GT.U32.AND P1, PT, R2, R10, PT ;  /* 0x0000000a0200720c */ /* 0x000fe20003f24070 */
[----:B------:R-:W-:Y:S01]  /*ada0*/  IMAD.HI.U32 R13, R4, R5, RZ ;  /* 0x00000005040d7227 */ /* 0x000fe200078e00ff */
[----:B------:R-:W-:-:S02]  /*adb0*/  ISETP.GT.U32.AND P6, PT, R2, R0, PT ;  /* 0x000000000200720c */ /* 0x000fc40003fc4070 */
[----:B------:R-:W-:Y:S01]  /*adc0*/  STL [R1+0x1d8], R16 ;  /* 0x0001d81001007387 */ /* 0x000fe20000100800 */
[----:B------:R-:W-:-:S04]  /*add0*/  IMAD.HI.U32 R11, R4, R14, RZ ;  /* 0x0000000e040b7227 */ /* 0x000fc800078e00ff */
[----:B------:R-:W-:Y:S02]  /*ade0*/  @!P0 IMAD.MOV R12, RZ, RZ, -R12 ;  /* 0x000000ffff0c8224 */ /* 0x000fe400078e0a0c */
[C---:B------:R-:W-:Y:S02]  /*adf0*/  IMAD R8, R2.reuse, R15, R8 ;  /* 0x0000000f02087224 */ /* 0x040fe400078e0208 */
[----:B------:R-:W-:Y:S01]  /*ae00*/  @!P5 IMAD.MOV R9, RZ, RZ, -R9 ;  /* 0x000000ffff09d224 */ /* 0x000fe200078e0a09 */
[----:B------:R-:W-:Y:S01]  /*ae10*/  STL [R1+0x1d4], R12 ;  /* 0x0001d40c01007387 */ /* 0x000fe20000100800 */
[----:B------:R-:W-:Y:S01]  /*ae20*/  @!P2 IMAD.IADD R7, R7, 0x1, -R2 ;  /* 0x000000010707a824 */ /* 0x000fe200078e0a02 */
[C---:B------:R-:W-:Y:S01]  /*ae30*/  ISETP.GT.U32.AND P5, PT, R2.reuse, R8, PT ;  /* 0x000000080200720c */ /* 0x040fe20003fa4070 */
[----:B------:R-:W-:Y:S01]  /*ae40*/  @!P4 IMAD.MOV R6, RZ, RZ, -R6 ;  /* 0x000000ffff06c224 */ /* 0x000fe200078e0a06 */
[----:B------:R-:W-:Y:S01]  /*ae50*/  STL [R1+0x1d0], R9 ;  /* 0x0001d00901007387 */ /* 0x000fe20000100800 */
[----:B------:R-:W-:Y:S01]  /*ae60*/  IMAD.MOV R13, RZ, RZ, -R13 ;  /* 0x000000ffff0d7224 */ /* 0x000fe200078e0a0d */
[C---:B------:R-:W-:Y:S01]  /*ae70*/  ISETP.GT.U32.AND P0, PT, R2.reuse, R7, PT ;  /* 0x000000070200720c */ /* 0x040fe20003f04070 */
[----:B------:R-:W-:Y:S01]  /*ae80*/  IMAD.MOV R11, RZ, RZ, -R11 ;  /* 0x000000ffff0b7224 */ /* 0x000fe200078e0a0b */
[----:B------:R0:W-:Y:S01]  /*ae90*/  STL [R1+0x1cc], R6 ;  /* 0x0001cc0601007387 */ /* 0x0001e20000100800 */
[----:B------:R-:W-:Y:S01]  /*aea0*/  IMAD R5, R2, R13, R5 ;  /* 0x0000000d02057224 */ /* 0x000fe200078e0205 */
[----:B------:R-:W-:Y:S01]  /*aeb0*/  ISETP.GE.AND P2, PT, R245, RZ, PT ;  /* 0x000000fff500720c */ /* 0x000fe20003f46270 */
[--C-:B------:R-:W-:Y:S01]  /*aec0*/  @!P1 IMAD.IADD R10, R10, 0x1, -R2.reuse ;  /* 0x000000010a0a9824 */ /* 0x100fe200078e0a02 */
[----:B------:R-:W-:Y:S01]  /*aed0*/  ISETP.GE.AND P4, PT, R239, RZ, PT ;  /* 0x000000ffef00720c */ /* 0x000fe20003f86270 */
[----:B------:R-:W-:Y:S01]  /*aee0*/  @!P6 IMAD.IADD R0, R0, 0x1, -R2 ;  /* 0x000000010000e824 */ /* 0x000fe200078e0a02 */
[----:B------:R-:W-:Y:S01]  /*aef0*/  ISETP.GT.U32.AND P1, PT, R2, R5, PT ;  /* 0x000000050200720c */ /* 0x000fe20003f24070 */
[----:B------:R-:W-:-:S02]  /*af00*/  VIADD R245, R3, 0x15d ;  /* 0x0000015d03f57836 */ /* 0x000fc40000000000 */
[----:B------:R-:W-:Y:S01]  /*af10*/  @!P5 IMAD.IADD R8, R8, 0x1, -R2 ;  /* 0x000000010808d824 */ /* 0x000fe200078e0a02 */
[----:B------:R-:W-:Y:S01]  /*af20*/  ISETP.GE.AND P5, PT, R247, RZ, PT ;  /* 0x000000fff700720c */ /* 0x000fe20003fa6270 */
[----:B0-----:R-:W-:Y:S01]  /*af30*/  IMAD R6, R2, R11, R14 ;  /* 0x0000000b02067224 */ /* 0x001fe200078e020e */
[----:B------:R-:W-:Y:S01]  /*af40*/  IABS R13, R245 ;  /* 0x000000f5000d7213 */ /* 0x000fe20000000000 */
[----:B------:R-:W-:Y:S01]  /*af50*/  @!P0 IMAD.IADD R7, R7, 0x1, -R2 ;  /* 0x0000000107078824 */ /* 0x000fe200078e0a02 */
[----:B------:R-:W-:Y:S01]  /*af60*/  ISETP.GE.AND P0, PT, R246, RZ, PT ;  /* 0x000000fff600720c */ /* 0x000fe20003f06270 */
[----:B------:R-:W-:Y:S01]  /*af70*/  @!P3 IMAD.MOV R10, RZ, RZ, -R10 ;  /* 0x000000ffff0ab224 */ /* 0x000fe200078e0a0a */
[C---:B------:R-:W-:Y:S01]  /*af80*/  ISETP.GT.U32.AND P6, PT, R2.reuse, R6, PT ;  /* 0x000000060200720c */ /* 0x040fe20003fc4070 */
[----:B------:R-:W-:Y:S01]  /*af90*/  VIADD R246, R3, 0x15c ;  /* 0x0000015c03f67836 */ /* 0x000fe20000000000 */
[----:B------:R-:W-:Y:S01]  /*afa0*/  ISETP.GT.U32.AND P3, PT, R2, R8, PT ;  /* 0x000000080200720c */ /* 0x000fe20003f64070 */
[----:B------:R-:W-:Y:S01]  /*afb0*/  @!P1 IMAD.IADD R5, R5, 0x1, -R2 ;  /* 0x0000000105059824 */ /* 0x000fe200078e0a02 */
[----:B------:R0:W-:Y:S01]  /*afc0*/  STL [R1+0x1c8], R10 ;  /* 0x0001c80a01007387 */ /* 0x0001e20000100800 */
[----:B------:R-:W-:Y:S01]  /*afd0*/  IMAD.MOV.U32 R12, RZ, RZ, R7 ;  /* 0x000000ffff0c7224 */ /* 0x000fe200078e0007 */
[----:B------:R-:W-:Y:S01]  /*afe0*/  ISETP.GE.AND P1, PT, R244, RZ, PT ;  /* 0x000000fff400720c */ /* 0x000fe20003f26270 */
[----:B------:R-:W-:-:S04]  /*aff0*/  IMAD.HI.U32 R9, R4, R13, RZ ;  /* 0x0000000d04097227 */ /* 0x000fc800078e00ff */
[----:B------:R-:W-:Y:S01]  /*b000*/  @!P2 IMAD.MOV R12, RZ, RZ, -R12 ;  /* 0x000000ffff0ca224 */ /* 0x000fe200078e0a0c */
[----:B------:R-:W-:Y:S01]  /*b010*/  ISETP.GT.U32.AND P2, PT, R2, R5, PT ;  /* 0x000000050200720c */ /* 0x000fe20003f44070 */
[----:B------:R-:W-:Y:S01]  /*b020*/  @!P6 IMAD.IADD R6, R6, 0x1, -R2 ;  /* 0x000000010606e824 */ /* 0x000fe200078e0a02 */
[----:B0-----:R-:W-:Y:S01]  /*b030*/  IABS R10, R246 ;  /* 0x000000f6000a7213 */ /* 0x001fe20000000000 */
[----:B------:R-:W-:Y:S01]  /*b040*/  IMAD.MOV R9, RZ, RZ, -R9 ;  /* 0x000000ffff097224 */ /* 0x000fe200078e0a09 */
[----:B------:R0:W-:Y:S01]  /*b050*/  STL [R1+0x1c4], R12 ;  /* 0x0001c40c01007387 */ /* 0x0001e20000100800 */
[----:B------:R-:W-:Y:S01]  /*b060*/  VIADD R247, R3, 0x15b ;  /* 0x0000015b03f77836 */ /* 0x000fe20000000000 */
[----:B------:R-:W-:Y:S01]  /*b070*/  ISETP.GT.U32.AND P6, PT, R2, R6, PT ;  /* 0x000000060200720c */ /* 0x000fe20003fc4070 */
[----:B------:R-:W-:-:S03]  /*b080*/  IMAD.HI.U32 R7, R4, R10, RZ ;  /* 0x0000000a04077227 */ /* 0x000fc600078e00ff */
[----:B------:R-:W-:Y:S01]  /*b090*/  IABS R11, R247 ;  /* 0x000000f7000b7213 */ /* 0x000fe20000000000 */
[----:B------:R-:W-:Y:S02]  /*b0a0*/  IMAD R9, R2, R9, R13 ;  /* 0x0000000902097224 */ /* 0x000fe400078e020d */
[----:B------:R-:W-:Y:S02]  /*b0b0*/  IMAD.MOV R7, RZ, RZ, -R7 ;  /* 0x000000ffff077224 */ /* 0x000fe400078e0a07 */
[----:B------:R-:W-:Y:S01]  /*b0c0*/  @!P3 IMAD.IADD R8, R8, 0x1, -R2 ;  /* 0x000000010808b824 */ /* 0x000fe200078e0a02 */
[C---:B------:R-:W-:Y:S01]  /*b0d0*/  ISETP.GT.U32.AND P3, PT, R2.reuse, R9, PT ;  /* 0x000000090200720c */ /* 0x040fe20003f64070 */
[----:B------:R-:W-:Y:S02]  /*b0e0*/  IMAD R7, R2, R7, R10 ;  /* 0x0000000702077224 */ /* 0x000fe400078e020a */
[----:B0-----:R-:W-:Y:S02]  /*b0f0*/  IMAD.MOV.U32 R12, RZ, RZ, R8 ;  /* 0x000000ffff0c7224 */ /* 0x001fe400078e0008 */
[----:B------:R-:W-:Y:S01]  /*b100*/  @!P4 IMAD.MOV R0, RZ, RZ, -R0 ;  /* 0x000000ffff00c224 */ /* 0x000fe200078e0a00 */
[----:B------:R-:W-:Y:S01]  /*b110*/  ISETP.GE.AND P4, PT, R245, RZ, PT ;  /* 0x000000fff500720c */ /* 0x000fe20003f86270 */
[--C-:B------:R-:W-:Y:S01]  /*b120*/  @!P2 IMAD.IADD R5, R5, 0x1, -R2.reuse ;  /* 0x000000010505a824 */ /* 0x100fe200078e0a02 */
[----:B------:R-:W-:Y:S01]  /*b130*/  ISETP.GE.AND P2, PT, R247, RZ, PT ;  /* 0x000000fff700720c */ /* 0x000fe20003f46270 */
[----:B------:R-:W-:Y:S01]  /*b140*/  @!P6 IMAD.IADD R6, R6, 0x1, -R2 ;  /* 0x000000010606e824 */ /* 0x000fe200078e0a02 */
[----:B------:R-:W-:Y:S01]  /*b150*/  ISETP.GT.U32.AND P6, PT, R2, R7, PT ;  /* 0x000000070200720c */ /* 0x000fe20003fc4070 */
[----:B------:R-:W-:Y:S01]  /*b160*/  @!P0 IMAD.MOV R12, RZ, RZ, -R12 ;  /* 0x000000ffff0c8224 */ /* 0x000fe200078e0a0c */
[----:B------:R0:W-:Y:S01]  /*b170*/  STL [R1+0x1c0], R0 ;  /* 0x0001c00001007387 */ /* 0x0001e20000100800 */
[----:B------:R-:W-:Y:S01]  /*b180*/  VIADD R247, R3, 0x15a ;  /* 0x0000015a03f77836 */ /* 0x000fe20000000000 */
[----:B------:R-:W-:Y:S01]  /*b190*/  ISETP.GE.AND P0, PT, R246, RZ, PT ;  /* 0x000000fff600720c */ /* 0x000fe20003f06270 */
[----:B------:R-:W-:Y:S01]  /*b1a0*/  @!P3 IMAD.IADD R9, R9, 0x1, -R2 ;  /* 0x000000010909b824 */ /* 0x000fe200078e0a02 */
[----:B------:R1:W-:Y:S01]  /*b1b0*/  STL [R1+0x1bc], R12 ;  /* 0x0001bc0c01007387 */ /* 0x0003e20000100800 */
[----:B------:R-:W-:Y:S01]  /*b1c0*/  VIADD R244, R3, 0x159 ;  /* 0x0000015903f47836 */ /* 0x000fe20000000000 */
[----:B------:R-:W-:Y:S01]  /*b1d0*/  ISETP.GE.AND P3, PT, R247, RZ, PT ;  /* 0x000000fff700720c */ /* 0x000fe20003f66270 */
[----:B------:R-:W-:-:S02]  /*b1e0*/  IMAD.MOV.U32 R14, RZ, RZ, R5 ;  /* 0x000000ffff0e7224 */ /* 0x000fc400078e0005 */
[----:B------:R-:W-:Y:S02]  /*b1f0*/  VIADD R245, R3, 0x158 ;  /* 0x0000015803f57836 */ /* 0x000fe40000000000 */
[----:B0-----:R-:W-:Y:S01]  /*b200*/  IMAD.HI.U32 R0, R4, R11, RZ ;  /* 0x0000000b04007227 */ /* 0x001fe200078e00ff */
[----:B-1----:R-:W-:-:S03]  /*b210*/  IABS R12, R247 ;  /* 0x000000f7000c7213 */ /* 0x002fc60000000000 */
[----:B------:R-:W-:Y:S01]  /*b220*/  IMAD.MOV R0, RZ, RZ, -R0 ;  /* 0x000000ffff007224 */ /* 0x000fe200078e0a00 */
[----:B------:R-:W-:Y:S01]  /*b230*/  IABS R8, R245 ;  /* 0x000000f500087213 */ /* 0x000fe20000000000 */
[----:B------:R-:W-:Y:S02]  /*b240*/  @!P6 IMAD.IADD R7, R7, 0x1, -R2 ;  /* 0x000000010707e824 */ /* 0x000fe400078e0a02 */
[C---:B------:R-:W-:Y:S01]  /*b250*/  IMAD R10, R2.reuse, R0, R11 ;  /* 0x00000000020a7224 */ /* 0x040fe200078e020b */
[----:B------:R-:W-:Y:S01]  /*b260*/  IABS R0, R244 ;  /* 0x000000f400007213 */ /* 0x000fe20000000000 */
[----:B------:R-:W-:Y:S01]  /*b270*/  IMAD.MOV.U32 R11, RZ, RZ, R12 ;  /* 0x000000ffff0b7224 */ /* 0x000fe200078e000c */
[C---:B------:R-:W-:Y:S01]  /*b280*/  ISETP.GT.U32.AND P6, PT, R2.reuse, R7, PT ;  /* 0x000000070200720c */ /* 0x040fe20003fc4070 */
[----:B------:R-:W-:Y:S01]  /*b290*/  @!P5 IMAD.MOV R14, RZ, RZ, -R14 ;  /* 0x000000ffff0ed224 */ /* 0x000fe200078e0a0e */
[----:B------:R-:W-:Y:S01]  /*b2a0*/  ISETP.GT.U32.AND P5, PT, R2, R9, PT ;  /* 0x000000090200720c */ /* 0x000fe20003fa4070 */
[----:B------:R-:W-:-:S03]  /*b2b0*/  IMAD.HI.U32 R13, R4, R11, RZ ;  /* 0x0000000b040d7227 */ /* 0x000fc600078e00ff */
[----:B------:R0:W-:Y:S01]  /*b2c0*/  STL [R1+0x1b8], R14 ;  /* 0x0001b80e01007387 */ /* 0x0001e20000100800 */
[----:B------:R-:W-:-:S04]  /*b2d0*/  IMAD.HI.U32 R5, R4, R0, RZ ;  /* 0x0000000004057227 */ /* 0x000fc800078e00ff */
[----:B------:R-:W-:Y:S02]  /*b2e0*/  IMAD.MOV R13, RZ, RZ, -R13 ;  /* 0x000000ffff0d7224 */ /* 0x000fe400078e0a0d */
[----:B------:R-:W-:Y:S02]  /*b2f0*/  IMAD.MOV R5, RZ, RZ, -R5 ;  /* 0x000000ffff057224 */ /* 0x000fe400078e0a05 */
[C---:B------:R-:W-:Y:S02]  /*b300*/  IMAD R11, R2.reuse, R13, R11 ;  /* 0x0000000d020b7224 */ /* 0x040fe400078e020b */
[----:B0-----:R-:W-:Y:S02]  /*b310*/  IMAD.MOV.U32 R14, RZ, RZ, R6 ;  /* 0x000000ffff0e7224 */ /* 0x001fe400078e0006 */
[C---:B------:R-:W-:Y:S02]  /*b320*/  IMAD R0, R2.reuse, R5, R0 ;  /* 0x0000000502007224 */ /* 0x040fe400078e0200 */
[----:B------:R-:W-:Y:S01]  /*b330*/  @!P1 IMAD.MOV R14, RZ, RZ, -R14 ;  /* 0x000000ffff0e9224 */ /* 0x000fe200078e0a0e */
[C---:B------:R-:W-:Y:S01]  /*b340*/  ISETP.GT.U32.AND P1, PT, R2.reuse, R10, PT ;  /* 0x0000000a0200720c */ /* 0x040fe20003f24070 */
[--C-:B------:R-:W-:Y:S01]  /*b350*/  @!P5 IMAD.IADD R9, R9, 0x1, -R2.reuse ;  /* 0x000000010909d824 */ /* 0x100fe200078e0a02 */
[C---:B------:R-:W-:Y:S01]  /*b360*/  ISETP.GT.U32.AND P5, PT, R2.reuse, R11, PT ;  /* 0x0000000b0200720c */ /* 0x040fe20003fa4070 */
[----:B------:R-:W-:Y:S01]  /*b370*/  VIADD R239, R3, 0x157 ;  /* 0x0000015703ef7836 */ /* 0x000fe20000000000 */
[----:B------:R-:W-:Y:S01]  /*b380*/  STL [R1+0x1b4], R14 ;  /* 0x0001b40e01007387 */ /* 0x000fe20000100800 */
[----:B------:R-:W-:Y:S01]  /*b390*/  @!P6 IMAD.IADD R7, R7, 0x1, -R2 ;  /* 0x000000010707e824 */ /* 0x000fe200078e0a02 */
[----:B------:R-:W-:Y:S01]  /*b3a0*/  ISETP.GT.U32.AND P6, PT, R2, R0, PT ;  /* 0x000000000200720c */ /* 0x000fe20003fc4070 */
[----:B------:R-:W-:Y:S01]  /*b3b0*/  VIADD R246, R3, 0x156 ;  /* 0x0000015603f67836 */ /* 0x000fe20000000000 */
[----:B------:R-:W-:Y:S01]  /*b3c0*/  IABS R12, R239 ;  /* 0x000000ef000c7213 */ /* 0x000fe20000000000 */
[----:B------:R-:W-:-:S03]  /*b3d0*/  IMAD.HI.U32 R13, R4, R8, RZ ;  /* 0x00000008040d7227 */ /* 0x000fc600078e00ff */
[----:B------:R-:W-:Y:S01]  /*b3e0*/  IABS R5, R246 ;  /* 0x000000f600057213 */ /* 0x000fe20000000000 */
[----:B------:R-:W-:Y:S01]  /*b3f0*/  @!P1 IMAD.IADD R10, R10, 0x1, -R2 ;  /* 0x000000010a0a9824 */ /* 0x000fe200078e0a02 */
[----:B------:R-:W-:Y:S01]  /*b400*/  ISETP.GE.AND P1, PT, R244, RZ, PT ;  /* 0x000000fff400720c */ /* 0x000fe20003f26270 */
[----:B------:R-:W-:Y:S02]  /*b410*/  IMAD.MOV.U32 R6, RZ, RZ, R12 ;  /* 0x000000ffff067224 */ /* 0x000fe400078e000c */
[----:B------:R-:W-:Y:S01]  /*b420*/  @!P5 IMAD.IADD R11, R11, 0x1, -R2 ;  /* 0x000000010b0bd824 */ /* 0x000fe200078e0a02 */
[----:B------:R-:W-:Y:S01]  /*b430*/  ISETP.GT.U32.AND P5, PT, R2, R10, PT ;  /* 0x0000000a0200720c */ /* 0x000fe20003fa4070 */
[----:B------:R-:W-:Y:S02]  /*b440*/  IMAD.MOV R13, RZ, RZ, -R13 ;  /* 0x000000ffff0d7224 */ /* 0x000fe400078e0a0d */
[----:B------:R-:W-:-:S04]  /*b450*/  IMAD.HI.U32 R12, R4, R6, RZ ;  /* 0x00000006040c7227 */ /* 0x000fc800078e00ff */
[----:B------:R-:W-:Y:S01]  /*b460*/  @!P6 IMAD.IADD R0, R0, 0x1, -R2 ;  /* 0x000000010000e824 */ /* 0x000fe200078e0a02 */
[C---:B------:R-:W-:Y:S01]  /*b470*/  ISETP.GT.U32.AND P6, PT, R2.reuse, R11, PT ;  /* 0x0000000b0200720c */ /* 0x040fe20003fc4070 */
[----:B------:R-:W-:Y:S02]  /*b480*/  IMAD R8, R2, R13, R8 ;  /* 0x0000000d02087224 */ /* 0x000fe400078e0208 */
[----:B------:R-:W-:Y:S02]  /*b490*/  IMAD.MOV R12, RZ, RZ, -R12 ;  /* 0x000000ffff0c7224 */ /* 0x000fe400078e0a0c */
[----:B------:R-:W-:-:S04]  /*b4a0*/  IMAD.HI.U32 R13, R4, R5, RZ ;  /* 0x00000005040d7227 */ /* 0x000fc800078e00ff */
[----:B------:R-:W-:Y:S01]  /*b4b0*/  @!P4 IMAD.MOV R9, RZ, RZ, -R9 ;  /* 0x000000ffff09c224 */ /* 0x000fe200078e0a09 */
[C---:B------:R-:W-:Y:S01]  /*b4c0*/  ISETP.GT.U32.AND P4, PT, R2.reuse, R0, PT ;  /* 0x000000000200720c */ /* 0x040fe20003f84070 */
[----:B------:R-:W-:Y:S01]  /*b4d0*/  @!P0 IMAD.MOV R7, RZ, RZ, -R7 ;  /* 0x000000ffff078224 */ /* 0x000fe200078e0a07 */
[C---:B------:R-:W-:Y:S01]  /*b4e0*/  ISETP.GT.U32.AND P0, PT, R2.reuse, R8, PT ;  /* 0x000000080200720c */ /* 0x040fe20003f04070 */
[----:B------:R-:W-:Y:S01]  /*b4f0*/  IMAD R6, R2, R12, R6 ;  /* 0x0000000c02067224 */ /* 0x000fe200078e0206 */
[----:B------:R-:W-:Y:S01]  /*b500*/  STL [R1+0x1b0], R9 ;  /* 0x0001b00901007387 */ /* 0x000fe20000100800 */
[----:B------:R-:W-:Y:S02]  /*b510*/  IMAD.MOV R13, RZ, RZ, -R13 ;  /* 0x000000ffff0d7224 */ /* 0x000fe400078e0a0d */
[----:B------:R-:W-:Y:S01]  /*b520*/  @!P5 IMAD.IADD R10, R10, 0x1, -R2 ;  /* 0x000000010a0ad824 */ /* 0x000fe200078e0a02 */
[----:B------:R0:W-:Y:S01]  /*b530*/  STL [R1+0x1ac], R7 ;  /* 0x0001ac0701007387 */ /* 0x0001e20000100800 */
[----:B------:R-:W-:Y:S01]  /*b540*/  ISETP.GT.U32.AND P5, PT, R2, R6, PT ;  /* 0x000000060200720c */ /* 0x000fe20003fa4070 */
[----:B------:R-:W-:-:S02]  /*b550*/  VIADD R247, R3, 0x155 ;  /* 0x0000015503f77836 */ /* 0x000fc40000000000 */
[--C-:B------:R-:W-:Y:S02]  /*b560*/  @!P6 IMAD.IADD R11, R11, 0x1, -R2.reuse ;  /* 0x000000010b0be824 */ /* 0x100fe400078e0a02 */
[----:B------:R-:W-:Y:S01]  /*b570*/  VIADD R244, R3, 0x154 ;  /* 0x0000015403f47836 */ /* 0x000fe20000000000 */
[----:B------:R-:W-:Y:S01]  /*b580*/  IABS R12, R247 ;  /* 0x000000f7000c7213 */ /* 0x000fe20000000000 */
[----:B------:R-:W-:Y:S01]  /*b590*/  @!P0 IMAD.IADD R8, R8, 0x1, -R2 ;  /* 0x0000000108088824 */ /* 0x000fe200078e0a02 */
[----:B------:R-:W-:Y:S01]  /*b5a0*/  ISETP.GE.AND P0, PT, R239, RZ, PT ;  /* 0x000000ffef00720c */ /* 0x000fe20003f06270 */
[----:B0-----:R-:W-:Y:S01]  /*b5b0*/  IMAD R7, R2, R13, R5 ;  /* 0x0000000d02077224 */ /* 0x001fe200078e0205 */
[----:B------:R-:W-:Y:S01]  /*b5c0*/  IABS R9, R244 ;  /* 0x000000f400097213 */ /* 0x000fe20000000000 */
[----:B------:R-:W-:-:S03]  /*b5d0*/  IMAD.HI.U32 R5, R4, R12, RZ ;  /* 0x0000000c04057227 */ /* 0x000fc600078e00ff */
[----:B------:R-:W-:Y:S01]  /*b5e0*/  ISETP.GT.U32.AND P6, PT, R2, R7, PT ;  /* 0x000000070200720c */ /* 0x000fe20003fc4070 */
[--C-:B------:R-:W-:Y:S01]  /*b5f0*/  @!P5 IMAD.IADD R6, R6, 0x1, -R2.reuse ;  /* 0x000000010606d824 */ /* 0x100fe200078e0a02 */
[----:B------:R-:W-:Y:S01]  /*b600*/  ISETP.GT.U32.AND P5, PT, R2, R8, PT ;  /* 0x000000080200720c */ /* 0x000fe20003fa4070 */
[----:B------:R-:W-:Y:S02]  /*b610*/  IMAD.MOV R5, RZ, RZ, -R5 ;  /* 0x000000ffff057224 */ /* 0x000fe400078e0a05 */
[----:B------:R-:W-:Y:S01]  /*b620*/  @!P4 IMAD.IADD R0, R0, 0x1, -R2 ;  /* 0x000000010000c824 */ /* 0x000fe200078e0a02 */
[----:B------:R-:W-:Y:S01]  /*b630*/  ISETP.GE.AND P4, PT, R245, RZ, PT ;  /* 0x000000fff500720c */ /* 0x000fe20003f86270 */
[----:B------:R-:W-:-:S04]  /*b640*/  IMAD.HI.U32 R13, R4, R9, RZ ;  /* 0x00000009040d7227 */ /* 0x000fc800078e00ff */
[C---:B------:R-:W-:Y:S02]  /*b650*/  IMAD R5, R2.reuse, R5, R12 ;  /* 0x0000000502057224 */ /* 0x040fe400078e020c */
[----:B------:R-:W-:Y:S01]  /*b660*/  @!P6 IMAD.IADD R7, R7, 0x1, -R2 ;  /* 0x000000010707e824 */ /* 0x000fe200078e0a02 */
[C---:B------:R-:W-:Y:S01]  /*b670*/  ISETP.GT.U32.AND P6, PT, R2.reuse, R6, PT ;  /* 0x000000060200720c */ /* 0x040fe20003fc4070 */
[----:B------:R-:W-:Y:S02]  /*b680*/  @!P2 IMAD.MOV R10, RZ, RZ, -R10 ;  /* 0x000000ffff0aa224 */ /* 0x000fe400078e0a0a */
[----:B------:R-:W-:Y:S01]  /*b690*/  @!P3 IMAD.MOV R11, RZ, RZ, -R11 ;  /* 0x000000ffff0bb224 */ /* 0x000fe200078e0a0b */
[C---:B------:R-:W-:Y:S01]  /*b6a0*/  ISETP.GT.U32.AND P2, PT, R2.reuse, R7, PT ;  /* 0x000000070200720c */ /* 0x040fe20003f44070 */
[----:B------:R-:W-:Y:S01]  /*b6b0*/  @!P1 IMAD.MOV R0, RZ, RZ, -R0 ;  /* 0x000000ffff009224 */ /* 0x000fe200078e0a00 */
[----:B------:R-:W-:Y:S01]  /*b6c0*/  STL [R1+0x1a8], R10 ;  /* 0x0001a80a01007387 */ /* 0x000fe20000100800 */
[C---:B------:R-:W-:Y:S01]  /*b6d0*/  VIADD R245, R3.reuse, 0x153 ;  /* 0x0000015303f57836 */ /* 0x040fe20000000000 */
[----:B------:R-:W-:Y:S01]  /*b6e0*/  ISETP.GT.U32.AND P1, PT, R2, R5, PT ;  /* 0x000000050200720c */ /* 0x000fe20003f24070 */
[----:B------:R-:W-:Y:S01]  /*b6f0*/  IMAD.MOV R13, RZ, RZ, -R13 ;  /* 0x000000ffff0d7224 */ /* 0x000fe200078e0a0d */
[----:B------:R0:W-:Y:S01]  /*b700*/  STL [R1+0x1a4], R11 ;  /* 0x0001a40b01007387 */ /* 0x0001e20000100800 */
[----:B------:R-:W-:Y:S01]  /*b710*/  ISETP.GE.AND P3, PT, R246, RZ, PT ;  /* 0x000000fff600720c */ /* 0x000fe20003f66270 */
[----:B------:R-:W-:Y:S01]  /*b720*/  VIADD R246, R3, 0x152 ;  /* 0x0000015203f67836 */ /* 0x000fe20000000000 */
[----:B------:R-:W-:Y:S01]  /*b730*/  IABS R12, R245 ;  /* 0x000000f5000c7213 */ /* 0x000fe20000000000 */
[----:B------:R1:W-:Y:S01]  /*b740*/  STL [R1+0x1a0], R0 ;  /* 0x0001a00001007387 */ /* 0x0003e20000100800 */
[----:B------:R-:W-:-:S02]  /*b750*/  @!P6 IMAD.IADD R6, R6, 0x1, -R2 ;  /* 0x000000010606e824 */ /* 0x000fc400078e0a02 */
[--C-:B------:R-:W-:Y:S01]  /*b760*/  @!P5 IMAD.IADD R8, R8, 0x1, -R2.reuse ;  /* 0x000000010808d824 */ /* 0x100fe200078e0a02 */
[----:B------:R-:W-:Y:S01]  /*b770*/  ISETP.GE.AND P5, PT, R247, RZ, PT ;  /* 0x000000fff700720c */ /* 0x000fe20003fa6270 */
[----:B------:R-:W-:Y:S01]  /*b780*/  VIADD R247, R3, 0x151 ;  /* 0x0000015103f77836 */ /* 0x000fe20000000000 */
[----:B0-----:R-:W-:Y:S01]  /*b790*/  IABS R11, R246 ;  /* 0x000000f6000b7213 */ /* 0x001fe20000000000 */
[----:B------:R-:W-:Y:S01]  /*b7a0*/  @!P1 IMAD.IADD R5, R5, 0x1, -R2 ;  /* 0x0000000105059824 */ /* 0x000fe200078e0a02 */
[----:B------:R-:W-:Y:S01]  /*b7b0*/  ISETP.GE.AND P1, PT, R245, RZ, PT ;  /* 0x000000fff500720c */ /* 0x000fe20003f26270 */
[----:B------:R-:W-:Y:S01]  /*b7c0*/  @!P4 IMAD.MOV R8, RZ, RZ, -R8 ;  /* 0x000000ffff08c224 */ /* 0x000fe200078e0a08 */
[----:B------:R-:W-:Y:S01]  /*b7d0*/  IABS R10, R247 ;  /* 0x000000f7000a7213 */ /* 0x000fe20000000000 */
[C---:B-1----:R-:W-:Y:S01]  /*b7e0*/  IMAD R0, R2.reuse, R13, R9 ;  /* 0x0000000d02007224 */ /* 0x042fe200078e0209 */
[----:B------:R-:W-:Y:S01]  /*b7f0*/  ISETP.GT.U32.AND P4, PT, R2, R5, PT ;  /* 0x000000050200720c */ /* 0x000fe20003f84070 */
[----:B------:R-:W-:Y:S01]  /*b800*/  IMAD.HI.U32 R9, R4, R12, RZ ;  /* 0x0000000c04097227 */ /* 0x000fe200078e00ff */
[----:B------:R-:W-:Y:S02]  /*b810*/  STL [R1+0x19c], R8 ;  /* 0x00019c0801007387 */ /* 0x000fe40000100800 */
[----:B------:R-:W-:Y:S01]  /*b820*/  ISETP.GT.U32.AND P6, PT, R2, R0, PT ;  /* 0x000000000200720c */ /* 0x000fe20003fc4070 */
[----:B------:R-:W-:-:S02]  /*b830*/  IMAD.MOV R9, RZ, RZ, -R9 ;  /* 0x000000ffff097224 */ /* 0x000fc400078e0a09 */
[----:B------:R-:W-:Y:S02]  /*b840*/  @!P0 IMAD.MOV R6, RZ, RZ, -R6 ;  /* 0x000000ffff068224 */ /* 0x000fe400078e0a06 */
[----:B------:R-:W-:Y:S01]  /*b850*/  @!P2 IMAD.IADD R7, R7, 0x1, -R2 ;  /* 0x000000010707a824 */ /* 0x000fe200078e0a02 */
[----:B------:R-:W-:Y:S01]  /*b860*/  ISETP.GE.AND P2, PT, R244, RZ, PT ;  /* 0x000000fff400720c */ /* 0x000fe20003f46270 */
[----:B------:R-:W-:Y:S01]  /*b870*/  IMAD R9, R2, R9, R12 ;  /* 0x0000000902097224 */ /* 0x000fe200078e020c */
[----:B------:R0:W-:Y:S01]  /*b880*/  STL [R1+0x198], R6 ;  /* 0x0001980601007387 */ /* 0x0001e20000100800 */
[----:B------:R-:W-:-:S04]  /*b890*/  IMAD.HI.U32 R14, R4, R11, RZ ;  /* 0x0000000b040e7227 */ /* 0x000fc800078e00ff */
[----:B------:R-:W-:Y:S01]  /*b8a0*/  @!P6 IMAD.IADD R0, R0, 0x1, -R2 ;  /* 0x000000010000e824 */ /* 0x000fe200078e0a02 */
[----:B------:R-:W-:Y:S01]  /*b8b0*/  ISETP.GT.U32.AND P6, PT, R2, R9, PT ;  /* 0x000000090200720c */ /* 0x000fe20003fc4070 */
[----:B------:R-:W-:-:S03]  /*b8c0*/  IMAD.HI.U32 R12, R4, R10, RZ ;  /* 0x0000000a040c7227 */ /* 0x000fc600078e00ff */
[----:B------:R-:W-:Y:S01]  /*b8d0*/  ISETP.GT.U32.AND P0, PT, R2, R0, PT ;  /* 0x000000000200720c */ /* 0x000fe20003f04070 */
[----:B0-----:R-:W-:Y:S02]  /*b8e0*/  IMAD.MOV.U32 R6, RZ, RZ, R7 ;  /* 0x000000ffff067224 */ /* 0x001fe400078e0007 */
[----:B------:R-:W-:Y:S02]  /*b8f0*/  IMAD.MOV R14, RZ, RZ, -R14 ;  /* 0x000000ffff0e7224 */ /* 0x000fe400078e0a0e */
[----:B------:R-:W-:Y:S02]  /*b900*/  VIADD R244, R3, 0x150 ;  /* 0x0000015003f47836 */ /* 0x000fe40000000000 */
[----:B------:R-:W-:Y:S01]  /*b910*/  @!P3 IMAD.MOV R6, RZ, RZ, -R6 ;  /* 0x000000ffff06b224 */ /* 0x000fe200078e0a06 */
[----:B------:R-:W-:Y:S01]  /*b920*/  ISETP.GE.AND P3, PT, R246, RZ, PT ;  /* 0x000000fff600720c */ /* 0x000fe20003f66270 */
[----:B------:R-:W-:Y:S01]  /*b930*/  IMAD.MOV R12, RZ, RZ, -R12 ;  /* 0x000000ffff0c7224 */ /* 0x000fe200078e0a0c */
[----:B------:R-:W-:Y:S01]  /*b940*/  IABS R13, R244 ;  /* 0x000000f4000d7213 */ /* 0x000fe20000000000 */
[----:B------:R-:W-:Y:S01]  /*b950*/  IMAD R7, R2, R14, R11 ;  /* 0x0000000e02077224 */ /* 0x000fe200078e020b */
[----:B------:R0:W-:Y:S01]  /*b960*/  STL [R1+0x190], R6 ;  /* 0x0001900601007387 */ /* 0x0001e20000100800 */
[----:B------:R-:W-:-:S02]  /*b970*/  @!P4 IMAD.IADD R5, R5, 0x1, -R2 ;  /* 0x000000010505c824 */ /* 0x000fc400078e0a02 */
[----:B------:R-:W-:Y:S01]  /*b980*/  IMAD.MOV.U32 R8, RZ, RZ, R13 ;  /* 0x000000ffff087224 */ /* 0x000fe200078e000d */
[----:B------:R-:W-:Y:S01]  /*b990*/  ISETP.GT.U32.AND P4, PT, R2, R7, PT ;  /* 0x000000070200720c */ /* 0x000fe20003f84070 */
[----:B------:R-:W-:Y:S02]  /*b9a0*/  @!P6 IMAD.IADD R9, R9, 0x1, -R2 ;  /* 0x000000010909e824 */ /* 0x000fe400078e0a02 */
[----:B------:R-:W-:Y:S02]  /*b9b0*/  IMAD.MOV.U32 R15, RZ, RZ, R5 ;  /* 0x000000ffff0f7224 */ /* 0x000fe400078e0005 */
[----:B------:R-:W-:-:S04]  /*b9c0*/  IMAD.HI.U32 R11, R4, R8, RZ ;  /* 0x00000008040b7227 */ /* 0x000fc800078e00ff */
[C---:B0-----:R-:W-:Y:S02]  /*b9d0*/  IMAD R6, R2.reuse, R12, R10 ;  /* 0x0000000c02067224 */ /* 0x041fe400078e020a */
[C---:B------:R-:W-:Y:S02]  /*b9e0*/  VIADD R239, R3.reuse, 0x14f ;  /* 0x0000014f03ef7836 */ /* 0x040fe40000000000 */
[----:B------:R-:W-:Y:S01]  /*b9f0*/  @!P5 IMAD.MOV R15, RZ, RZ, -R15 ;  /* 0x000000ffff0fd224 */ /* 0x000fe200078e0a0f */
[----:B------:R-:W-:Y:S01]  /*ba00*/  ISETP.GT.U32.AND P6, PT, R2, R6, PT ;  /* 0x000000060200720c */ /* 0x000fe20003fc4070 */
[----:B------:R-:W-:Y:S01]  /*ba10*/  IMAD.MOV R11, RZ, RZ, -R11 ;  /* 0x000000ffff0b7224 */ /* 0x000fe200078e0a0b */
[----:B------:R-:W-:Y:S01]  /*ba20*/  IABS R13, R239 ;  /* 0x000000ef000d7213 */ /* 0x000fe20000000000 */
[--C-:B------:R-:W-:Y:S01]  /*ba30*/  @!P0 IMAD.IADD R0, R0, 0x1, -R2.reuse ;  /* 0x0000000100008824 */ /* 0x100fe200078e0a02 */
[----:B------:R0:W-:Y:S01]  /*ba40*/  STL [R1+0x188], R15 ;  /* 0x0001880f01007387 */ /* 0x0001e20000100800 */
[----:B------:R-:W-:Y:S01]  /*ba50*/  VIADD R245, R3, 0x14e ;  /* 0x0000014e03f57836 */ /* 0x000fe20000000000 */
[----:B------:R-:W-:Y:S01]  /*ba60*/  ISETP.GE.AND P0, PT, R247, RZ, PT ;  /* 0x000000fff700720c */ /* 0x000fe20003f06270 */
[----:B------:R-:W-:Y:S01]  /*ba70*/  @!P4 IMAD.IADD R7, R7, 0x1, -R2 ;  /* 0x000000010707c824 */ /* 0x000fe200078e0a02 */
[C---:B------:R-:W-:Y:S01]  /*ba80*/  ISETP.GT.U32.AND P4, PT, R2.reuse, R9, PT ;  /* 0x000000090200720c */ /* 0x040fe20003f84070 */
[----:B------:R-:W-:Y:S01]  /*ba90*/  IMAD R8, R2, R11, R8 ;  /* 0x0000000b02087224 */ /* 0x000fe200078e0208 */
[----:B------:R-:W-:Y:S01]  /*baa0*/  IABS R10, R245 ;  /* 0x000000f5000a7213 */ /* 0x000fe20000000000 */
[----:B------:R-:W-:-:S04]  /*bab0*/  IMAD.HI.U32 R14, R4, R13, RZ ;  /* 0x0000000d040e7227 */ /* 0x000fc800078e00ff */
[----:B0-----:R-:W-:Y:S02]  /*bac0*/  IMAD.MOV.U32 R15, RZ, RZ, R0 ;  /* 0x000000ffff0f7224 */ /* 0x001fe400078e0000 */
[----:B------:R-:W-:Y:S01]  /*bad0*/  @!P6 IMAD.IADD R6, R6, 0x1, -R2 ;  /* 0x000000010606e824 */ /* 0x000fe200078e0a02 */
[C---:B------:R-:W-:Y:S01]  /*bae0*/  ISETP.GT.U32.AND P6, PT, R2.reuse, R7, PT ;  /* 0x000000070200720c */ /* 0x040fe20003fc4070 */
[----:B------:R-:W-:Y:S01]  /*baf0*/  @!P2 IMAD.MOV R15, RZ, RZ, -R15 ;  /* 0x000000ffff0fa224 */ /* 0x000fe200078e0a0f */
[----:B------:R-:W-:Y:S01]  /*bb00*/  ISETP.GT.U32.AND P2, PT, R2, R8, PT ;  /* 0x000000080200720c */ /* 0x000fe20003f44070 */
[----:B------:R-:W-:Y:S01]  /*bb10*/  IMAD.HI.U32 R5, R4, R10, RZ ;  /* 0x0000000a04057227 */ /* 0x000fe200078e00ff */
[----:B------:R-:W-:Y:S02]  /*bb20*/  ISETP.GT.U32.AND P5, PT, R2, R6, PT ;  /* 0x000000060200720c */ /* 0x000fe40003fa4070 */
[----:B------:R-:W-:Y:S01]  /*bb30*/  STL [R1+0x184], R15 ;  /* 0x0001840f01007387 */ /* 0x000fe20000100800 */
[----:B------:R-:W-:-:S02]  /*bb40*/  IMAD.MOV R14, RZ, RZ, -R14 ;  /* 0x000000ffff0e7224 */ /* 0x000fc400078e0a0e */
[----:B------:R-:W-:Y:S02]  /*bb50*/  IMAD.MOV R0, RZ, RZ, -R5 ;  /* 0x000000ffff007224 */ /* 0x000fe400078e0a05 */
[----:B------:R-:W-:Y:S02]  /*bb60*/  IMAD R5, R2, R14, R13 ;  /* 0x0000000e02057224 */ /* 0x000fe400078e020d */
[--C-:B------:R-:W-:Y:S02]  /*bb70*/  @!P6 IMAD.IADD R7, R7, 0x1, -R2.reuse ;  /* 0x000000010707e824 */ /* 0x100fe400078e0a02 */
[--C-:B------:R-:W-:Y:S01]  /*bb80*/  @!P2 IMAD.IADD R8, R8, 0x1, -R2.reuse ;  /* 0x000000010808a824 */ /* 0x100fe200078e0a02 */
[C---:B------:R-:W-:Y:S01]  /*bb90*/  ISETP.GT.U32.AND P6, PT, R2.reuse, R5, PT ;  /* 0x000000050200720c */ /* 0x040fe20003fc4070 */
[----:B------:R-:W-:Y:S02]  /*bba0*/  VIADD R247, R3, 0x14c ;  /* 0x0000014c03f77836 */ /* 0x000fe40000000000 */
[----:B------:R-:W-:Y:S01]  /*bbb0*/  @!P4 IMAD.IADD R9, R9, 0x1, -R2 ;  /* 0x000000010909c824 */ /* 0x000fe200078e0a02 */
[C---:B------:R-:W-:Y:S01]  /*bbc0*/  ISETP.GT.U32.AND P2, PT, R2.reuse, R8, PT ;  /* 0x000000080200720c */ /* 0x040fe20003f44070 */
[----:B------:R-:W-:Y:S01]  /*bbd0*/  IMAD R0, R2, R0, R10 ;  /* 0x0000000002007224 */ /* 0x000fe200078e020a */
[----:B------:R-:W-:Y:S01]  /*bbe0*/  ISETP.GE.AND P4, PT, R244, RZ, PT ;  /* 0x000000fff400720c */ /* 0x000fe20003f86270 */
[----:B------:R-:W-:Y:S01]  /*bbf0*/  @!P1 IMAD.MOV R9, RZ, RZ, -R9 ;  /* 0x000000ffff099224 */ /* 0x000fe200078e0a09 */
[----:B------:R-:W-:Y:S01]  /*bc00*/  IABS R11, R247 ;  /* 0x000000f7000b7213 */ /* 0x000fe20000000000 */
[----:B------:R-:W-:Y:S01]  /*bc10*/  VIADD R244, R3, 0x14b ;  /* 0x0000014b03f47836 */ /* 0x000fe20000000000 */
[----:B------:R-:W-:Y:S01]  /*bc20*/  ISETP.GE.AND P1, PT, R239, RZ, PT ;  /* 0x000000ffef00720c */ /* 0x000fe20003f26270 */
[----:B------:R-:W-:Y:S01]  /*bc30*/  IMAD.MOV.U32 R14, RZ, RZ, R7 ;  /* 0x000000ffff0e7224 */ /* 0x000fe200078e0007 */
[----:B------:R0:W-:Y:S01]  /*bc40*/  STL [R1+0x134], R9 ;  /* 0x0001340901007387 */ /* 0x0001e20000100800 */
[----:B------:R-:W-:Y:S01]  /*bc50*/  @!P6 IMAD.IADD R5, R5, 0x1, -R2 ;  /* 0x000000010505e824 */ /* 0x000fe200078e0a02 */
[----:B------:R-:W-:Y:S01]  /*bc60*/  ISETP.GE.AND P6, PT, R245, RZ, PT ;  /* 0x000000fff500720c */ /* 0x000fe20003fc6270 */
[----:B------:R-:W-:-:S04]  /*bc70*/  IMAD.HI.U32 R10, R4, R11, RZ ;  /* 0x0000000b040a7227 */ /* 0x000fc800078e00ff */
[----:B------:R-:W-:Y:S02]  /*bc80*/  VIADD R246, R3, 0x14d ;  /* 0x0000014d03f67836 */ /* 0x000fe40000000000 */
[----:B------:R-:W-:Y:S01]  /*bc90*/  @!P3 IMAD.MOV R14, RZ, RZ, -R14 ;  /* 0x000000ffff0eb224 */ /* 0x000fe200078e0a0e */
[----:B0-----:R-:W-:Y:S01]  /*bca0*/  IABS R9, R244 ;  /* 0x000000f400097213 */ /* 0x001fe20000000000 */
[----:B------:R-:W-:Y:S01]  /*bcb0*/  IMAD.MOV R10, RZ, RZ, -R10 ;  /* 0x000000ffff0a7224 */ /* 0x000fe200078e0a0a */
[----:B------:R-:W-:Y:S01]  /*bcc0*/  ISETP.GT.U32.AND P3, PT, R2, R5, PT ;  /* 0x000000050200720c */ /* 0x000fe20003f64070 */
[--C-:B------:R-:W-:Y:S01]  /*bcd0*/  @!P5 IMAD.IADD R6, R6, 0x1, -R2.reuse ;  /* 0x000000010606d824 */ /* 0x100fe200078e0a02 */
[----:B------:R-:W-:Y:S01]  /*bce0*/  IABS R12, R246 ;  /* 0x000000f6000c7213 */ /* 0x000fe20000000000 */
[----:B------:R-:W-:Y:S01]  /*bcf0*/  IMAD.HI.U32 R7, R4, R9, RZ ;  /* 0x0000000904077227 */ /* 0x000fe200078e00ff */
[----:B------:R-:W-:Y:S01]  /*bd00*/  ISETP.GT.U32.AND P5, PT, R2, R0, PT ;  /* 0x000000000200720c */ /* 0x000fe20003fa4070 */
[----:B------:R-:W-:Y:S02]  /*bd10*/  STL [R1+0x130], R14 ;  /* 0x0001300e01007387 */ /* 0x000fe40000100800 */
[----:B------:R-:W-:-:S02]  /*bd20*/  @!P2 IMAD.IADD R8, R8, 0x1, -R2 ;  /* 0x000000010808a824 */ /* 0x000fc400078e0a02 */
[----:B------:R-:W-:Y:S02]  /*bd30*/  IMAD R11, R2, R10, R11 ;  /* 0x0000000a020b7224 */ /* 0x000fe400078e020b */
[----:B------:R-:W-:Y:S02]  /*bd40*/  IMAD.MOV R7, RZ, RZ, -R7 ;  /* 0x000000ffff077224 */ /* 0x000fe400078e0a07 */
[----:B------:R-:W-:Y:S02]  /*bd50*/  IMAD.MOV.U32 R10, RZ, RZ, R8 ;  /* 0x000000ffff0a7224 */ /* 0x000fe400078e0008 */
[----:B------:R-:W-:-:S04]  /*bd60*/  IMAD.HI.U32 R13, R4, R12, RZ ;  /* 0x0000000c040d7227 */ /* 0x000fc800078e00ff */
[C---:B------:R-:W-:Y:S02]  /*bd70*/  IMAD R9, R2.reuse, R7, R9 ;  /* 0x0000000702097224 */ /* 0x040fe400078e0209 */
[----:B------:R-:W-:Y:S01]  /*bd80*/  @!P4 IMAD.MOV R10, RZ, RZ, -R10 ;  /* 0x000000ffff0ac224 */ /* 0x000fe200078e0a0a */
[C---:B------:R-:W-:Y:S01]  /*bd90*/  ISETP.GT.U32.AND P4, PT, R2.reuse, R11, PT ;  /* 0x0000000b0200720c */ /* 0x040fe20003f84070 */
[----:B------:R-:W-:Y:S02]  /*bda0*/  IMAD.MOV R13, RZ, RZ, -R13 ;  /* 0x000000ffff0d7224 */ /* 0x000fe400078e0a0d */
[----:B------:R-:W-:Y:S01]  /*bdb0*/  @!P3 IMAD.IADD R5, R5, 0x1, -R2 ;  /* 0x000000010505b824 */ /* 0x000fe200078e0a02 */
[C---:B------:R-:W-:Y:S01]  /*bdc0*/  ISETP.GT.U32.AND P3, PT, R2.reuse, R9, PT ;  /* 0x000000090200720c */ /* 0x040fe20003f64070 */
[----:B------:R-:W-:Y:S02]  /*bdd0*/  IMAD R12, R2, R13, R12 ;  /* 0x0000000d020c7224 */ /* 0x000fe400078e020c */
[----:B------:R-:W-:-:S02]  /*bde0*/  @!P5 IMAD.IADD R0, R0, 0x1, -R2 ;  /* 0x000000010000d824 */ /* 0x000fc400078e0a02 */
[----:B------:R-:W-:Y:S01]  /*bdf0*/  @!P0 IMAD.MOV R6, RZ, RZ, -R6 ;  /* 0x000000ffff068224 */ /* 0x000fe200078e0a06 */
[C---:B------:R-:W-:Y:S01]  /*be00*/  ISETP.GT.U32.AND P2, PT, R2.reuse, R12, PT ;  /* 0x0000000c0200720c */ /* 0x040fe20003f44070 */
[----:B------:R-:W-:Y:S01]  /*be10*/  VIADD R245, R3, 0x14a ;  /* 0x0000014a03f57836 */ /* 0x000fe20000000000 */
[----:B------:R-:W-:Y:S01]  /*be20*/  ISETP.GT.U32.AND P5, PT, R2, R0, PT ;  /* 0x000000000200720c */ /* 0x000fe20003fa4070 */
[--C-:B------:R-:W-:Y:S01]  /*be30*/  @!P4 IMAD.IADD R11, R11, 0x1, -R2.reuse ;  /* 0x000000010b0bc824 */ /* 0x100fe200078e0a02 */
[----:B------:R0:W-:Y:S01]  /*be40*/  STL [R1+0x12c], R6 ;  /* 0x00012c0601007387 */ /* 0x0001e20000100800 */
[----:B------:R-:W-:Y:S01]  /*be50*/  @!P1 IMAD.MOV R5, RZ, RZ, -R5 ;  /* 0x000000ffff059224 */ /* 0x000fe200078e0a05 */
[----:B------:R-:W-:Y:S01]  /*be60*/  ISETP.GE.AND P0, PT, R246, RZ, PT ;  /* 0x000000fff600720c */ /* 0x000fe20003f06270 */
[----:B------:R-:W-:Y:S01]  /*be70*/  @!P3 IMAD.IADD R9, R9, 0x1, -R2 ;  /* 0x000000010909b824 */ /* 0x000fe200078e0a02 */
[----:B------:R-:W-:Y:S01]  /*be80*/  ISETP.GT.U32.AND P3, PT, R2, R11, PT ;  /* 0x0000000b0200720c */ /* 0x000fe20003f64070 */
[----:B------:R1:W-:Y:S01]  /*be90*/  STL [R1+0x128], R10 ;  /* 0x0001280a01007387 */ /* 0x0003e20000100800 */
[----:B------:R-:W-:-:S02]  /*bea0*/  VIADD R246, R3, 0x149 ;  /* 0x0000014903f67836 */ /* 0x000fc40000000000 */
[----:B------:R-:W-:Y:S01]  /*beb0*/  ISETP.GT.U32.AND P1, PT, R2, R9, PT ;  /* 0x000000090200720c */ /* 0x000fe20003f24070 */
[--C-:B------:R-:W-:Y:S01]  /*bec0*/  @!P2 IMAD.IADD R12, R12, 0x1, -R2.reuse ;  /* 0x000000010c0ca824 */ /* 0x100fe200078e0a02 */
[----:B0-----:R-:W-:Y:S01]  /*bed0*/  IABS R6, R245 ;  /* 0x000000f500067213 */ /* 0x001fe20000000000 */
[----:B------:R-:W-:Y:S01]  /*bee0*/  @!P5 IMAD.IADD R0, R0, 0x1, -R2 ;  /* 0x000000010000d824 */ /* 0x000fe200078e0a02 */
[----:B------:R0:W-:Y:S01]  /*bef0*/  STL [R1+0x124], R5 ;  /* 0x0001240501007387 */ /* 0x0001e20000100800 */
[----:B------:R-:W-:Y:S01]  /*bf00*/  ISETP.GE.AND P5, PT, R247, RZ, PT ;  /* 0x000000fff700720c */ /* 0x000fe20003fa6270 */
[----:B------:R-:W-:Y:S01]  /*bf10*/  VIADD R247, R3, 0x148 ;  /* 0x0000014803f77836 */ /* 0x000fe20000000000 */
[----:B------:R-:W-:Y:S01]  /*bf20*/  ISETP.GT.U32.AND P4, PT, R2, R12, PT ;  /* 0x0000000c0200720c */ /* 0x000fe20003f84070 */
[----:B------:R-:W-:Y:S01]  /*bf30*/  IMAD.HI.U32 R8, R4, R6, RZ ;  /* 0x0000000604087227 */ /* 0x000fe200078e00ff */
[----:B------:R-:W-:Y:S02]  /*bf40*/  IABS R7, R246 ;  /* 0x000000f600077213 */ /* 0x000fe40000000000 */
[----:B-1----:R-:W-:Y:S01]  /*bf50*/  IABS R10, R247 ;  /* 0x000000f7000a7213 */ /* 0x002fe20000000000 */
[----:B------:R-:W-:Y:S01]  /*bf60*/  IMAD.MOV R8, RZ, RZ, -R8 ;  /* 0x000000ffff087224 */ /* 0x000fe200078e0a08 */
[----:B------:R-:W-:Y:S01]  /*bf70*/  ISETP.GE.AND P2, PT, R244, RZ, PT ;  /* 0x000000fff400720c */ /* 0x000fe20003f46270 */
[----:B0-----:R-:W-:-:S02]  /*bf80*/  IMAD.MOV.U32 R5, RZ, RZ, R0 ;  /* 0x000000ffff057224 */ /* 0x001fc400078e0000 */
[C---:B------:R-:W-:Y:S02]  /*bf90*/  IMAD R6, R2.reuse, R8, R6 ;  /* 0x0000000802067224 */ /* 0x040fe400078e0206 */
[----:B------:R-:W-:Y:S01]  /*bfa0*/  @!P6 IMAD.MOV R5, RZ, RZ, -R5 ;  /* 0x000000ffff05e224 */ /* 0x000fe200078e0a05 */
[----:B------:R-:W-:Y:S01]  /*bfb0*/  ISETP.GE.AND P6, PT, R245, RZ, PT ;  /* 0x000000fff500720c */ /* 0x000fe20003fc6270 */
[----:B------:R-:W-:Y:S01]  /*bfc0*/  @!P3 IMAD.IADD R11, R11, 0x1, -R2 ;  /* 0x000000010b0bb824 */ /* 0x000fe200078e0a02 */
[----:B------:R-:W-:Y:S01]  /*bfd0*/  ISETP.GT.U32.AND P3, PT, R2, R6, PT ;  /* 0x000000060200720c */ /* 0x000fe20003f64070 */
[----:B------:R-:W-:Y:S01]  /*bfe0*/  IMAD.MOV.U32 R0, RZ, RZ, R10 ;  /* 0x000000ffff007224 */ /* 0x000fe200078e000a */
[----:B------:R0:W-:Y:S01]  /*bff0*/  STL [R1+0x120], R5 ;  /* 0x0001200501007387 */ /* 0x0001e20000100800 */
[----:B------:R-:W-:Y:S01]  /*c000*/  @!P4 IMAD.IADD R12, R12, 0x1, -R2 ;  /* 0x000000010c0cc824 */ /* 0x000fe200078e0a02 */
[----:B------:R-:W-:Y:S01]  /*c010*/  ISETP.GE.AND P4, PT, R246, RZ, PT ;  /* 0x000000fff600720c */ /* 0x000fe20003f86270 */
[----:B------:R-:W-:-:S04]  /*c020*/  IMAD.HI.U32 R10, R4, R0, RZ ;  /* 0x00000000040a7227 */ /* 0x000fc800078e00ff */
[----:B------:R-:W-:Y:S02]  /*c030*/  IMAD.MOV.U32 R15, RZ, RZ, R12 ;  /* 0x000000ffff0f7224 */ /* 0x000fe400078e000c */
[----:B------:R-:W-:Y:S02]  /*c040*/  IMAD.MOV R10, RZ, RZ, -R10 ;  /* 0x000000ffff0a7224 */ /* 0x000fe400078e0a0a */
[----:B0-----:R-:W-:-:S04]  /*c050*/  IMAD.HI.U32 R5, R4, R7, RZ ;  /* 0x0000000704057227 */ /* 0x001fc800078e00ff */
[----:B------:R-:W-:Y:S02]  /*c060*/  IMAD.MOV R5, RZ, RZ, -R5 ;  /* 0x000000ffff057224 */ /* 0x000fe400078e0a05 */
[--C-:B------:R-:W-:Y:S02]  /*c070*/  @!P3 IMAD.IADD R6, R6, 0x1, -R2.reuse ;  /* 0x000000010606b824 */ /* 0x100fe400078e0a02 */
[C---:B------:R-:W-:Y:S02]  /*c080*/  IMAD R5, R2.reuse, R5, R7 ;  /* 0x0000000502057224 */ /* 0x040fe400078e0207 */
[----:B------:R-:W-:Y:S01]  /*c090*/  VIADD R239, R3, 0x146 ;  /* 0x0000014603ef7836 */ /* 0x000fe20000000000 */
[C---:B------:R-:W-:Y:S01]  /*c0a0*/  ISETP.GT.U32.AND P3, PT, R2.reuse, R6, PT ;  /* 0x000000060200720c */ /* 0x040fe20003f64070 */
[----:B------:R-:W-:Y:S01]  /*c0b0*/  @!P0 IMAD.MOV R15, RZ, RZ, -R15 ;  /* 0x000000ffff0f8224 */ /* 0x000fe200078e0a0f */
[C---:B------:R-:W-:Y:S01]  /*c0c0*/  ISETP.GT.U32.AND P0, PT, R2.reuse, R5, PT ;  /* 0x000000050200720c */ /* 0x040fe20003f04070 */
[----:B------:R-:W-:Y:S01]  /*c0d0*/  @!P1 IMAD.IADD R9, R9, 0x1, -R2 ;  /* 0x0000000109099824 */ /* 0x000fe200078e0a02 */
[----:B------:R-:W-:Y:S01]  /*c0e0*/  ISETP.GE.AND P1, PT, R247, RZ, PT ;  /* 0x000000fff700720c */ /* 0x000fe20003f26270 */
[C---:B------:R-:W-:Y:S01]  /*c0f0*/  VIADD R247, R3.reuse, 0x144 ;  /* 0x0000014403f77836 */ /* 0x040fe20000000000 */
[----:B------:R0:W-:Y:S01]  /*c100*/  STL [R1+0x11c], R15 ;  /* 0x00011c0f01007387 */ /* 0x0001e20000100800 */
[C---:B------:R-:W-:Y:S01]  /*c110*/  IMAD R0, R2.reuse, R10, R0 ;  /* 0x0000000a02007224 */ /* 0x040fe200078e0200 */
[----:B------:R-:W-:Y:S01]  /*c120*/  IABS R10, R239 ;  /* 0x000000ef000a7213 */ /* 0x000fe20000000000 */
[----:B------:R-:W-:Y:S01]  /*c130*/  @!P5 IMAD.MOV R11, RZ, RZ, -R11 ;  /* 0x000000ffff0bd224 */ /* 0x000fe200078e0a0b */
[----:B------:R-:W-:Y:S01]  /*c140*/  IABS R8, R247 ;  /* 0x000000f700087213 */ /* 0x000fe20000000000 */
[----:B------:R-:W-:Y:S01]  /*c150*/  VIADD R245, R3, 0x147 ;  /* 0x0000014703f57836 */ /* 0x000fe20000000000 */
[----:B------:R-:W-:Y:S01]  /*c160*/  ISETP.GT.U32.AND P5, PT, R2, R0, PT ;  /* 0x000000000200720c */ /* 0x000fe20003fa4070 */
[----:B------:R-:W-:Y:S01]  /*c170*/  IMAD.HI.U32 R12, R4, R10, RZ ;  /* 0x0000000a040c7227 */ /* 0x000fe200078e00ff */
[----:B------:R1:W-:Y:S02]  /*c180*/  STL [R1+0x118], R11 ;  /* 0x0001180b01007387 */ /* 0x0003e40000100800 */
[----:B------:R-:W-:Y:S01]  /*c190*/  IABS R13, R245 ;  /* 0x000000f5000d7213 */ /* 0x000fe20000000000 */
[----:B------:R-:W-:-:S02]  /*c1a0*/  @!P3 IMAD.IADD R6, R6, 0x1, -R2 ;  /* 0x000000010606b824 */ /* 0x000fc400078e0a02 */
[----:B------:R-:W-:Y:S02]  /*c1b0*/  @!P0 IMAD.IADD R5, R5, 0x1, -R2 ;  /* 0x0000000105058824 */ /* 0x000fe400078e0a02 */
[----:B------:R-:W-:Y:S02]  /*c1c0*/  VIADD R246, R3, 0x145 ;  /* 0x0000014503f67836 */ /* 0x000fe40000000000 */
[----:B0-----:R-:W-:Y:S01]  /*c1d0*/  IMAD.MOV.U32 R15, RZ, RZ, R6 ;  /* 0x000000ffff0f7224 */ /* 0x001fe200078e0006 */
[----:B------:R-:W-:Y:S01]  /*c1e0*/  ISETP.GT.U32.AND P0, PT, R2, R5, PT ;  /* 0x000000050200720c */ /* 0x000fe20003f04070 */
[----:B-1----:R-:W-:Y:S01]  /*c1f0*/  IMAD.MOV.U32 R11, RZ, RZ, R8 ;  /* 0x000000ffff0b7224 */ /* 0x002fe200078e0008 */
[----:B------:R-:W-:Y:S01]  /*c200*/  IABS R7, R246 ;  /* 0x000000f600077213 */ /* 0x000fe20000000000 */
[----:B------:R-:W-:Y:S02]  /*c210*/  IMAD.MOV R8, RZ, RZ, -R12 ;  /* 0x000000ffff087224 */ /* 0x000fe400078e0a0c */
[----:B------:R-:W-:-:S04]  /*c220*/  IMAD.HI.U32 R14, R4, R13, RZ ;  /* 0x0000000d040e7227 */ /* 0x000fc800078e00ff */
[C---:B------:R-:W-:Y:S02]  /*c230*/  IMAD R8, R2.reuse, R8, R10 ;  /* 0x0000000802087224 */ /* 0x040fe400078e020a */
[----:B------:R-:W-:Y:S01]  /*c240*/  @!P2 IMAD.MOV R9, RZ, RZ, -R9 ;  /* 0x000000ffff09a224 */ /* 0x000fe200078e0a09 */
[----:B------:R-:W-:Y:S01]  /*c250*/  ISETP.GE.AND P2, PT, R245, RZ, PT ;  /* 0x000000fff500720c */ /* 0x000fe20003f46270 */
[----:B------:R-:W-:Y:S01]  /*c260*/  @!P6 IMAD.MOV R15, RZ, RZ, -R15 ;  /* 0x000000ffff0fe224 */ /* 0x000fe200078e0a0f */
[----:B------:R-:W-:Y:S01]  /*c270*/  ISETP.GT.U32.AND P6, PT, R2, R8, PT ;  /* 0x000000080200720c */ /* 0x000fe20003fc4070 */
[----:B------:R-:W-:Y:S01]  /*c280*/  IMAD.MOV R14, RZ, RZ, -R14 ;  /* 0x000000ffff0e7224 */ /* 0x000fe200078e0a0e */
[----:B------:R0:W-:Y:S01]  /*c290*/  STL [R1+0x114], R9 ;  /* 0x0001140901007387 */ /* 0x0001e20000100800 */
[----:B------:R-:W-:Y:S02]  /*c2a0*/  @!P5 IMAD.IADD R0, R0, 0x1, -R2 ;  /* 0x000000010000d824 */ /* 0x000fe400078e0a02 */
[----:B------:R-:W-:Y:S01]  /*c2b0*/  IMAD.HI.U32 R12, R4, R7, RZ ;  /* 0x00000007040c7227 */ /* 0x000fe200078e00ff */
[----:B------:R-:W-:Y:S02]  /*c2c0*/  STL [R1+0x110], R15 ;  /* 0x0001100f01007387 */ /* 0x000fe40000100800 */
[----:B------:R-:W-:Y:S01]  /*c2d0*/  ISETP.GT.U32.AND P5, PT, R2, R0, PT ;  /* 0x000000000200720c */ /* 0x000fe20003fa4070 */
[----:B------:R-:W-:-:S02]  /*c2e0*/  IMAD.MOV R12, RZ, RZ, -R12 ;  /* 0x000000ffff0c7224 */ /* 0x000fc400078e0a0c */
[----:B------:R-:W-:-:S04]  /*c2f0*/  IMAD.HI.U32 R10, R4, R11, RZ ;  /* 0x0000000b040a7227 */ /* 0x000fc800078e00ff */
[C---:B0-----:R-:W-:Y:S02]  /*c300*/  IMAD R9, R2.reuse, R14, R13 ;  /* 0x0000000e02097224 */ /* 0x041fe400078e020d */
[----:B------:R-:W-:Y:S02]  /*c310*/  @!P0 IMAD.IADD R5, R5, 0x1, -R2 ;  /* 0x0000000105058824 */ /* 0x000fe400078e0a02 */
[C---:B------:R-:W-:Y:S01]  /*c320*/  IMAD R7, R2.reuse, R12, R7 ;  /* 0x0000000c02077224 */ /* 0x040fe200078e0207 */
[C---:B------:R-:W-:Y:S01]  /*c330*/  ISETP.GT.U32.AND P3, PT, R2.reuse, R9, PT ;  /* 0x000000090200720c */ /* 0x040fe20003f64070 */
[----:B------:R-:W-:Y:S02]  /*c340*/  IMAD.MOV R10, RZ, RZ, -R10 ;  /* 0x000000ffff0a7224 */ /* 0x000fe400078e0a0a */
[----:B------:R-:W-:Y:S01]  /*c350*/  VIADD R244, R3, 0x143 ;  /* 0x0000014303f47836 */ /* 0x000fe20000000000 */
[----:B------:R-:W-:Y:S01]  /*c360*/  ISETP.GT.U32.AND P0, PT, R2, R7, PT ;  /* 0x000000070200720c */ /* 0x000fe20003f04070 */
[----:B------:R-:W-:-:S02]  /*c370*/  IMAD.MOV.U32 R12, RZ, RZ, R5 ;  /* 0x000000ffff0c7224 */ /* 0x000fc400078e0005 */
[----:B------:R-:W-:Y:S01]  /*c380*/  @!P6 IMAD.IADD R8, R8, 0x1, -R2 ;  /* 0x000000010808e824 */ /* 0x000fe200078e0a02 */
[----:B------:R-:W-:Y:S01]  /*c390*/  ISETP.GE.AND P6, PT, R239, RZ, PT ;  /* 0x000000ffef00720c */ /* 0x000fe20003fc6270 */
[----:B------:R-:W-:Y:S02]  /*c3a0*/  VIADD R245, R3, 0x142 ;  /* 0x0000014203f57836 */ /* 0x000fe40000000000 */
[C---:B------:R-:W-:Y:S01]  /*c3b0*/  IMAD R6, R2.reuse, R10, R11 ;  /* 0x0000000a02067224 */ /* 0x040fe200078e020b */
[----:B------:R-:W-:Y:S01]  /*c3c0*/  IABS R11, R244 ;  /* 0x000000f4000b7213 */ /* 0x000fe20000000000 */
[----:B------:R-:W-:Y:S01]  /*c3d0*/  @!P4 IMAD.MOV R12, RZ, RZ, -R12 ;  /* 0x000000ffff0cc224 */ /* 0x000fe200078e0a0c */
[----:B------:R-:W-:Y:S01]  /*c3e0*/  ISETP.GT.U32.AND P4, PT, R2, R8, PT ;  /* 0x000000080200720c */ /* 0x000fe20003f84070 */
[--C-:B------:R-:W-:Y:S01]  /*c3f0*/  @!P5 IMAD.IADD R0, R0, 0x1, -R2.reuse ;  /* 0x000000010000d824 */ /* 0x100fe200078e0a02 */
[----:B------:R-:W-:Y:S01]  /*c400*/  IABS R10, R245 ;  /* 0x000000f5000a7213 */ /* 0x000fe20000000000 */
[----:B------:R-:W-:Y:S01]  /*c410*/  @!P3 IMAD.IADD R9, R9, 0x1, -R2 ;  /* 0x000000010909b824 */ /* 0x000fe200078e0a02 */
[----:B------:R-:W-:Y:S01]  /*c420*/  ISETP.GT.U32.AND P5, PT, R2, R6, PT ;  /* 0x000000060200720c */ /* 0x000fe20003fa4070 */
[----:B------:R-:W-:Y:S01]  /*c430*/  IMAD.HI.U32 R5, R4, R11, RZ ;  /* 0x0000000b04057227 */ /* 0x000fe200078e00ff */
[----:B------:R0:W-:Y:S02]  /*c440*/  STL [R1+0x10c], R12 ;  /* 0x00010c0c01007387 */ /* 0x0001e40000100800 */
[----:B------:R-:W-:Y:S01]  /*c450*/  ISETP.GT.U32.AND P3, PT, R2, R9, PT ;  /* 0x000000090200720c */ /* 0x000fe20003f64070 */
[----:B------:R-:W-:-:S02]  /*c460*/  IMAD.MOV R5, RZ, RZ, -R5 ;  /* 0x000000ffff057224 */ /* 0x000fc400078e0a05 */
[----:B------:R-:W-:Y:S02]  /*c470*/  IMAD.MOV.U32 R13, RZ, RZ, R0 ;  /* 0x000000ffff0d7224 */ /* 0x000fe400078e0000 */
[----:B------:R-:W-:Y:S02]  /*c480*/  IMAD R5, R2, R5, R11 ;  /* 0x0000000502057224 */ /* 0x000fe400078e020b */
[----:B------:R-:W-:Y:S02]  /*c490*/  @!P4 IMAD.IADD R8, R8, 0x1, -R2 ;  /* 0x000000010808c824 */ /* 0x000fe400078e0a02 */
[----:B0-----:R-:W-:Y:S01]  /*c4a0*/  IMAD.HI.U32 R12, R4, R10, RZ ;  /* 0x0000000a040c7227 */ /* 0x001fe200078e00ff */
[----:B------:R-:W-:-:S03]  /*c4b0*/  ISETP.GT.U32.AND P4, PT, R2, R5, PT ;  /* 0x000000050200720c */ /* 0x000fc60003f84070 */
[----:B------:R-:W-:Y:S02]  /*c4c0*/  IMAD.MOV R12, RZ, RZ, -R12 ;  /* 0x000000ffff0c7224 */ /* 0x000fe400078e0a0c */
[----:B------:R-:W-:Y:S02]  /*c4d0*/  @!P5 IMAD.IADD R6, R6, 0x1, -R2 ;  /* 0x000000010606d824 */ /* 0x000fe400078e0a02 */
[C---:B------:R-:W-:Y:S02]  /*c4e0*/  IMAD R0, R2.reuse, R12, R10 ;  /* 0x0000000c02007224 */ /* 0x040fe400078e020a */
[----:B------:R-:W-:Y:S01]  /*c4f0*/  IMAD.MOV.U32 R11, RZ, RZ, R8 ;  /* 0x000000ffff0b7224 */ /* 0x000fe200078e0008 */
[C---:B------:R-:W-:Y:S01]  /*c500*/  ISETP.GT.U32.AND P5, PT, R2.reuse, R6, PT ;  /* 0x000000060200720c */ /* 0x040fe20003fa4070 */
[--C-:B------:R-:W-:Y:S01]  /*c510*/  @!P0 IMAD.IADD R7, R7, 0x1, -R2.reuse ;  /* 0x0000000107078824 */ /* 0x100fe200078e0a02 */
[----:B------:R-:W-:Y:S01]  /*c520*/  ISETP.GE.AND P0, PT, R247, RZ, PT ;  /* 0x000000fff700720c */ /* 0x000fe20003f06270 */
[----:B------:R-:W-:Y:S01]  /*c530*/  @!P6 IMAD.MOV R11, RZ, RZ, -R11 ;  /* 0x000000ffff0be224 */ /* 0x000fe200078e0a0b */
[----:B------:R-:W-:Y:S01]  /*c540*/  ISETP.GT.U32.AND P6, PT, R2, R0, PT ;  /* 0x000000000200720c */ /* 0x000fe20003fc4070 */
[----:B------:R-:W-:Y:S01]  /*c550*/  @!P3 IMAD.IADD R9, R9, 0x1, -R2 ;  /* 0x000000010909b824 */ /* 0x000fe200078e0a02 */
[----:B------:R-:W-:Y:S01]  /*c560*/  ISETP.GE.AND P3, PT, R246, RZ, PT ;  /* 0x000000fff600720c */ /* 0x000fe20003f66270 */
[----:B------:R-:W-:Y:S01]  /*c570*/  @!P1 IMAD.MOV R13, RZ, RZ, -R13 ;  /* 0x000000ffff0d9224 */ /* 0x000fe200078e0a0d */
[----:B------:R-:W-:Y:S01]  /*c580*/  ISETP.GT.U32.AND P1, PT, R2, R7, PT ;  /* 0x000000070200720c */ /* 0x000fe20003f24070 */
[----:B------:R-:W-:-:S02]  /*c590*/  VIADD R247, R3, 0x141 ;  /* 0x0000014103f77836 */ /* 0x000fc40000000000 */
[----:B------:R-:W-:Y:S01]  /*c5a0*/  IMAD.MOV.U32 R10, RZ, RZ, R9 ;  /* 0x000000ffff0a7224 */ /* 0x000fe200078e0009 */
[----:B------:R-:W-:Y:S01]  /*c5b0*/  STL [R1+0x108], R13 ;  /* 0x0001080d01007387 */ /* 0x000fe20000100800 */
[----:B------:R-:W-:Y:S01]  /*c5c0*/  VIADD R246, R3, 0x140 ;  /* 0x0000014003f67836 */ /* 0x000fe20000000000 */
[----:B------:R-:W-:Y:S01]  /*c5d0*/  IABS R9, R247 ;  /* 0x000000f700097213 */ /* 0x000fe20000000000 */
[----:B------:R-:W-:Y:S01]  /*c5e0*/  @!P2 IMAD.MOV R10, RZ, RZ, -R10 ;  /* 0x000000ffff0aa224 */ /* 0x000fe200078e0a0a */
[----:B------:R-:W-:Y:S01]  /*c5f0*/  ISETP.GE.AND P2, PT, R244, RZ, PT ;  /* 0x000000fff400720c */ /* 0x000fe20003f46270 */
[--C-:B------:R-:W-:Y:S01]  /*c600*/  @!P4 IMAD.IADD R5, R5, 0x1, -R2.reuse ;  /* 0x000000010505c824 */ /* 0x100fe200078e0a02 */
[----:B------:R-:W-:Y:S01]  /*c610*/  ISETP.GE.AND P4, PT, R246, RZ, PT ;  /* 0x000000fff600720c */ /* 0x000fe20003f86270 */
[----:B------:R-:W-:Y:S01]  /*c620*/  IMAD.MOV.U32 R8, RZ, RZ, R9 ;  /* 0x000000ffff087224 */ /* 0x000fe200078e0009 */
[----:B------:R0:W-:Y:S01]  /*c630*/  STL [R1+0x104], R10 ;  /* 0x0001040a01007387 */ /* 0x0001e20000100800 */
[--C-:B------:R-:W-:Y:S01]  /*c640*/  @!P5 IMAD.IADD R6, R6, 0x1, -R2.reuse ;  /* 0x000000010606d824 */ /* 0x100fe200078e0a02 */
[----:B------:R-:W-:Y:S01]  /*c650*/  ISETP.GE.AND P5, PT, R247, RZ, PT ;  /* 0x000000fff700720c */ /* 0x000fe20003fa6270 */
[--C-:B------:R-:W-:Y:S01]  /*c660*/  @!P6 IMAD.IADD R0, R0, 0x1, -R2.reuse ;  /* 0x000000010000e824 */ /* 0x100fe200078e0a02 */
[----:B------:R-:W-:Y:S01]  /*c670*/  ISETP.GT.U32.AND P6, PT, R2, R5, PT ;  /* 0x000000050200720c */ /* 0x000fe20003fc4070 */
[----:B------:R-:W-:Y:S01]  /*c680*/  @!P1 IMAD.IADD R7, R7, 0x1, -R2 ;  /* 0x0000000107079824 */ /* 0x000fe200078e0a02 */
[----:B------:R1:W-:Y:S01]  /*c690*/  STL [R1+0x100], R11 ;  /* 0x0001000b01007387 */ /* 0x0003e20000100800 */
[----:B------:R-:W-:Y:S01]  /*c6a0*/  VIADD R247, R3, 0x13f ;  /* 0x0000013f03f77836 */ /* 0x000fe20000000000 */
[----:B------:R-:W-:Y:S01]  /*c6b0*/  ISETP.GE.AND P1, PT, R245, RZ, PT ;  /* 0x000000fff500720c */ /* 0x000fe20003f26270 */
[----:B------:R-:W-:Y:S01]  /*c6c0*/  IMAD.HI.U32 R12, R4, R8, RZ ;  /* 0x00000008040c7227 */ /* 0x000fe200078e00ff */
[----:B0-----:R-:W-:-:S03]  /*c6d0*/  IABS R10, R246 ;  /* 0x000000f6000a7213 */ /* 0x001fc60000000000 */
[----:B------:R-:W-:Y:S01]  /*c6e0*/  @!P3 IMAD.MOV R7, RZ, RZ, -R7 ;  /* 0x000000ffff07b224 */ /* 0x000fe200078e0a07 */
[C---:B------:R-:W-:Y:S01]  /*c6f0*/  ISETP.GT.U32.AND P3, PT, R2.reuse, R0, PT ;  /* 0x000000000200720c */ /* 0x040fe20003f64070 */
[----:B------:R-:W-:Y:S01]  /*c700*/  IMAD.MOV.U32 R9, RZ, RZ, R10 ;  /* 0x000000ffff097224 */ /* 0x000fe200078e000a */
[----:B------:R-:W-:Y:S01]  /*c710*/  IABS R10, R247 ;  /* 0x000000f7000a7213 */ /* 0x000fe20000000000 */
[----:B------:R-:W-:Y:S01]  /*c720*/  IMAD.MOV R12, RZ, RZ, -R12 ;  /* 0x000000ffff0c7224 */ /* 0x000fe200078e0a0c */
[----:B------:R0:W-:Y:S01]  /*c730*/  STL [R1+0xfc], R7 ;  /* 0x0000fc0701007387 */ /* 0x0001e20000100800 */
[----:B------:R-:W-:Y:S01]  /*c740*/  @!P0 IMAD.MOV R6, RZ, RZ, -R6 ;  /* 0x000000ffff068224 */ /* 0x000fe200078e0a06 */
[----:B------:R-:W-:Y:S01]  /*c750*/  ISETP.GE.AND P0, PT, R247, RZ, PT ;  /* 0x000000fff700720c */ /* 0x000fe20003f06270 */
[----:B------:R-:W-:Y:S02]  /*c760*/  IMAD R8, R2, R12, R8 ;  /* 0x0000000c02087224 */ /* 0x000fe400078e0208 */
[----:B------:R-:W-:Y:S01]  /*c770*/  @!P6 IMAD.IADD R5, R5, 0x1, -R2 ;  /* 0x000000010505e824 */ /* 0x000fe200078e0a02 */
[----:B------:R2:W-:Y:S01]  /*c780*/  STL [R1+0xf8], R6 ;  /* 0x0000f80601007387 */ /* 0x0005e20000100800 */
[----:B-1----:R-:W-:Y:S01]  /*c790*/  IMAD.HI.U32 R11, R4, R9, RZ ;  /* 0x00000009040b7227 */ /* 0x002fe200078e00ff */
[----:B------:R-:W-:-:S03]  /*c7a0*/  ISETP.GT.U32.AND P6, PT, R2, R8, PT ;  /* 0x000000080200720c */ /* 0x000fc60003fc4070 */
[----:B------:R-:W-:Y:S02]  /*c7b0*/  IMAD.MOV R11, RZ, RZ, -R11 ;  /* 0x000000ffff0b7224 */ /* 0x000fe400078e0a0b */
[----:B------:R-:W-:Y:S02]  /*c7c0*/  @!P3 IMAD.IADD R0, R0, 0x1, -R2 ;  /* 0x000000010000b824 */ /* 0x000fe400078e0a02 */
[C---:B0-----:R-:W-:Y:S02]  /*c7d0*/  IMAD R7, R2.reuse, R11, R9 ;  /* 0x0000000b02077224 */ /* 0x041fe400078e0209 */
[----:B--2---:R-:W-:Y:S02]  /*c7e0*/  IMAD.MOV.U32 R6, RZ, RZ, R10 ;  /* 0x000000ffff067224 */ /* 0x004fe400078e000a */
[----:B------:R-:W-:Y:S01]  /*c7f0*/  IMAD.MOV.U32 R18, RZ, RZ, R5 ;  /* 0x000000ffff127224 */ /* 0x000fe200078e0005 */
[----:B------:R-:W-:Y:S01]  /*c800*/  ISETP.GT.U32.AND P3, PT, R2, R7, PT ;  /* 0x000000070200720c */ /* 0x000fe20003f64070 */
[----:B------:R-:W-:-:S04]  /*c810*/  IMAD.HI.U32 R13, R4, R6, RZ ;  /* 0x00000006040d7227 */ /* 0x000fc800078e00ff */
[----:B------:R-:W-:Y:S02]  /*c820*/  IMAD.MOV R13, RZ, RZ, -R13 ;  /* 0x000000ffff0d7224 */ /* 0x000fe400078e0a0d */
[----:B------:R-:W-:Y:S02]  /*c830*/  @!P6 IMAD.IADD R8, R8, 0x1, -R2 ;  /* 0x000000010808e824 */ /* 0x000fe400078e0a02 */
[C---:B------:R-:W-:Y:S02]  /*c840*/  IMAD R6, R2.reuse, R13, R6 ;  /* 0x0000000d02067224 */ /* 0x040fe400078e0206 */
[C---:B------:R-:W-:Y:S02]  /*c850*/  VIADD R246, R3.reuse, 0x13c ;  /* 0x0000013c03f67836 */ /* 0x040fe40000000000 */
[----:B------:R-:W-:Y:S01]  /*c860*/  @!P2 IMAD.MOV R18, RZ, RZ, -R18 ;  /* 0x000000ffff12a224 */ /* 0x000fe200078e0a12 */
[C---:B------:R-:W-:Y:S01]  /*c870*/  ISETP.GT.U32.AND P6, PT, R2.reuse, R6, PT ;  /* 0x000000060200720c */ /* 0x040fe20003fc4070 */
[C---:B------:R-:W-:Y:S01]  /*c880*/  VIADD R247, R3.reuse, 0x13b ;  /* 0x0000013b03f77836 */ /* 0x040fe20000000000 */
[----:B------:R-:W-:Y:S01]  /*c890*/  ISETP.GT.U32.AND P2, PT, R2, R8, PT ;  /* 0x000000080200720c */ /* 0x000fe20003f44070 */
[----:B------:R-:W-:Y:S01]  /*c8a0*/  VIADD R245, R3, 0x13d ;  /* 0x0000013d03f57836 */ /* 0x000fe20000000000 */
[----:B------:R-:W-:Y:S01]  /*c8b0*/  IABS R11, R246 ;  /* 0x000000f6000b7213 */ /* 0x000fe20000000000 */
[----:B------:R-:W-:Y:S01]  /*c8c0*/  IMAD.MOV.U32 R17, RZ, RZ, R0 ;  /* 0x000000ffff117224 */ /* 0x000fe200078e0000 */
[----:B------:R-:W-:Y:S01]  /*c8d0*/  IABS R9, R247 ;  /* 0x000000f700097213 */ /* 0x000fe20000000000 */
[--C-:B------:R-:W-:Y:S01]  /*c8e0*/  @!P3 IMAD.IADD R7, R7, 0x1, -R2.reuse ;  /* 0x000000010707b824 */ /* 0x100fe200078e0a02 */
[----:B------:R-:W-:Y:S01]  /*c8f0*/  IABS R10, R245 ;  /* 0x000000f5000a7213 */ /* 0x000fe20000000000 */
[----:B------:R-:W-:Y:S01]  /*c900*/  IMAD.HI.U32 R14, R4, R11, RZ ;  /* 0x0000000b040e7227 */ /* 0x000fe200078e00ff */
[----:B------:R-:W-:Y:S02]  /*c910*/  STL [R1+0xf4], R18 ;  /* 0x0000f41201007387 */ /* 0x000fe40000100800 */
[----:B------:R-:W-:Y:S01]  /*c920*/  ISETP.GT.U32.AND P3, PT, R2, R7, PT ;  /* 0x000000070200720c */ /* 0x000fe20003f64070 */
[----:B------:R-:W-:-:S02]  /*c930*/  @!P6 IMAD.IADD R6, R6, 0x1, -R2 ;  /* 0x000000010606e824 */ /* 0x000fc400078e0a02 */
[----:B------:R-:W-:Y:S02]  /*c940*/  @!P1 IMAD.MOV R17, RZ, RZ, -R17 ;  /* 0x000000ffff119224 */ /* 0x000fe400078e0a11 */
[----:B------:R-:W-:Y:S01]  /*c950*/  IMAD.HI.U32 R13, R4, R9, RZ ;  /* 0x00000009040d7227 */ /* 0x000fe200078e00ff */
[----:B------:R-:W-:Y:S02]  /*c960*/  ISETP.GT.U32.AND P6, PT, R2, R6, PT ;  /* 0x000000060200720c */ /* 0x000fe40003fc4070 */
[----:B------:R0:W-:Y:S01]  /*c970*/  STL [R1+0xec], R17 ;  /* 0x0000ec1101007387 */ /* 0x0001e20000100800 */
[----:B------:R-:W-:Y:S02]  /*c980*/  IMAD.MOV R14, RZ, RZ, -R14 ;  /* 0x000000ffff0e7224 */ /* 0x000fe400078e0a0e */
[----:B------:R-:W-:Y:S02]  /*c990*/  @!P2 IMAD.IADD R8, R8, 0x1, -R2 ;  /* 0x000000010808a824 */ /* 0x000fe400078e0a02 */
[----:B------:R-:W-:-:S02]  /*c9a0*/  VIADD R244, R3, 0x13e ;  /* 0x0000013e03f47836 */ /* 0x000fc40000000000 */
        /* <DEDUP_REMOVED lines=11> */
[----:B------:R-:W-:Y:S01]  /*ca60*/  IMAD.HI.U32 R16, R4, R12, RZ ;  /* 0x0000000c04107227 */ /* 0x000fe200078e00ff */
[----:B------:R-:W-:Y:S03]  /*ca70*/  STL [R1+0xdc], R17 ;  /* 0x0000dc1101007387 */ /* 0x000fe60000100800 */
[--C-:B------:R-:W-:Y:S01]  /*ca80*/  @!P6 IMAD.IADD R6, R6, 0x1, -R2.reuse ;  /* 0x000000010606e824 */ /* 0x100fe200078e0a02 */
[C---:B------:R-:W-:Y:S01]  /*ca90*/  ISETP.GT.U32.AND P6, PT, R2.reuse, R9, PT ;  /* 0x000000090200720c */ /* 0x040fe20003fc4070 */
[----:B------:R-:W-:Y:S01]  /*caa0*/  @!P3 IMAD.IADD R7, R7, 0x1, -R2 ;  /* 0x000000010707b824 */ /* 0x000fe200078e0a02 */
[----:B------:R-:W-:Y:S01]  /*cab0*/  ISETP.GT.U32.AND P3, PT, R2, R10, PT ;  /* 0x0000000a0200720c */ /* 0x000fe20003f64070 */
[----:B------:R-:W-:Y:S02]  /*cac0*/  IMAD.MOV R5, RZ, RZ, -R16 ;  /* 0x000000ffff057224 */ /* 0x000fe400078e0a10 */
[----:B------:R-:W-:-:S02]  /*cad0*/  VIADD R244, R3, 0x139 ;  /* 0x0000013903f47836 */ /* 0x000fc40000000000 */
[C---:B------:R-:W-:Y:S02]  /*cae0*/  IMAD R5, R2.reuse, R5, R12 ;  /* 0x0000000502057224 */ /* 0x040fe400078e020c */
[--C-:B------:R-:W-:Y:S01]  /*caf0*/  @!P5 IMAD.IADD R11, R11, 0x1, -R2.reuse ;  /* 0x000000010b0bd824 */ /* 0x100fe200078e0a02 */
[----:B------:R-:W-:Y:S01]  /*cb00*/  IABS R8, R244 ;  /* 0x000000f400087213 */ /* 0x000fe20000000000 */
[----:B------:R-:W-:Y:S01]  /*cb10*/  VIADD R239, R3, 0x13a ;  /* 0x0000013a03ef7836 */ /* 0x000fe20000000000 */
[C---:B------:R-:W-:Y:S01]  /*cb20*/  ISETP.GT.U32.AND P2, PT, R2.reuse, R5, PT ;  /* 0x000000050200720c */ /* 0x040fe20003f44070 */
[--C-:B------:R-:W-:Y:S01]  /*cb30*/  @!P6 IMAD.IADD R9, R9, 0x1, -R2.reuse ;  /* 0x000000010909e824 */ /* 0x100fe200078e0a02 */
[----:B------:R-:W-:Y:S01]  /*cb40*/  ISETP.GT.U32.AND P6, PT, R2, R11, PT ;  /* 0x0000000b0200720c */ /* 0x000fe20003fc4070 */
[----:B------:R-:W-:Y:S01]  /*cb50*/  @!P3 IMAD.IADD R10, R10, 0x1, -R2 ;  /* 0x000000010a0ab824 */ /* 0x000fe200078e0a02 */
[----:B------:R-:W-:Y:S01]  /*cb60*/  IABS R0, R239 ;  /* 0x000000ef00007213 */ /* 0x000fe20000000000 */
[----:B------:R-:W-:-:S02]  /*cb70*/  IMAD.MOV.U32 R12, RZ, RZ, R6 ;  /* 0x000000ffff0c7224 */ /* 0x000fc400078e0006 */
[----:B------:R-:W-:Y:S01]  /*cb80*/  IMAD.HI.U32 R6, R4, R8, RZ ;  /* 0x0000000804067227 */ /* 0x000fe200078e00ff */
[----:B------:R-:W-:-:S03]  /*cb90*/  ISETP.GT.U32.AND P5, PT, R2, R10, PT ;  /* 0x0000000a0200720c */ /* 0x000fc60003fa4070 */
[----:B------:R-:W-:Y:S02]  /*cba0*/  IMAD.MOV.U32 R16, RZ, RZ, R7 ;  /* 0x000000ffff107224 */ /* 0x000fe400078e0007 */
[----:B------:R-:W-:Y:S02]  /*cbb0*/  IMAD.MOV R6, RZ, RZ, -R6 ;  /* 0x000000ffff067224 */ /* 0x000fe400078e0a06 */
[----:B------:R-:W-:-:S04]  /*cbc0*/  IMAD.HI.U32 R7, R4, R0, RZ ;  /* 0x0000000004077227 */ /* 0x000fc800078e00ff */
[----:B------:R-:W-:Y:S02]  /*cbd0*/  IMAD R6, R2, R6, R8 ;  /* 0x0000000602067224 */ /* 0x000fe400078e0208 */
[--C-:B------:R-:W-:Y:S01]  /*cbe0*/  @!P2 IMAD.IADD R5, R5, 0x1, -R2.reuse ;  /* 0x000000010505a824 */ /* 0x100fe200078e0a02 */
[----:B------:R-:W-:Y:S01]  /*cbf0*/  ISETP.GE.AND P2, PT, R246, RZ, PT ;  /* 0x000000fff600720c */ /* 0x000fe20003f46270 */
[----:B------:R-:W-:Y:S02]  /*cc00*/  IMAD.MOV R7, RZ, RZ, -R7 ;  /* 0x000000ffff077224 */ /* 0x000fe400078e0a07 */
[----:B------:R-:W-:Y:S01]  /*cc10*/  @!P6 IMAD.IADD R11, R11, 0x1, -R2 ;  /* 0x000000010b0be824 */ /* 0x000fe200078e0a02 */
[C---:B------:R-:W-:Y:S01]  /*cc20*/  ISETP.GT.U32.AND P6, PT, R2.reuse, R6, PT ;  /* 0x000000060200720c */ /* 0x040fe20003fc4070 */
[C---:B------:R-:W-:Y:S01]  /*cc30*/  IMAD R7, R2.reuse, R7, R0 ;  /* 0x0000000702077224 */ /* 0x040fe200078e0200 */
[----:B------:R-:W-:Y:S01]  /*cc40*/  ISETP.GT.U32.AND P3, PT, R2, R5, PT ;  /* 0x000000050200720c */ /* 0x000fe20003f64070 */
[----:B------:R-:W-:Y:S01]  /*cc50*/  @!P4 IMAD.MOV R16, RZ, RZ, -R16 ;  /* 0x000000ffff10c224 */ /* 0x000fe200078e0a10 */
[----:B------:R-:W-:Y:S01]  /*cc60*/  ISETP.GE.AND P4, PT, R245, RZ, PT ;  /* 0x000000fff500720c */ /* 0x000fe20003f86270 */
[----:B------:R-:W-:Y:S01]  /*cc70*/  @!P5 IMAD.IADD R10, R10, 0x1, -R2 ;  /* 0x000000010a0ad824 */ /* 0x000fe200078e0a02 */
[C---:B------:R-:W-:Y:S01]  /*cc80*/  ISETP.GT.U32.AND P5, PT, R2.reuse, R7, PT ;  /* 0x000000070200720c */ /* 0x040fe20003fa4070 */
[C---:B------:R-:W-:Y:S01]  /*cc90*/  VIADD R245, R3.reuse, 0x138 ;  /* 0x0000013803f57836 */ /* 0x040fe20000000000 */
[----:B------:R-:W-:Y:S01]  /*cca0*/  STL [R1+0xd8], R16 ;  /* 0x0000d81001007387 */ /* 0x000fe20000100800 */
[----:B------:R-:W-:Y:S01]  /*ccb0*/  @!P0 IMAD.MOV R12, RZ, RZ, -R12 ;  /* 0x000000ffff0c8224 */ /* 0x000fe200078e0a0c */
[----:B------:R-:W-:Y:S01]  /*ccc0*/  ISETP.GT.U32.AND P0, PT, R2, R9, PT ;  /* 0x000000090200720c */ /* 0x000fe20003f04070 */
[----:B------:R-:W-:Y:S01]  /*ccd0*/  VIADD R246, R3, 0x137 ;  /* 0x0000013703f67836 */ /* 0x000fe20000000000 */
[----:B------:R-:W-:Y:S01]  /*cce0*/  IABS R0, R245 ;  /* 0x000000f500007213 */ /* 0x000fe20000000000 */
[--C-:B------:R-:W-:Y:S01]  /*ccf0*/  @!P6 IMAD.IADD R6, R6, 0x1, -R2.reuse ;  /* 0x000000010606e824 */ /* 0x100fe200078e0a02 */
[----:B------:R0:W-:Y:S01]  /*cd00*/  STL [R1+0xd4], R12 ;  /* 0x0000d40c01007387 */ /* 0x0001e20000100800 */
[----:B------:R-:W-:Y:S01]  /*cd10*/  @!P3 IMAD.IADD R5, R5, 0x1, -R2 ;  /* 0x000000010505b824 */ /* 0x000fe200078e0a02 */
[----:B------:R-:W-:Y:S01]  /*cd20*/  ISETP.GE.AND P3, PT, R247, RZ, PT ;  /* 0x000000fff700720c */ /* 0x000fe20003f66270 */
[----:B------:R-:W-:Y:S01]  /*cd30*/  IMAD.HI.U32 R13, R4, R0, RZ ;  /* 0x00000000040d7227 */ /* 0x000fe200078e00ff */
[----:B------:R-:W-:-:S03]  /*cd40*/  ISETP.GT.U32.AND P6, PT, R2, R6, PT ;  /* 0x000000060200720c */ /* 0x000fc60003fc4070 */
[----:B------:R-:W-:Y:S01]  /*cd50*/  @!P5 IMAD.IADD R7, R7, 0x1, -R2 ;  /* 0x000000010707d824 */ /* 0x000fe200078e0a02 */
[----:B------:R-:W-:Y:S01]  /*cd60*/  ISETP.GE.AND P5, PT, R244, RZ, PT ;  /* 0x000000fff400720c */ /* 0x000fe20003fa6270 */
[----:B------:R-:W-:Y:S01]  /*cd70*/  IMAD.MOV.U32 R15, RZ, RZ, R5 ;  /* 0x000000ffff0f7224 */ /* 0x000fe200078e0005 */
[----:B0-----:R-:W-:Y:S01]  /*cd80*/  IABS R12, R246 ;  /* 0x000000f6000c7213 */ /* 0x001fe20000000000 */
[----:B------:R-:W-:Y:S02]  /*cd90*/  IMAD.MOV R13, RZ, RZ, -R13 ;  /* 0x000000ffff0d7224 */ /* 0x000fe400078e0a0d */
[----:B------:R-:W-:Y:S01]  /*cda0*/  @!P1 IMAD.MOV R15, RZ, RZ, -R15 ;  /* 0x000000ffff0f9224 */ /* 0x000fe200078e0a0f */
[----:B------:R-:W-:Y:S01]  /*cdb0*/  ISETP.GT.U32.AND P1, PT, R2, R7, PT ;  /* 0x000000070200720c */ /* 0x000fe20003f24070 */
[----:B------:R-:W-:-:S03]  /*cdc0*/  IMAD.HI.U32 R14, R4, R12, RZ ;  /* 0x0000000c040e7227 */ /* 0x000fc600078e00ff */
[----:B------:R-:W-:Y:S01]  /*cdd0*/  STL [R1+0xd0], R15 ;  /* 0x0000d00f01007387 */ /* 0x000fe20000100800 */
[C---:B------:R-:W-:Y:S02]  /*cde0*/  IMAD R0, R2.reuse, R13, R0 ;  /* 0x0000000d02007224 */ /* 0x040fe400078e0200 */
[----:B------:R-:W-:Y:S02]  /*cdf0*/  IMAD.MOV R5, RZ, RZ, -R14 ;  /* 0x000000ffff057224 */ /* 0x000fe400078e0a0e */
[----:B------:R-:W-:Y:S01]  /*ce00*/  @!P0 IMAD.IADD R9, R9, 0x1, -R2 ;  /* 0x0000000109098824 */ /* 0x000fe200078e0a02 */
[----:B------:R-:W-:Y:S01]  /*ce10*/  ISETP.GE.AND P0, PT, R239, RZ, PT ;  /* 0x000000ffef00720c */ /* 0x000fe20003f06270 */
[----:B------:R-:W-:Y:S01]  /*ce20*/  @!P4 IMAD.MOV R10, RZ, RZ, -R10 ;  /* 0x000000ffff0ac224 */ /* 0x000fe200078e0a0a */
[C---:B------:R-:W-:Y:S01]  /*ce30*/  ISETP.GT.U32.AND P4, PT, R2.reuse, R0, PT ;  /* 0x000000000200720c */ /* 0x040fe20003f84070 */
[----:B------:R-:W-:Y:S02]  /*ce40*/  IMAD R5, R2, R5, R12 ;  /* 0x0000000502057224 */ /* 0x000fe400078e020c */
[--C-:B------:R-:W-:Y:S01]  /*ce50*/  @!P6 IMAD.IADD R6, R6, 0x1, -R2.reuse ;  /* 0x000000010606e824 */ /* 0x100fe200078e0a02 */
[----:B------:R0:W-:Y:S01]  /*ce60*/  STL [R1+0xcc], R10 ;  /* 0x0000cc0a01007387 */ /* 0x0001e20000100800 */
[----:B------:R-:W-:Y:S01]  /*ce70*/  VIADD R247, R3, 0x136 ;  /* 0x0000013603f77836 */ /* 0x000fe20000000000 */
[----:B------:R-:W-:Y:S01]  /*ce80*/  ISETP.GT.U32.AND P6, PT, R2, R5, PT ;  /* 0x000000050200720c */ /* 0x000fe20003fc4070 */
[----:B------:R-:W-:-:S02]  /*ce90*/  @!P1 IMAD.IADD R7, R7, 0x1, -R2 ;  /* 0x0000000107079824 */ /* 0x000fc400078e0a02 */
[----:B------:R-:W-:Y:S01]  /*cea0*/  @!P2 IMAD.MOV R11, RZ, RZ, -R11 ;  /* 0x000000ffff0ba224 */ /* 0x000fe200078e0a0b */
[----:B------:R-:W-:Y:S01]  /*ceb0*/  IABS R8, R247 ;  /* 0x000000f700087213 */ /* 0x000fe20000000000 */
[----:B------:R-:W-:Y:S01]  /*cec0*/  @!P3 IMAD.MOV R9, RZ, RZ, -R9 ;  /* 0x000000ffff09b224 */ /* 0x000fe200078e0a09 */
[----:B------:R-:W-:Y:S01]  /*ced0*/  ISETP.GE.AND P1, PT, R247, RZ, PT ;  /* 0x000000fff700720c */ /* 0x000fe20003f26270 */
[----:B------:R-:W-:Y:S01]  /*cee0*/  @!P0 IMAD.MOV R7, RZ, RZ, -R7 ;  /* 0x000000ffff078224 */ /* 0x000fe200078e0a07 */
[----:B------:R-:W-:Y:S01]  /*cef0*/  STL [R1+0xc8], R11 ;  /* 0x0000c80b01007387 */ /* 0x000fe20000100800 */
[----:B------:R-:W-:Y:S01]  /*cf00*/  VIADD R247, R3, 0x135 ;  /* 0x0000013503f77836 */ /* 0x000fe20000000000 */
[----:B------:R-:W-:Y:S01]  /*cf10*/  ISETP.GE.AND P3, PT, R246, RZ, PT ;  /* 0x000000fff600720c */ /* 0x000fe20003f66270 */
[--C-:B------:R-:W-:Y:S01]  /*cf20*/  @!P4 IMAD.IADD R0, R0, 0x1, -R2.reuse ;  /* 0x000000010000c824 */ /* 0x100fe200078e0a02 */
[----:B------:R1:W-:Y:S01]  /*cf30*/  STL [R1+0xb8], R9 ;  /* 0x0000b80901007387 */ /* 0x0003e20000100800 */
[----:B------:R-:W-:Y:S01]  /*cf40*/  @!P6 IMAD.IADD R5, R5, 0x1, -R2 ;  /* 0x000000010505e824 */ /* 0x000fe200078e0a02 */
[----:B------:R-:W-:Y:S01]  /*cf50*/  ISETP.GE.AND P0, PT, R247, RZ, PT ;  /* 0x000000fff700720c */ /* 0x000fe20003f06270 */
[----:B------:R-:W-:Y:S01]  /*cf60*/  IMAD.HI.U32 R13, R4, R8, RZ ;  /* 0x00000008040d7227 */ /* 0x000fe200078e00ff */
[----:B------:R2:W-:Y:S01]  /*cf70*/  STL [R1+0xb4], R7 ;  /* 0x0000b40701007387 */ /* 0x0005e20000100800 */
[----:B------:R-:W-:-:S02]  /*cf80*/  ISETP.GT.U32.AND P4, PT, R2, R0, PT ;  /* 0x000000000200720c */ /* 0x000fc40003f84070 */
[----:B0-----:R-:W-:Y:S01]  /*cf90*/  IMAD.MOV.U32 R10, RZ, RZ, R6 ;  /* 0x000000ffff0a7224 */ /* 0x001fe200078e0006 */
[C---:B------:R-:W-:Y:S01]  /*cfa0*/  ISETP.GT.U32.AND P6, PT, R2.reuse, R5, PT ;  /* 0x000000050200720c */ /* 0x040fe20003fc4070 */
[----:B------:R-:W-:Y:S01]  /*cfb0*/  IMAD.MOV R13, RZ, RZ, -R13 ;  /* 0x000000ffff0d7224 */ /* 0x000fe200078e0a0d */
[----:B------:R-:W-:Y:S01]  /*cfc0*/  ISETP.GE.AND P2, PT, R245, RZ, PT ;  /* 0x000000fff500720c */ /* 0x000fe20003f46270 */
[C---:B------:R-:W-:Y:S02]  /*cfd0*/  VIADD R246, R3.reuse, 0x134 ;  /* 0x0000013403f67836 */ /* 0x040fe40000000000 */
[----:B-1----:R-:W-:Y:S01]  /*cfe0*/  IMAD R9, R2, R13, R8 ;  /* 0x0000000d02097224 */ /* 0x002fe200078e0208 */
[----:B--2---:R-:W-:Y:S01]  /*cff0*/  IABS R7, R247 ;  /* 0x000000f700077213 */ /* 0x004fe20000000000 */
[C---:B------:R-:W-:Y:S01]  /*d000*/  VIADD R247, R3.reuse, 0x133 ;  /* 0x0000013303f77836 */ /* 0x040fe20000000000 */
[----:B------:R-:W-:Y:S01]  /*d010*/  IABS R12, R246 ;  /* 0x000000f6000c7213 */ /* 0x000fe20000000000 */
[----:B------:R-:W-:-:S02]  /*d020*/  VIADD R236, R3, 0x132 ;  /* 0x0000013203ec7836 */ /* 0x000fc40000000000 */
[----:B------:R-:W-:Y:S01]  /*d030*/  IMAD.HI.U32 R6, R4, R7, RZ ;  /* 0x0000000704067227 */ /* 0x000fe200078e00ff */
[----:B------:R-:W-:Y:S02]  /*d040*/  IABS R13, R247 ;  /* 0x000000f7000d7213 */ /* 0x000fe40000000000 */
[----:B------:R-:W-:Y:S01]  /*d050*/  IABS R11, R236 ;  /* 0x000000ec000b7213 */ /* 0x000fe20000000000 */
[----:B------:R-:W-:Y:S02]  /*d060*/  IMAD.MOV R6, RZ, RZ, -R6 ;  /* 0x000000ffff067224 */ /* 0x000fe400078e0a06 */
[--C-:B------:R-:W-:Y:S01]  /*d070*/  @!P4 IMAD.IADD R0, R0, 0x1, -R2.reuse ;  /* 0x000000010000c824 */ /* 0x100fe200078e0a02 */
[C---:B------:R-:W-:Y:S01]  /*d080*/  ISETP.GT.U32.AND P4, PT, R2.reuse, R9, PT ;  /* 0x000000090200720c */ /* 0x040fe20003f84070 */
[----:B------:R-:W-:Y:S02]  /*d090*/  IMAD R7, R2, R6, R7 ;  /* 0x0000000602077224 */ /* 0x000fe400078e0207 */
[----:B------:R-:W-:-:S02]  /*d0a0*/  @!P6 IMAD.IADD R5, R5, 0x1, -R2 ;  /* 0x000000010505e824 */ /* 0x000fc400078e0a02 */
[----:B------:R-:W-:Y:S01]  /*d0b0*/  IMAD.HI.U32 R15, R4, R12, RZ ;  /* 0x0000000c040f7227 */ /* 0x000fe200078e00ff */
[----:B------:R-:W-:-:S03]  /*d0c0*/  ISETP.GT.U32.AND P6, PT, R2, R7, PT ;  /* 0x000000070200720c */ /* 0x000fc60003fc4070 */
[----:B------:R-:W-:Y:S01]  /*d0d0*/  @!P5 IMAD.MOV R10, RZ, RZ, -R10 ;  /* 0x000000ffff0ad224 */ /* 0x000fe200078e0a0a */
[----:B------:R-:W-:Y:S01]  /*d0e0*/  ISETP.GE.AND P5, PT, R246, RZ, PT ;  /* 0x000000fff600720c */ /* 0x000fe20003fa6270 */
[----:B------:R-:W-:-:S03]  /*d0f0*/  IMAD.HI.U32 R14, R4, R13, RZ ;  /* 0x0000000d040e7227 */ /* 0x000fc600078e00ff */
[----:B------:R0:W-:Y:S01]  /*d100*/  STL [R1+0xb0], R10 ;  /* 0x0000b00a01007387 */ /* 0x0001e20000100800 */
[--C-:B------:R-:W-:Y:S01]  /*d110*/  @!P4 IMAD.IADD R9, R9, 0x1, -R2.reuse ;  /* 0x000000010909c824 */ /* 0x100fe200078e0a02 */
[----:B------:R-:W-:Y:S01]  /*d120*/  ISETP.GE.AND P4, PT, R247, RZ, PT ;  /* 0x000000fff700720c */ /* 0x000fe20003f86270 */
[----:B------:R-:W-:Y:S02]  /*d130*/  VIADD R237, R3, 0x131 ;  /* 0x0000013103ed7836 */ /* 0x000fe40000000000 */
[----:B------:R-:W-:Y:S01]  /*d140*/  @!P6 IMAD.IADD R7, R7, 0x1, -R2 ;  /* 0x000000010707e824 */ /* 0x000fe200078e0a02 */
[----:B------:R-:W-:Y:S01]  /*d150*/  ISETP.GT.U32.AND P6, PT, R2, R9, PT ;  /* 0x000000090200720c */ /* 0x000fe20003fc4070 */
[----:B------:R-:W-:Y:S01]  /*d160*/  IMAD.HI.U32 R8, R4, R11, RZ ;  /* 0x0000000b04087227 */ /* 0x000fe200078e00ff */
[----:B0-----:R-:W-:-:S03]  /*d170*/  IABS R10, R237 ;  /* 0x000000ed000a7213 */ /* 0x001fc60000000000 */
[----:B------:R-:W-:Y:S02]  /*d180*/  IMAD.MOV R15, RZ, RZ, -R15 ;  /* 0x000000ffff0f7224 */ /* 0x000fe400078e0a0f */
[----:B------:R-:W-:Y:S02]  /*d190*/  IMAD.MOV R14, RZ, RZ, -R14 ;  /* 0x000000ffff0e7224 */ /* 0x000fe400078e0a0e */
[C---:B------:R-:W-:Y:S02]  /*d1a0*/  VIADD R239, R3.reuse, 0x12e ;  /* 0x0000012e03ef7836 */ /* 0x040fe40000000000 */
        /* <DEDUP_REMOVED lines=61> */
[----:B------:R-:W-:Y:S01]  /*d580*/  VIADD R246, R3, 0x12b ;  /* 0x0000012b03f67836 */ /* 0x000fe20000000000 */
[----:B------:R-:W-:Y:S01]  /*d590*/  ISETP.GT.U32.AND P6, PT, R2, R0, PT ;  /* 0x000000000200720c */ /* 0x000fe20003fc4070 */
[--C-:B------:R-:W-:Y:S01]  /*d5a0*/  @!P3 IMAD.IADD R11, R11, 0x1, -R2.reuse ;  /* 0x000000010b0bb824 */ /* 0x100fe200078e0a02 */
[----:B------:R-:W-:Y:S01]  /*d5b0*/  ISETP.GE.AND P3, PT, R236, RZ, PT ;  /* 0x000000ffec00720c */ /* 0x000fe20003f66270 */
[----:B------:R-:W-:Y:S01]  /*d5c0*/  @!P0 IMAD.IADD R8, R8, 0x1, -R2 ;  /* 0x0000000108088824 */ /* 0x000fe200078e0a02 */
[----:B------:R-:W-:Y:S01]  /*d5d0*/  ISETP.GE.AND P0, PT, R237, RZ, PT ;  /* 0x000000ffed00720c */ /* 0x000fe20003f06270 */
[----:B------:R-:W-:Y:S01]  /*d5e0*/  IMAD.HI.U32 R15, R4, R9, RZ ;  /* 0x00000009040f7227 */ /* 0x000fe200078e00ff */
[----:B0-----:R-:W-:-:S03]  /*d5f0*/  IABS R7, R246 ;  /* 0x000000f600077213 */ /* 0x001fc60000000000 */
[--C-:B------:R-:W-:Y:S01]  /*d600*/  @!P2 IMAD.IADD R6, R6, 0x1, -R2.reuse ;  /* 0x000000010606a824 */ /* 0x100fe200078e0a02 */
[----:B------:R-:W-:Y:S01]  /*d610*/  ISETP.GE.AND P2, PT, R247, RZ, PT ;  /* 0x000000fff700720c */ /* 0x000fe20003f46270 */
[----:B------:R-:W-:Y:S02]  /*d620*/  IMAD.MOV R15, RZ, RZ, -R15 ;  /* 0x000000ffff0f7224 */ /* 0x000fe400078e0a0f */
[----:B------:R-:W-:Y:S01]  /*d630*/  @!P1 IMAD.IADD R5, R5, 0x1, -R2 ;  /* 0x0000000105059824 */ /* 0x000fe200078e0a02 */
[----:B------:R-:W-:Y:S01]  /*d640*/  ISETP.GE.AND P1, PT, R238, RZ, PT ;  /* 0x000000ffee00720c */ /* 0x000fe20003f26270 */
[----:B------:R-:W-:Y:S02]  /*d650*/  IMAD.MOV.U32 R18, RZ, RZ, R12 ;  /* 0x000000ffff127224 */ /* 0x000fe400078e000c */
[----:B------:R-:W-:-:S04]  /*d660*/  IMAD.HI.U32 R14, R4, R7, RZ ;  /* 0x00000007040e7227 */ /* 0x000fc800078e00ff */
[----:B------:R-:W-:Y:S02]  /*d670*/  IMAD.MOV.U32 R17, RZ, RZ, R13 ;  /* 0x000000ffff117224 */ /* 0x000fe400078e000d */
[----:B------:R-:W-:Y:S02]  /*d680*/  IMAD R9, R2, R15, R9 ;  /* 0x0000000f02097224 */ /* 0x000fe400078e0209 */
[----:B------:R-:W-:Y:S01]  /*d690*/  @!P6 IMAD.IADD R0, R0, 0x1, -R2 ;  /* 0x000000010000e824 */ /* 0x000fe200078e0a02 */
[C---:B------:R-:W-:Y:S01]  /*d6a0*/  ISETP.GT.U32.AND P6, PT, R2.reuse, R6, PT ;  /* 0x000000060200720c */ /* 0x040fe20003fc4070 */
[----:B------:R-:W-:Y:S02]  /*d6b0*/  IMAD.MOV.U32 R13, RZ, RZ, R11 ;  /* 0x000000ffff0d7224 */ /* 0x000fe400078e000b */
[----:B------:R-:W-:Y:S01]  /*d6c0*/  @!P5 IMAD.MOV R18, RZ, RZ, -R18 ;  /* 0x000000ffff12d224 */ /* 0x000fe200078e0a12 */
[----:B------:R-:W-:Y:S01]  /*d6d0*/  ISETP.GT.U32.AND P5, PT, R2, R5, PT ;  /* 0x000000050200720c */ /* 0x000fe20003fa4070 */
[----:B------:R-:W-:-:S02]  /*d6e0*/  IMAD.MOV.U32 R11, RZ, RZ, R10 ;  /* 0x000000ffff0b7224 */ /* 0x000fc400078e000a */
[----:B------:R-:W-:Y:S01]  /*d6f0*/  VIADD R247, R3, 0x12a ;  /* 0x0000012a03f77836 */ /* 0x000fe20000000000 */
[----:B------:R-:W-:Y:S01]  /*d700*/  STL [R1+0x9c], R18 ;  /* 0x00009c1201007387 */ /* 0x000fe20000100800 */
[----:B------:R-:W-:Y:S02]  /*d710*/  IMAD.MOV R16, RZ, RZ, -R14 ;  /* 0x000000ffff107224 */ /* 0x000fe400078e0a0e */
[----:B------:R-:W-:Y:S01]  /*d720*/  @!P4 IMAD.MOV R17, RZ, RZ, -R17 ;  /* 0x000000ffff11c224 */ /* 0x000fe200078e0a11 */
[C---:B------:R-:W-:Y:S01]  /*d730*/  ISETP.GT.U32.AND P4, PT, R2.reuse, R9, PT ;  /* 0x000000090200720c */ /* 0x040fe20003f84070 */
[----:B------:R-:W-:Y:S01]  /*d740*/  @!P3 IMAD.MOV R13, RZ, RZ, -R13 ;  /* 0x000000ffff0db224 */ /* 0x000fe200078e0a0d */
[C---:B------:R-:W-:Y:S01]  /*d750*/  ISETP.GT.U32.AND P3, PT, R2.reuse, R0, PT ;  /* 0x000000000200720c */ /* 0x040fe20003f64070 */
[----:B------:R-:W-:Y:S01]  /*d760*/  @!P0 IMAD.MOV R11, RZ, RZ, -R11 ;  /* 0x000000ffff0b8224 */ /* 0x000fe200078e0a0b */
[----:B------:R-:W-:Y:S01]  /*d770*/  ISETP.GE.AND P0, PT, R239, RZ, PT ;  /* 0x000000ffef00720c */ /* 0x000fe20003f06270 */
[----:B------:R-:W-:Y:S01]  /*d780*/  IMAD R7, R2, R16, R7 ;  /* 0x0000001002077224 */ /* 0x000fe200078e0207 */
[----:B------:R-:W-:Y:S01]  /*d790*/  IABS R14, R247 ;  /* 0x000000f7000e7213 */ /* 0x000fe20000000000 */
[----:B------:R-:W-:Y:S01]  /*d7a0*/  IMAD.MOV.U32 R10, RZ, RZ, R8 ;  /* 0x000000ffff0a7224 */ /* 0x000fe200078e0008 */
[----:B------:R-:W-:Y:S01]  /*d7b0*/  STL [R1+0x98], R17 ;  /* 0x0000981101007387 */ /* 0x000fe20000100800 */
[----:B------:R-:W-:Y:S01]  /*d7c0*/  @!P6 IMAD.IADD R6, R6, 0x1, -R2 ;  /* 0x000000010606e824 */ /* 0x000fe200078e0a02 */
[----:B------:R-:W-:Y:S01]  /*d7d0*/  ISETP.GE.AND P6, PT, R244, RZ, PT ;  /* 0x000000fff400720c */ /* 0x000fe20003fc6270 */
[----:B------:R-:W-:Y:S01]  /*d7e0*/  @!P2 IMAD.MOV R10, RZ, RZ, -R10 ;  /* 0x000000ffff0aa224 */ /* 0x000fe200078e0a0a */
[----:B------:R-:W-:Y:S01]  /*d7f0*/  ISETP.GT.U32.AND P2, PT, R2, R7, PT ;  /* 0x000000070200720c */ /* 0x000fe20003f44070 */
[----:B------:R-:W-:Y:S01]  /*d800*/  IMAD.MOV.U32 R12, RZ, RZ, R14 ;  /* 0x000000ffff0c7224 */ /* 0x000fe200078e000e */
[----:B------:R0:W-:Y:S01]  /*d810*/  STL [R1+0x94], R13 ;  /* 0x0000940d01007387 */ /* 0x0001e20000100800 */
[--C-:B------:R-:W-:Y:S01]  /*d820*/  @!P5 IMAD.IADD R5, R5, 0x1, -R2.reuse ;  /* 0x000000010505d824 */ /* 0x100fe200078e0a02 */
[----:B------:R-:W-:Y:S01]  /*d830*/  ISETP.GE.AND P5, PT, R245, RZ, PT ;  /* 0x000000fff500720c */ /* 0x000fe20003fa6270 */
[----:B------:R-:W-:Y:S01]  /*d840*/  IMAD.HI.U32 R8, R4, R12, RZ ;  /* 0x0000000c04087227 */ /* 0x000fe200078e00ff */
[----:B------:R-:W-:Y:S03]  /*d850*/  STL [R1+0x90], R11 ;  /* 0x0000900b01007387 */ /* 0x000fe60000100800 */
[--C-:B------:R-:W-:Y:S01]  /*d860*/  @!P3 IMAD.IADD R0, R0, 0x1, -R2.reuse ;  /* 0x000000010000b824 */ /* 0x100fe200078e0a02 */
[----:B------:R-:W-:Y:S01]  /*d870*/  ISETP.GE.AND P3, PT, R246, RZ, PT ;  /* 0x000000fff600720c */ /* 0x000fe20003f66270 */
[----:B------:R-:W-:Y:S01]  /*d880*/  @!P4 IMAD.IADD R9, R9, 0x1, -R2 ;  /* 0x000000010909c824 */ /* 0x000fe200078e0a02 */
[----:B------:R-:W-:Y:S01]  /*d890*/  ISETP.GE.AND P4, PT, R247, RZ, PT ;  /* 0x000000fff700720c */ /* 0x000fe20003f86270 */
[----:B------:R-:W-:Y:S01]  /*d8a0*/  @!P1 IMAD.MOV R6, RZ, RZ, -R6 ;  /* 0x000000ffff069224 */ /* 0x000fe200078e0a06 */
[----:B------:R-:W-:Y:S01]  /*d8b0*/  STL [R1+0x8c], R10 ;  /* 0x00008c0a01007387 */ /* 0x000fe20000100800 */
[----:B------:R-:W-:-:S02]  /*d8c0*/  @!P0 IMAD.MOV R5, RZ, RZ, -R5 ;  /* 0x000000ffff058224 */ /* 0x000fc400078e0a05 */
[----:B------:R-:W-:Y:S01]  /*d8d0*/  IMAD.MOV R8, RZ, RZ, -R8 ;  /* 0x000000ffff087224 */ /* 0x000fe200078e0a08 */
[----:B------:R-:W-:Y:S01]  /*d8e0*/  STL [R1+0x88], R6 ;  /* 0x0000880601007387 */ /* 0x000fe20000100800 */
[C---:B------:R-:W-:Y:S02]  /*d8f0*/  VIADD R247, R3.reuse, 0x129 ;  /* 0x0000012903f77836 */ /* 0x040fe40000000000 */
[----:B------:R-:W-:Y:S01]  /*d900*/  VIADD R246, R3, 0x128 ;  /* 0x0000012803f67836 */ /* 0x000fe20000000000 */
[----:B------:R1:W-:Y:S01]  /*d910*/  STL [R1+0x84], R5 ;  /* 0x0000840501007387 */ /* 0x0003e20000100800 */
[C---:B------:R-:W-:Y:S01]  /*d920*/  IMAD R12, R2.reuse, R8, R12 ;  /* 0x00000008020c7224 */ /* 0x040fe200078e020c */
[----:B------:R-:W-:Y:S01]  /*d930*/  ISETP.GE.AND P0, PT, R247, RZ, PT ;  /* 0x000000fff700720c */ /* 0x000fe20003f06270 */
[----:B------:R-:W-:Y:S01]  /*d940*/  @!P2 IMAD.IADD R7, R7, 0x1, -R2 ;  /* 0x000000010707a824 */ /* 0x000fe200078e0a02 */
[----:B0-----:R-:W-:Y:S01]  /*d950*/  IABS R13, R247 ;  /* 0x000000f7000d7213 */ /* 0x001fe20000000000 */
[----:B------:R-:W-:Y:S01]  /*d960*/  IMAD.MOV.U32 R8, RZ, RZ, R0 ;  /* 0x000000ffff087224 */ /* 0x000fe200078e0000 */
[C---:B------:R-:W-:Y:S01]  /*d970*/  ISETP.GT.U32.AND P2, PT, R2.reuse, R9, PT ;  /* 0x000000090200720c */ /* 0x040fe20003f44070 */
[C---:B------:R-:W-:Y:S01]  /*d980*/  VIADD R247, R3.reuse, 0x127 ;  /* 0x0000012703f77836 */ /* 0x040fe20000000000 */
[C---:B------:R-:W-:Y:S01]  /*d990*/  ISETP.GT.U32.AND P1, PT, R2.reuse, R7, PT ;  /* 0x000000070200720c */ /* 0x040fe20003f24070 */
[----:B------:R-:W-:Y:S01]  /*d9a0*/  @!P6 IMAD.MOV R8, RZ, RZ, -R8 ;  /* 0x000000ffff08e224 */ /* 0x000fe200078e0a08 */
[----:B-1----:R-:W-:Y:S01]  /*d9b0*/  IABS R5, R246 ;  /* 0x000000f600057213 */ /* 0x002fe20000000000 */
[C---:B------:R-:W-:Y:S01]  /*d9c0*/  VIADD R237, R3.reuse, 0x126 ;  /* 0x0000012603ed7836 */ /* 0x040fe20000000000 */
[----:B------:R-:W-:Y:S01]  /*d9d0*/  ISETP.GT.U32.AND P6, PT, R2, R12, PT ;  /* 0x0000000c0200720c */ /* 0x000fe20003fc4070 */
[----:B------:R-:W-:Y:S01]  /*d9e0*/  VIADD R239, R3, 0x124 ;  /* 0x0000012403ef7836 */ /* 0x000fe20000000000 */
[----:B------:R-:W-:Y:S01]  /*d9f0*/  IABS R6, R247 ;  /* 0x000000f700067213 */ /* 0x000fe20000000000 */
[----:B------:R-:W-:Y:S01]  /*da00*/  IMAD.MOV.U32 R0, RZ, RZ, R5 ;  /* 0x000000ffff007224 */ /* 0x000fe200078e0005 */
[----:B------:R0:W-:Y:S01]  /*da10*/  STL [R1+0x80], R8 ;  /* 0x0000800801007387 */ /* 0x0001e20000100800 */
[----:B------:R-:W-:Y:S01]  /*da20*/  IMAD.HI.U32 R5, R4, R13, RZ ;  /* 0x0000000d04057227 */ /* 0x000fe200078e00ff */
[----:B------:R-:W-:-:S03]  /*da30*/  IABS R10, R237 ;  /* 0x000000ed000a7213 */ /* 0x000fc60000000000 */
[----:B------:R-:W-:Y:S02]  /*da40*/  IMAD.MOV R5, RZ, RZ, -R5 ;  /* 0x000000ffff057224 */ /* 0x000fe400078e0a05 */
[----:B------:R-:W-:-:S04]  /*da50*/  IMAD.HI.U32 R11, R4, R6, RZ ;  /* 0x00000006040b7227 */ /* 0x000fc800078e00ff */
[----:B------:R-:W-:Y:S01]  /*da60*/  @!P2 IMAD.IADD R9, R9, 0x1, -R2 ;  /* 0x000000010909a824 */ /* 0x000fe200078e0a02 */
[----:B------:R-:W-:Y:S01]  /*da70*/  ISETP.GE.AND P2, PT, R246, RZ, PT ;  /* 0x000000fff600720c */ /* 0x000fe20003f46270 */
        /* <DEDUP_REMOVED lines=17> */
[----:B------:R-:W-:Y:S02]  /*db90*/  IMAD R10, R2, R5, R10 ;  /* 0x00000005020a7224 */ /* 0x000fe400078e020a */
[--C-:B------:R-:W-:Y:S01]  /*dba0*/  @!P5 IMAD.IADD R13, R13, 0x1, -R2.reuse ;  /* 0x000000010d0dd824 */ /* 0x100fe200078e0a02 */
[----:B------:R0:W-:Y:S01]  /*dbb0*/  STL [R1+0x78], R7 ;  /* 0x0000780701007387 */ /* 0x0001e20000100800 */
[----:B------:R-:W-:Y:S01]  /*dbc0*/  @!P6 IMAD.IADD R12, R12, 0x1, -R2 ;  /* 0x000000010c0ce824 */ /* 0x000fe200078e0a02 */
[C---:B------:R-:W-:Y:S01]  /*dbd0*/  ISETP.GT.U32.AND P5, PT, R2.reuse, R10, PT ;  /* 0x0000000a0200720c */ /* 0x040fe20003fa4070 */
[----:B------:R-:W-:Y:S01]  /*dbe0*/  VIADD R245, R3, 0x123 ;  /* 0x0000012303f57836 */ /* 0x000fe20000000000 */
[----:B------:R-:W-:Y:S01]  /*dbf0*/  ISETP.GT.U32.AND P6, PT, R2, R6, PT ;  /* 0x000000060200720c */ /* 0x000fe20003fc4070 */
[----:B------:R-:W-:-:S02]  /*dc00*/  IMAD.MOV.U32 R14, RZ, RZ, R12 ;  /* 0x000000ffff0e7224 */ /* 0x000fc400078e000c */
[C---:B------:R-:W-:Y:S01]  /*dc10*/  VIADD R238, R3.reuse, 0x125 ;  /* 0x0000012503ee7836 */ /* 0x040fe20000000000 */
[----:B------:R-:W-:Y:S01]  /*dc20*/  IABS R5, R245 ;  /* 0x000000f500057213 */ /* 0x000fe20000000000 */
[----:B------:R-:W-:Y:S01]  /*dc30*/  @!P3 IMAD.IADD R0, R0, 0x1, -R2 ;  /* 0x000000010000b824 */ /* 0x000fe200078e0a02 */
[----:B0-----:R-:W-:Y:S01]  /*dc40*/  IABS R7, R239 ;  /* 0x000000ef00077213 */ /* 0x001fe20000000000 */
[----:B------:R-:W-:Y:S01]  /*dc50*/  @!P4 IMAD.MOV R14, RZ, RZ, -R14 ;  /* 0x000000ffff0ec224 */ /* 0x000fe200078e0a0e */
[C---:B------:R-:W-:Y:S01]  /*dc60*/  ISETP.GT.U32.AND P3, PT, R2.reuse, R13, PT ;  /* 0x0000000d0200720c */ /* 0x040fe20003f64070 */
[----:B------:R-:W-:Y:S01]  /*dc70*/  VIADD R247, R3, 0x122 ;  /* 0x0000012203f77836 */ /* 0x000fe20000000000 */
[----:B------:R-:W-:Y:S01]  /*dc80*/  ISETP.GT.U32.AND P4, PT, R2, R0, PT ;  /* 0x000000000200720c */ /* 0x000fe20003f84070 */
[----:B------:R-:W-:Y:S01]  /*dc90*/  IMAD.HI.U32 R11, R4, R7, RZ ;  /* 0x00000007040b7227 */ /* 0x000fe200078e00ff */
[----:B------:R-:W-:Y:S01]  /*dca0*/  IABS R9, R238 ;  /* 0x000000ee00097213 */ /* 0x000fe20000000000 */
[----:B------:R0:W-:Y:S02]  /*dcb0*/  STL [R1+0x74], R14 ;  /* 0x0000740e01007387 */ /* 0x0001e40000100800 */
[----:B------:R-:W-:-:S02]  /*dcc0*/  @!P5 IMAD.IADD R10, R10, 0x1, -R2 ;  /* 0x000000010a0ad824 */ /* 0x000fc400078e0a02 */
[----:B------:R-:W-:Y:S02]  /*dcd0*/  IMAD.MOV R11, RZ, RZ, -R11 ;  /* 0x000000ffff0b7224 */ /* 0x000fe400078e0a0b */
        /* <DEDUP_REMOVED lines=8> */
[--C-:B------:R-:W-:Y:S01]  /*dd60*/  @!P4 IMAD.IADD R0, R0, 0x1, -R2.reuse ;  /* 0x000000010000c824 */ /* 0x100fe200078e0a02 */
[C---:B------:R-:W-:Y:S01]  /*dd70*/  ISETP.GT.U32.AND P4, PT, R2.reuse, R7, PT ;  /* 0x000000070200720c */ /* 0x040fe20003f84070 */
[C---:B------:R-:W-:Y:S02]  /*dd80*/  IMAD R5, R2.reuse, R11, R5 ;  /* 0x0000000b02057224 */ /* 0x040fe400078e0205 */
[--C-:B------:R-:W-:Y:S02]  /*dd90*/  @!P3 IMAD.IADD R13, R13, 0x1, -R2.reuse ;  /* 0x000000010d0db824 */ /* 0x100fe400078e0a02 */
        /* <DEDUP_REMOVED lines=8> */
[----:B------:R-:W-:-:S02]  /*de20*/  VIADD R246, R3, 0x121 ;  /* 0x0000012103f67836 */ /* 0x000fc40000000000 */
        /* <DEDUP_REMOVED lines=65> */
[C---:B0-----:R-:W-:Y:S02]  /*e240*/  IMAD R7, R2.reuse, R12, R11 ;  /* 0x0000000c02077224 */ /* 0x041fe400078e020b */
[----:B------:R-:W-:Y:S01]  /*e250*/  @!P1 IMAD.MOV R5, RZ, RZ, -R5 ;  /* 0x000000ffff059224 */ /* 0x000fe200078e0a05 */
[----:B------:R-:W-:Y:S01]  /*e260*/  ISETP.GE.AND P1, PT, R247, RZ, PT ;  /* 0x000000fff700720c */ /* 0x000fe20003f26270 */
[----:B------:R-:W-:Y:S01]  /*e270*/  IMAD.MOV R9, RZ, RZ, -R9 ;  /* 0x000000ffff097224 */ /* 0x000fe200078e0a09 */
[C---:B------:R-:W-:Y:S01]  /*e280*/  ISETP.GT.U32.AND P6, PT, R2.reuse, R7, PT ;  /* 0x000000070200720c */ /* 0x040fe20003fc4070 */
[----:B------:R-:W-:Y:S01]  /*e290*/  VIADD R247, R3, 0x11c ;  /* 0x0000011c03f77836 */ /* 0x000fe20000000000 */
[----:B------:R0:W-:Y:S01]  /*e2a0*/  STL [R1+0x58], R5 ;  /* 0x0000580501007387 */ /* 0x0001e20000100800 */
[----:B------:R-:W-:Y:S02]  /*e2b0*/  IMAD R10, R2, R9, R10 ;  /* 0x00000009020a7224 */ /* 0x000fe400078e020a */
[----:B------:R-:W-:Y:S01]  /*e2c0*/  IMAD.MOV.U32 R13, RZ, RZ, R8 ;  /* 0x000000ffff0d7224 */ /* 0x000fe200078e0008 */
[----:B------:R-:W-:Y:S01]  /*e2d0*/  IABS R14, R247 ;  /* 0x000000f7000e7213 */ /* 0x000fe20000000000 */
[--C-:B------:R-:W-:Y:S01]  /*e2e0*/  @!P4 IMAD.IADD R0, R0, 0x1, -R2.reuse ;  /* 0x000000010000c824 */ /* 0x100fe200078e0a02 */
[----:B------:R-:W-:Y:S01]  /*e2f0*/  ISETP.GT.U32.AND P4, PT, R2, R10, PT ;  /* 0x0000000a0200720c */ /* 0x000fe20003f84070 */
        /* <DEDUP_REMOVED lines=9> */
[C---:B------:R-:W-:Y:S02]  /*e390*/  VIADD R245, R3.reuse, 0x11b ;  /* 0x0000011b03f57836 */ /* 0x040fe40000000000 */
[----:B------:R-:W-:Y:S02]  /*e3a0*/  VIADD R231, R3, 0x11a ;  /* 0x0000011a03e77836 */ /* 0x000fe40000000000 */
[----:B------:R-:W-:Y:S01]  /*e3b0*/  IMAD.MOV R6, RZ, RZ, -R6 ;  /* 0x000000ffff067224 */ /* 0x000fe200078e0a06 */
[----:B0-----:R-:W-:Y:S01]  /*e3c0*/  IABS R13, R245 ;  /* 0x000000f5000d7213 */ /* 0x001fe20000000000 */
[----:B------:R-:W-:Y:S01]  /*e3d0*/  @!P2 IMAD.MOV R5, RZ, RZ, -R5 ;  /* 0x000000ffff05a224 */ /* 0x000fe200078e0a05 */
[----:B------:R-:W-:Y:S01]  /*e3e0*/  IABS R12, R231 ;  /* 0x000000e7000c7213 */ /* 0x000fe20000000000 */
        /* <DEDUP_REMOVED lines=20> */
[----:B------:R-:W-:Y:S01]  /*e530*/  IMAD.HI.U32 R16, R4, R8, RZ ;  /* 0x0000000804107227 */ /* 0x000fe200078e00ff */
[----:B------:R-:W-:-:S03]  /*e540*/  ISETP.GT.U32.AND P6, PT, R2, R12, PT ;  /* 0x0000000c0200720c */ /* 0x000fc60003fc4070 */
[----:B------:R-:W-:Y:S01]  /*e550*/  @!P4 IMAD.IADD R10, R10, 0x1, -R2 ;  /* 0x000000010a0ac824 */ /* 0x000fe200078e0a02 */
[----:B------:R-:W-:Y:S01]  /*e560*/  ISETP.GT.U32.AND P4, PT, R2, R13, PT ;  /* 0x0000000d0200720c */ /* 0x000fe20003f84070 */
[----:B------:R-:W-:-:S04]  /*e570*/  IMAD.HI.U32 R5, R4, R11, RZ ;  /* 0x0000000b04057227 */ /* 0x000fc800078e00ff */
[----:B------:R-:W-:Y:S02]  /*e580*/  IMAD.MOV R16, RZ, RZ, -R16 ;  /* 0x000000ffff107224 */ /* 0x000fe400078e0a10 */
[----:B------:R-:W-:Y:S02]  /*e590*/  IMAD.MOV R5, RZ, RZ, -R5 ;  /* 0x000000ffff057224 */ /* 0x000fe400078e0a05 */
[C---:B------:R-:W-:Y:S02]  /*e5a0*/  IMAD R8, R2.reuse, R16, R8 ;  /* 0x0000001002087224 */ /* 0x040fe400078e0208 */
[----:B------:R-:W-:Y:S02]  /*e5b0*/  IMAD R11, R2, R5, R11 ;  /* 0x00000005020b7224 */ /* 0x000fe400078e020b */
[--C-:B------:R-:W-:Y:S01]  /*e5c0*/  @!P6 IMAD.IADD R12, R12, 0x1, -R2.reuse ;  /* 0x000000010c0ce824 */ /* 0x100fe200078e0a02 */
[C---:B------:R-:W-:Y:S01]  /*e5d0*/  ISETP.GT.U32.AND P6, PT, R2.reuse, R8, PT ;  /* 0x000000080200720c */ /* 0x040fe20003fc4070 */
[----:B------:R-:W-:Y:S01]  /*e5e0*/  @!P4 IMAD.IADD R13, R13, 0x1, -R2 ;  /* 0x000000010d0dc824 */ /* 0x000fe200078e0a02 */
[----:B------:R-:W-:Y:S01]  /*e5f0*/  ISETP.GT.U32.AND P4, PT, R2, R11, PT ;  /* 0x0000000b0200720c */ /* 0x000fe20003f84070 */
[----:B------:R-:W-:-:S02]  /*e600*/  VIADD R237, R3, 0x117 ;  /* 0x0000011703ed7836 */ /* 0x000fc40000000000 */
[C---:B------:R-:W-:Y:S02]  /*e610*/  VIADD R238, R3.reuse, 0x116 ;  /* 0x0000011603ee7836 */ /* 0x040fe40000000000 */
[C---:B------:R-:W-:Y:S01]  /*e620*/  VIADD R239, R3.reuse, 0x115 ;  /* 0x0000011503ef7836 */ /* 0x040fe20000000000 */
[----:B------:R-:W-:Y:S01]  /*e630*/  IABS R9, R237 ;  /* 0x000000ed00097213 */ /* 0x000fe20000000000 */
[----:B------:R-:W-:Y:S01]  /*e640*/  VIADD R246, R3, 0x114 ;  /* 0x0000011403f67836 */ /* 0x000fe20000000000 */
[----:B------:R-:W-:Y:S01]  /*e650*/  IABS R6, R238 ;  /* 0x000000ee00067213 */ /* 0x000fe20000000000 */
[----:B------:R-:W-:Y:S01]  /*e660*/  @!P3 IMAD.MOV R0, RZ, RZ, -R0 ;  /* 0x000000ffff00b224 */ /* 0x000fe200078e0a00 */
[----:B------:R-:W-:Y:S01]  /*e670*/  ISETP.GT.U32.AND P3, PT, R2, R14, PT ;  /* 0x0000000e0200720c */ /* 0x000fe20003f64070 */
[----:B------:R-:W-:Y:S01]  /*e680*/  @!P6 IMAD.IADD R8, R8, 0x1, -R2 ;  /* 0x000000010808e824 */ /* 0x000fe200078e0a02 */
[----:B------:R-:W-:Y:S01]  /*e690*/  IABS R5, R239 ;  /* 0x000000ef00057213 */ /* 0x000fe20000000000 */
[----:B------:R-:W-:Y:S01]  /*e6a0*/  @!P1 IMAD.MOV R15, RZ, RZ, -R15 ;  /* 0x000000ffff0f9224 */ /* 0x000fe200078e0a0f */
[----:B------:R-:W-:Y:S01]  /*e6b0*/  IABS R16, R246 ;  /* 0x000000f600107213 */ /* 0x000fe20000000000 */
[----:B------:R-:W-:Y:S01]  /*e6c0*/  IMAD.HI.U32 R20, R4, R9, RZ ;  /* 0x0000000904147227 */ /* 0x000fe200078e00ff */
[C---:B------:R-:W-:Y:S01]  /*e6d0*/  ISETP.GT.U32.AND P1, PT, R2.reuse, R13, PT ;  /* 0x0000000d0200720c */ /* 0x040fe20003f24070 */
[----:B------:R0:W-:Y:S01]  /*e6e0*/  STL [R1+0x4c], R0 ;  /* 0x00004c0001007387 */ /* 0x0001e20000100800 */
[----:B------:R-:W-:Y:S01]  /*e6f0*/  ISETP.GT.U32.AND P6, PT, R2, R8, PT ;  /* 0x000000080200720c */ /* 0x000fe20003fc4070 */
[----:B------:R-:W-:-:S02]  /*e700*/  IMAD.HI.U32 R19, R4, R6, RZ ;  /* 0x0000000604137227 */ /* 0x000fc400078e00ff */
[----:B------:R-:W-:Y:S02]  /*e710*/  STL [R1+0x48], R15 ;  /* 0x0000480f01007387 */ /* 0x000fe40000100800 */
[----:B------:R-:W-:Y:S01]  /*e720*/  @!P4 IMAD.IADD R11, R11, 0x1, -R2 ;  /* 0x000000010b0bc824 */ /* 0x000fe200078e0a02 */
[----:B------:R-:W-:Y:S01]  /*e730*/  ISETP.GE.AND P4, PT, R245, RZ, PT ;  /* 0x000000fff500720c */ /* 0x000fe20003f86270 */
[----:B------:R-:W-:Y:S01]  /*e740*/  @!P0 IMAD.MOV R7, RZ, RZ, -R7 ;  /* 0x000000ffff078224 */ /* 0x000fe200078e0a07 */
[----:B------:R-:W-:Y:S01]  /*e750*/  ISETP.GT.U32.AND P0, PT, R2, R12, PT ;  /* 0x0000000c0200720c */ /* 0x000fe20003f04070 */
[----:B0-----:R-:W-:Y:S02]  /*e760*/  IMAD.MOV.U32 R0, RZ, RZ, R10 ;  /* 0x000000ffff007224 */ /* 0x001fe400078e000a */
[----:B------:R-:W-:Y:S01]  /*e770*/  IMAD.MOV R20, RZ, RZ, -R20 ;  /* 0x000000ffff147224 */ /* 0x000fe200078e0a14 */
[----:B------:R-:W-:Y:S01]  /*e780*/  STL [R1+0x44], R7 ;  /* 0x0000440701007387 */ /* 0x000fe20000100800 */
[----:B------:R-:W-:-:S04]  /*e790*/  IMAD.HI.U32 R18, R4, R5, RZ ;  /* 0x0000000504127227 */ /* 0x000fc800078e00ff */
[----:B------:R-:W-:Y:S02]  /*e7a0*/  IMAD.MOV R19, RZ, RZ, -R19 ;  /* 0x000000ffff137224 */ /* 0x000fe400078e0a13 */
[----:B------:R-:W-:-:S04]  /*e7b0*/  IMAD.HI.U32 R17, R4, R16, RZ ;  /* 0x0000001004117227 */ /* 0x000fc800078e00ff */
[----:B------:R-:W-:Y:S01]  /*e7c0*/  @!P2 IMAD.MOV R0, RZ, RZ, -R0 ;  /* 0x000000ffff00a224 */ /* 0x000fe200078e0a00 */
[C---:B------:R-:W-:Y:S01]  /*e7d0*/  ISETP.GT.U32.AND P2, PT, R2.reuse, R11, PT ;  /* 0x0000000b0200720c */ /* 0x040fe20003f44070 */
[C---:B------:R-:W-:Y:S02]  /*e7e0*/  IMAD R9, R2.reuse, R20, R9 ;  /* 0x0000001402097224 */ /* 0x040fe400078e0209 */
[----:B------:R-:W-:Y:S01]  /*e7f0*/  IMAD.MOV R18, RZ, RZ, -R18 ;  /* 0x000000ffff127224 */ /* 0x000fe200078e0a12 */
[----:B------:R0:W-:Y:S01]  /*e800*/  STL [R1+0x40], R0 ;  /* 0x0000400001007387 */ /* 0x0001e20000100800 */
[----:B------:R-:W-:Y:S02]  /*e810*/  IMAD R6, R2, R19, R6 ;  /* 0x0000001302067224 */ /* 0x000fe400078e0206 */
[----:B------:R-:W-:Y:S02]  /*e820*/  IMAD.MOV R17, RZ, RZ, -R17 ;  /* 0x000000ffff117224 */ /* 0x000fe400078e0a11 */
[----:B------:R-:W-:Y:S01]  /*e830*/  @!P3 IMAD.IADD R14, R14, 0x1, -R2 ;  /* 0x000000010e0eb824 */ /* 0x000fe200078e0a02 */
[C---:B------:R-:W-:Y:S01]  /*e840*/  ISETP.GT.U32.AND P3, PT, R2.reuse, R9, PT ;  /* 0x000000090200720c */ /* 0x040fe20003f64070 */
[----:B------:R-:W-:-:S02]  /*e850*/  IMAD R5, R2, R18, R5 ;  /* 0x0000001202057224 */ /* 0x000fc400078e0205 */
[----:B------:R-:W-:Y:S01]  /*e860*/  @!P1 IMAD.IADD R13, R13, 0x1, -R2 ;  /* 0x000000010d0d9824 */ /* 0x000fe200078e0a02 */
[C---:B------:R-:W-:Y:S01]  /*e870*/  ISETP.GT.U32.AND P1, PT, R2.reuse, R6, PT ;  /* 0x000000060200720c */ /* 0x040fe20003f24070 */
[----:B0-----:R-:W-:Y:S02]  /*e880*/  IMAD R0, R2, R17, R16 ;  /* 0x0000001102007224 */ /* 0x001fe400078e0210 */
[--C-:B------:R-:W-:Y:S01]  /*e890*/  @!P0 IMAD.IADD R12, R12, 0x1, -R2.reuse ;  /* 0x000000010c0c8824 */ /* 0x100fe200078e0a02 */
[----:B------:R-:W-:Y:S01]  /*e8a0*/  ISETP.GT.U32.AND P0, PT, R2, R5, PT ;  /* 0x000000050200720c */ /* 0x000fe20003f04070 */
[--C-:B------:R-:W-:Y:S01]  /*e8b0*/  @!P6 IMAD.IADD R8, R8, 0x1, -R2.reuse ;  /* 0x000000010808e824 */ /* 0x100fe200078e0a02 */
[----:B------:R-:W-:Y:S01]  /*e8c0*/  ISETP.GT.U32.AND P6, PT, R2, R0, PT ;  /* 0x000000000200720c */ /* 0x000fe20003fc4070 */
[----:B------:R-:W-:Y:S01]  /*e8d0*/  @!P2 IMAD.IADD R11, R11, 0x1, -R2 ;  /* 0x000000010b0ba824 */ /* 0x000fe200078e0a02 */
[----:B------:R-:W-:Y:S01]  /*e8e0*/  ISETP.GE.AND P2, PT, R231, RZ, PT ;  /* 0x000000ffe700720c */ /* 0x000fe20003f46270 */
[----:B------:R-:W-:-:S02]  /*e8f0*/  VIADD R244, R3, 0x113 ;  /* 0x0000011303f47836 */ /* 0x000fc40000000000 */
[----:B------:R-:W-:Y:S02]  /*e900*/  VIADD R245, R3, 0x112 ;  /* 0x0000011203f57836 */ /* 0x000fe40000000000 */
[--C-:B------:R-:W-:Y:S01]  /*e910*/  @!P3 IMAD.IADD R9, R9, 0x1, -R2.reuse ;  /* 0x000000010909b824 */ /* 0x100fe200078e0a02 */
[----:B------:R-:W-:Y:S01]  /*e920*/  IABS R10, R244 ;  /* 0x000000f4000a7213 */ /* 0x000fe20000000000 */
[--C-:B------:R-:W-:Y:S01]  /*e930*/  @!P1 IMAD.IADD R6, R6, 0x1, -R2.reuse ;  /* 0x0000000106069824 */ /* 0x100fe200078e0a02 */
[----:B------:R-:W-:Y:S01]  /*e940*/  ISETP.GE.AND P3, PT, R236, RZ, PT ;  /* 0x000000ffec00720c */ /* 0x000fe20003f66270 */
[--C-:B------:R-:W-:Y:S01]  /*e950*/  @!P0 IMAD.IADD R5, R5, 0x1, -R2.reuse ;  /* 0x0000000105058824 */ /* 0x100fe200078e0a02 */
[----:B------:R-:W-:Y:S01]  /*e960*/  IABS R7, R245 ;  /* 0x000000f500077213 */ /* 0x000fe20000000000 */
[----:B------:R-:W-:Y:S01]  /*e970*/  @!P6 IMAD.IADD R0, R0, 0x1, -R2 ;  /* 0x000000010000e824 */ /* 0x000fe200078e0a02 */
[----:B------:R-:W-:Y:S01]  /*e980*/  ISETP.GE.AND P1, PT, R247, RZ, PT ;  /* 0x000000fff700720c */ /* 0x000fe20003f26270 */
[----:B------:R-:W-:Y:S01]  /*e990*/  IMAD.HI.U32 R16, R4, R10, RZ ;  /* 0x0000000a04107227 */ /* 0x000fe200078e00ff */
[----:B------:R-:W-:-:S02]  /*e9a0*/  ISETP.GT.U32.AND P6, PT, R2, R9, PT ;  /* 0x000000090200720c */ /* 0x000fc40003fc4070 */
[----:B------:R-:W-:Y:S01]  /*e9b0*/  ISETP.GE.AND P0, PT, R237, RZ, PT ;  /* 0x000000ffed00720c */ /* 0x000fe20003f06270 */
[----:B------:R-:W-:-:S04]  /*e9c0*/  IMAD.HI.U32 R15, R4, R7, RZ ;  /* 0x00000007040f7227 */ /* 0x000fc800078e00ff */
[----:B------:R-:W-:Y:S01]  /*e9d0*/  @!P2 IMAD.MOV R12, RZ, RZ, -R12 ;  /* 0x000000ffff0ca224 */ /* 0x000fe200078e0a0c */
[C---:B------:R-:W-:Y:S01]  /*e9e0*/  ISETP.GT.U32.AND P2, PT, R2.reuse, R5, PT ;  /* 0x000000050200720c */ /* 0x040fe20003f44070 */
[----:B------:R-:W-:Y:S02]  /*e9f0*/  IMAD.MOV R16, RZ, RZ, -R16 ;  /* 0x000000ffff107224 */ /* 0x000fe400078e0a10 */
[----:B------:R-:W-:Y:S02]  /*ea00*/  IMAD.MOV R15, RZ, RZ, -R15 ;  /* 0x000000ffff0f7224 */ /* 0x000fe400078e0a0f */
[----:B------:R-:W-:Y:S02]  /*ea10*/  VIADD R247, R3, 0x111 ;  /* 0x0000011103f77836 */ /* 0x000fe40000000000 */
[----:B------:R-:W-:Y:S01]  /*ea20*/  @!P5 IMAD.MOV R14, RZ, RZ, -R14 ;  /* 0x000000ffff0ed224 */ /* 0x000fe200078e0a0e */
[C---:B------:R-:W-:Y:S01]  /*ea30*/  ISETP.GT.U32.AND P5, PT, R2.reuse, R0, PT ;  /* 0x000000000200720c */ /* 0x040fe20003fa4070 */
[----:B------:R-:W-:Y:S01]  /*ea40*/  @!P4 IMAD.MOV R13, RZ, RZ, -R13 ;  /* 0x000000ffff0dc224 */ /* 0x000fe200078e0a0d */
[C---:B------:R-:W-:Y:S01]  /*ea50*/  ISETP.GT.U32.AND P4, PT, R2.reuse, R6, PT ;  /* 0x000000060200720c */ /* 0x040fe20003f84070 */
[----:B------:R-:W-:Y:S01]  /*ea60*/  IMAD R10, R2, R16, R10 ;  /* 0x00000010020a7224 */ /* 0x000fe200078e020a */
[----:B------:R-:W-:Y:S01]  /*ea70*/  STL [R1+0x3c], R14 ;  /* 0x00003c0e01007387 */ /* 0x000fe20000100800 */
[----:B------:R-:W-:-:S02]  /*ea80*/  @!P3 IMAD.MOV R11, RZ, RZ, -R11 ;  /* 0x000000ffff0bb224 */ /* 0x000fc400078e0a0b */
[C---:B------:R-:W-:Y:S01]  /*ea90*/  IMAD R7, R2.reuse, R15, R7 ;  /* 0x0000000f02077224 */ /* 0x040fe200078e0207 */
[----:B------:R-:W-:Y:S01]  /*eaa0*/  IABS R15, R247 ;  /* 0x000000f7000f7213 */ /* 0x000fe20000000000 */
[----:B------:R-:W-:Y:S01]  /*eab0*/  @!P1 IMAD.MOV R8, RZ, RZ, -R8 ;  /* 0x000000ffff089224 */ /* 0x000fe200078e0a08 */
[----:B------:R-:W-:Y:S01]  /*eac0*/  STL [R1+0x38], R13 ;  /* 0x0000380d01007387 */ /* 0x000fe20000100800 */
[C---:B------:R-:W-:Y:S01]  /*ead0*/  ISETP.GT.U32.AND P3, PT, R2.reuse, R10, PT ;  /* 0x0000000a0200720c */ /* 0x040fe20003f64070 */
[--C-:B------:R-:W-:Y:S01]  /*eae0*/  @!P6 IMAD.IADD R9, R9, 0x1, -R2.reuse ;  /* 0x000000010909e824 */ /* 0x100fe200078e0a02 */
[----:B------:R-:W-:Y:S01]  /*eaf0*/  ISETP.GT.U32.AND P6, PT, R2, R7, PT ;  /* 0x000000070200720c */ /* 0x000fe20003fc4070 */
[----:B------:R-:W-:Y:S01]  /*eb00*/  STL [R1+0x34], R12 ;  /* 0x0000340c01007387 */ /* 0x000fe20000100800 */
[--C-:B------:R-:W-:Y:S01]  /*eb10*/  @!P2 IMAD.IADD R5, R5, 0x1, -R2.reuse ;  /* 0x000000010505a824 */ /* 0x100fe200078e0a02 */
[----:B------:R-:W-:Y:S01]  /*eb20*/  ISETP.GE.AND P2, PT, R246, RZ, PT ;  /* 0x000000fff600720c */ /* 0x000fe20003f46270 */
[----:B------:R-:W-:Y:S01]  /*eb30*/  VIADD R246, R3, 0x110 ;  /* 0x0000011003f67836 */ /* 0x000fe20000000000 */
[----:B------:R0:W-:Y:S01]  /*eb40*/  STL [R1+0x30], R11 ;  /* 0x0000300b01007387 */ /* 0x0001e20000100800 */
[----:B------:R-:W-:Y:S01]  /*eb50*/  ISETP.GE.AND P1, PT, R238, RZ, PT ;  /* 0x000000ffee00720c */ /* 0x000fe20003f26270 */
[----:B------:R-:W-:Y:S01]  /*eb60*/  @!P4 IMAD.IADD R6, R6, 0x1, -R2 ;  /* 0x000000010606c824 */ /* 0x000fe200078e0a02 */
[----:B------:R-:W-:Y:S01]  /*eb70*/  ISETP.GE.AND P4, PT, R239, RZ, PT ;  /* 0x000000ffef00720c */ /* 0x000fe20003f86270 */
[----:B------:R1:W-:Y:S01]  /*eb80*/  STL [R1+0x2c], R8 ;  /* 0x00002c0801007387 */ /* 0x0003e20000100800 */
[----:B------:R-:W-:-:S02]  /*eb90*/  @!P0 IMAD.MOV R9, RZ, RZ, -R9 ;  /* 0x000000ffff098224 */ /* 0x000fc400078e0a09 */
[--C-:B------:R-:W-:Y:S01]  /*eba0*/  @!P3 IMAD.IADD R10, R10, 0x1, -R2.reuse ;  /* 0x000000010a0ab824 */ /* 0x100fe200078e0a02 */
[----:B------:R-:W-:Y:S01]  /*ebb0*/  ISETP.GE.AND P3, PT, R245, RZ, PT ;  /* 0x000000fff500720c */ /* 0x000fe20003f66270 */
[----:B------:R-:W-:Y:S01]  /*ebc0*/  @!P6 IMAD.IADD R7, R7, 0x1, -R2 ;  /* 0x000000010707e824 */ /* 0x000fe200078e0a02 */
[----:B0-----:R-:W-:Y:S01]  /*ebd0*/  IABS R11, R246 ;  /* 0x000000f6000b7213 */ /* 0x001fe20000000000 */
[----:B------:R-:W-:Y:S01]  /*ebe0*/  IMAD.MOV.U32 R12, RZ, RZ, R6 ;  /* 0x000000ffff0c7224 */ /* 0x000fe200078e0006 */
[----:B------:R-:W-:Y:S01]  /*ebf0*/  ISETP.GT.U32.AND P0, PT, R2, R10, PT ;  /* 0x0000000a0200720c */ /* 0x000fe20003f04070 */
[----:B------:R-:W-:Y:S01]  /*ec00*/  @!P5 IMAD.IADD R0, R0, 0x1, -R2 ;  /* 0x000000010000d824 */ /* 0x000fe200078e0a02 */
[----:B------:R0:W-:Y:S01]  /*ec10*/  STL [R1+0x28], R9 ;  /* 0x0000280901007387 */ /* 0x0001e20000100800 */
[----:B-1----:R-:W-:Y:S01]  /*ec20*/  IMAD.HI.U32 R8, R4, R15, RZ ;  /* 0x0000000f04087227 */ /* 0x002fe200078e00ff */
[----:B------:R-:W-:-:S03]  /*ec30*/  ISETP.GE.AND P5, PT, R244, RZ, PT ;  /* 0x000000fff400720c */ /* 0x000fc60003fa6270 */
[----:B------:R-:W-:Y:S02]  /*ec40*/  IMAD.MOV R8, RZ, RZ, -R8 ;  /* 0x000000ffff087224 */ /* 0x000fe400078e0a08 */
[----:B------:R-:W-:-:S04]  /*ec50*/  IMAD.HI.U32 R6, R4, R11, RZ ;  /* 0x0000000b04067227 */ /* 0x000fc800078e00ff */
[C---:B------:R-:W-:Y:S02]  /*ec60*/  IMAD R8, R2.reuse, R8, R15 ;  /* 0x0000000802087224 */ /* 0x040fe400078e020f */
[----:B------:R-:W-:Y:S02]  /*ec70*/  IMAD.MOV R6, RZ, RZ, -R6 ;  /* 0x000000ffff067224 */ /* 0x000fe400078e0a06 */
[----:B------:R-:W-:Y:S01]  /*ec80*/  @!P1 IMAD.MOV R12, RZ, RZ, -R12 ;  /* 0x000000ffff0c9224 */ /* 0x000fe200078e0a0c */
[C---:B------:R-:W-:Y:S01]  /*ec90*/  ISETP.GT.U32.AND P6, PT, R2.reuse, R8, PT ;  /* 0x000000080200720c */ /* 0x040fe20003fc4070 */
[----:B------:R-:W-:Y:S01]  /*eca0*/  @!P4 IMAD.MOV R5, RZ, RZ, -R5 ;  /* 0x000000ffff05c224 */ /* 0x000fe200078e0a05 */
[----:B------:R-:W-:Y:S01]  /*ecb0*/  ISETP.GE.AND P4, PT, R247, RZ, PT ;  /* 0x000000fff700720c */ /* 0x000fe20003f86270 */
[----:B------:R-:W-:Y:S01]  /*ecc0*/  @!P2 IMAD.MOV R0, RZ, RZ, -R0 ;  /* 0x000000ffff00a224 */ /* 0x000fe200078e0a00 */
[C---:B------:R-:W-:Y:S01]  /*ecd0*/  ISETP.GT.U32.AND P1, PT, R2.reuse, R7, PT ;  /* 0x000000070200720c */ /* 0x040fe20003f24070 */
[----:B0-----:R-:W-:Y:S01]  /*ece0*/  IMAD R9, R2, R6, R11 ;  /* 0x0000000602097224 */ /* 0x001fe200078e020b */
[----:B------:R0:W-:Y:S01]  /*ecf0*/  STL [R1+0x24], R12 ;  /* 0x0000240c01007387 */ /* 0x0001e20000100800 */
[C---:B------:R-:W-:Y:S01]  /*ed00*/  VIADD R247, R3.reuse, 0x10f ;  /* 0x0000010f03f77836 */ /* 0x040fe20000000000 */
[----:B------:R-:W-:Y:S01]  /*ed10*/  ISETP.GE.AND P2, PT, R246, RZ, PT ;  /* 0x000000fff600720c */ /* 0x000fe20003f46270 */
[--C-:B------:R-:W-:Y:S01]  /*ed20*/  @!P0 IMAD.IADD R10, R10, 0x1, -R2.reuse ;  /* 0x000000010a0a8824 */ /* 0x100fe200078e0a02 */
[----:B------:R-:W-:Y:S01]  /*ed30*/  STL [R1+0x20], R5 ;  /* 0x0000200501007387 */ /* 0x000fe20000100800 */
[----:B------:R-:W-:Y:S01]  /*ed40*/  VIADD R238, R3, 0x10b ;  /* 0x0000010b03ee7836 */ /* 0x000fe20000000000 */
[----:B------:R-:W-:Y:S01]  /*ed50*/  ISETP.GE.AND P0, PT, R247, RZ, PT ;  /* 0x000000fff700720c */ /* 0x000fe20003f06270 */
[----:B------:R-:W-:Y:S01]  /*ed60*/  @!P6 IMAD.IADD R8, R8, 0x1, -R2 ;  /* 0x000000010808e824 */ /* 0x000fe200078e0a02 */
[----:B------:R1:W-:Y:S01]  /*ed70*/  STL [R1+0x1c], R0 ;  /* 0x00001c0001007387 */ /* 0x0003e20000100800 */
[----:B------:R-:W-:Y:S01]  /*ed80*/  ISETP.GT.U32.AND P6, PT, R2, R9, PT ;  /* 0x000000090200720c */ /* 0x000fe20003fc4070 */
[----:B0-----:R-:W-:Y:S01]  /*ed90*/  IMAD.MOV.U32 R12, RZ, RZ, R10 ;  /* 0x000000ffff0c7224 */ /* 0x001fe200078e000a */
[----:B------:R-:W-:Y:S01]  /*eda0*/  IABS R223, R238 ;  /* 0x000000ee00df7213 */ /* 0x000fe20000000000 */
[----:B------:R-:W-:-:S02]  /*edb0*/  @!P1 IMAD.IADD R7, R7, 0x1, -R2 ;  /* 0x0000000107079824 */ /* 0x000fc400078e0a02 */
[----:B------:R-:W-:Y:S01]  /*edc0*/  @!P5 IMAD.MOV R12, RZ, RZ, -R12 ;  /* 0x000000ffff0cd224 */ /* 0x000fe200078e0a0c */
[----:B------:R-:W-:Y:S01]  /*edd0*/  ISETP.GT.U32.AND P5, PT, R2, R8, PT ;  /* 0x000000080200720c */ /* 0x000fe20003fa4070 */
[----:B------:R-:W-:Y:S01]  /*ede0*/  IMAD.MOV.U32 R11, RZ, RZ, R7 ;  /* 0x000000ffff0b7224 */ /* 0x000fe200078e0007 */
[----:B-1----:R-:W-:Y:S01]  /*edf0*/  IABS R0, R247 ;  /* 0x000000f700007213 */ /* 0x002fe20000000000 */
[C---:B------:R-:W-:Y:S01]  /*ee00*/  VIADD R247, R3.reuse, 0x10e ;  /* 0x0000010e03f77836 */ /* 0x040fe20000000000 */
[----:B------:R0:W-:Y:S01]  /*ee10*/  STL [R1+0x18], R12 ;  /* 0x0000180c01007387 */ /* 0x0001e20000100800 */
[----:B------:R-:W-:Y:S02]  /*ee20*/  VIADD R246, R3, 0x10d ;  /* 0x0000010d03f67836 */ /* 0x000fe40000000000 */
[----:B------:R-:W-:Y:S01]  /*ee30*/  IMAD.MOV.U32 R6, RZ, RZ, R0 ;  /* 0x000000ffff067224 */ /* 0x000fe200078e0000 */
[----:B------:R-:W-:Y:S01]  /*ee40*/  IABS R5, R247 ;  /* 0x000000f700057213 */ /* 0x000fe20000000000 */
[----:B------:R-:W-:Y:S01]  /*ee50*/  @!P6 IMAD.IADD R9, R9, 0x1, -R2 ;  /* 0x000000010909e824 */ /* 0x000fe200078e0a02 */
[----:B------:R-:W-:Y:S01]  /*ee60*/  ISETP.GE.AND P1, PT, R247, RZ, PT ;  /* 0x000000fff700720c */ /* 0x000fe20003f26270 */
[----:B------:R-:W-:Y:S01]  /*ee70*/  IMAD.HI.U32 R10, R4, R6, RZ ;  /* 0x00000006040a7227 */ /* 0x000fe200078e00ff */
[----:B------:R-:W-:-:S02]  /*ee80*/  IABS R0, R246 ;  /* 0x000000f600007213 */ /* 0x000fc40000000000 */
[C---:B------:R-:W-:Y:S01]  /*ee90*/  ISETP.GT.U32.AND P6, PT, R2.reuse, R9, PT ;  /* 0x000000090200720c */ /* 0x040fe20003fc4070 */
[----:B------:R-:W-:Y:S02]  /*eea0*/  IMAD.MOV R7, RZ, RZ, -R10 ;  /* 0x000000ffff077224 */ /* 0x000fe400078e0a0a */
[----:B------:R-:W-:Y:S02]  /*eeb0*/  VIADD R247, R3, 0x10c ;  /* 0x0000010c03f77836 */ /* 0x000fe40000000000 */
[----:B------:R-:W-:Y:S02]  /*eec0*/  IMAD R6, R2, R7, R6 ;  /* 0x0000000702067224 */ /* 0x000fe400078e0206 */
[----:B------:R-:W-:Y:S01]  /*eed0*/  IMAD.HI.U32 R7, R4, R5, RZ ;  /* 0x0000000504077227 */ /* 0x000fe200078e00ff */
[----:B------:R-:W-:-:S03]  /*eee0*/  IABS R252, R247 ;  /* 0x000000f700fc7213 */ /* 0x000fc60000000000 */
[----:B------:R-:W-:Y:S02]  /*eef0*/  IMAD.MOV R7, RZ, RZ, -R7 ;  /* 0x000000ffff077224 */ /* 0x000fe400078e0a07 */
[----:B------:R-:W-:Y:S01]  /*ef00*/  @!P5 IMAD.IADD R8, R8, 0x1, -R2 ;  /* 0x000000010808d824 */ /* 0x000fe200078e0a02 */
[C---:B------:R-:W-:Y:S01]  /*ef10*/  ISETP.GT.U32.AND P5, PT, R2.reuse, R6, PT ;  /* 0x000000060200720c */ /* 0x040fe20003fa4070 */
[----:B------:R-:W-:Y:S02]  /*ef20*/  IMAD R5, R2, R7, R5 ;  /* 0x0000000702057224 */ /* 0x000fe400078e0205 */
[----:B------:R-:W-:-:S04]  /*ef30*/  IMAD.HI.U32 R10, R4, R252, RZ ;  /* 0x000000fc040a7227 */ /* 0x000fc800078e00ff */
[----:B------:R-:W-:Y:S01]  /*ef40*/  @!P6 IMAD.IADD R9, R9, 0x1, -R2 ;  /* 0x000000010909e824 */ /* 0x000fe200078e0a02 */
[----:B------:R-:W-:Y:S01]  /*ef50*/  ISETP.GT.U32.AND P6, PT, R2, R5, PT ;  /* 0x000000050200720c */ /* 0x000fe20003fc4070 */
[----:B------:R-:W-:Y:S02]  /*ef60*/  IMAD.MOV R10, RZ, RZ, -R10 ;  /* 0x000000ffff0a7224 */ /* 0x000fe400078e0a0a */
[----:B------:R-:W-:Y:S01]  /*ef70*/  @!P3 IMAD.MOV R11, RZ, RZ, -R11 ;  /* 0x000000ffff0bb224 */ /* 0x000fe200078e0a0b */
[----:B------:R-:W-:Y:S01]  /*ef80*/  ISETP.GE.AND P3, PT, R246, RZ, PT ;  /* 0x000000fff600720c */ /* 0x000fe20003f66270 */
[----:B------:R-:W-:-:S03]  /*ef90*/  IMAD.HI.U32 R7, R4, R223, RZ ;  /* 0x000000df04077227 */ /* 0x000fc600078e00ff */
[----:B------:R1:W-:Y:S01]  /*efa0*/  STL [R1+0x14], R11 ;  /* 0x0000140b01007387 */ /* 0x0003e20000100800 */
[----:B------:R-:W-:Y:S02]  /*efb0*/  IMAD R252, R2, R10, R252 ;  /* 0x0000000a02fc7224 */ /* 0x000fe400078e02fc */
[----:B------:R-:W-:Y:S02]  /*efc0*/  IMAD.MOV R10, RZ, RZ, -R7 ;  /* 0x000000ffff0a7224 */ /* 0x000fe400078e0a07 */
[----:B0-----:R-:W-:Y:S02]  /*efd0*/  IMAD.MOV.U32 R12, RZ, RZ, R9 ;  /* 0x000000ffff0c7224 */ /* 0x001fe400078e0009 */
[----:B------:R-:W-:Y:S02]  /*efe0*/  @!P5 IMAD.IADD R6, R6, 0x1, -R2 ;  /* 0x000000010606d824 */ /* 0x000fe400078e0a02 */
[----:B------:R-:W-:Y:S02]  /*eff0*/  IMAD R223, R2, R10, R223 ;  /* 0x0000000a02df7224 */ /* 0x000fe400078e02df */
[----:B-1----:R-:W-:Y:S01]  /*f000*/  IMAD.HI.U32 R11, R4, R0, RZ ;  /* 0x00000000040b7227 */ /* 0x002fe200078e00ff */
[----:B------:R-:W-:-:S03]  /*f010*/  ISETP.GT.U32.AND P5, PT, R2, R6, PT ;  /* 0x000000060200720c */ /* 0x000fc60003fa4070 */
[----:B------:R-:W-:Y:S01]  /*f020*/  @!P2 IMAD.MOV R12, RZ, RZ, -R12 ;  /* 0x000000ffff0ca224 */ /* 0x000fe200078e0a0c */
[C---:B------:R-:W-:Y:S01]  /*f030*/  ISETP.GT.U32.AND P2, PT, R2.reuse, R252, PT ;  /* 0x000000fc0200720c */ /* 0x040fe20003f44070 */
[----:B------:R-:W-:Y:S02]  /*f040*/  IMAD.MOV R11, RZ, RZ, -R11 ;  /* 0x000000ffff0b7224 */ /* 0x000fe400078e0a0b */
[----:B------:R-:W-:Y:S01]  /*f050*/  @!P6 IMAD.IADD R5, R5, 0x1, -R2 ;  /* 0x000000010505e824 */ /* 0x000fe200078e0a02 */
[C---:B------:R-:W-:Y:S01]  /*f060*/  ISETP.GT.U32.AND P6, PT, R2.reuse, R223, PT ;  /* 0x000000df0200720c */ /* 0x040fe20003fc4070 */
[----:B------:R-:W-:Y:S02]  /*f070*/  IMAD R0, R2, R11, R0 ;  /* 0x0000000b02007224 */ /* 0x000fe400078e0200 */
[----:B------:R-:W-:Y:S02]  /*f080*/  IMAD.MOV.U32 R13, RZ, RZ, R8 ;  /* 0x000000ffff0d7224 */ /* 0x000fe400078e0008 */
[----:B------:R-:W-:-:S02]  /*f090*/  VIADD R244, R3, 0x109 ;  /* 0x0000010903f47836 */ /* 0x000fc40000000000 */
[----:B------:R-:W-:Y:S01]  /*f0a0*/  @!P4 IMAD.MOV R13, RZ, RZ, -R13 ;  /* 0x000000ffff0dc224 */ /* 0x000fe200078e0a0d */
[----:B------:R-:W-:Y:S01]  /*f0b0*/  ISETP.GT.U32.AND P4, PT, R2, R0, PT ;  /* 0x000000000200720c */ /* 0x000fe20003f84070 */
[--C-:B------:R-:W-:Y:S01]  /*f0c0*/  @!P2 IMAD.IADD R252, R252, 0x1, -R2.reuse ;  /* 0x00000001fcfca824 */ /* 0x100fe200078e0a02 */
[----:B------:R-:W-:Y:S01]  /*f0d0*/  IABS R227, R244 ;  /* 0x000000f400e37213 */ /* 0x000fe20000000000 */
[--C-:B------:R-:W-:Y:S01]  /*f0e0*/  @!P5 IMAD.IADD R6, R6, 0x1, -R2.reuse ;  /* 0x000000010606d824 */ /* 0x100fe200078e0a02 */
[----:B------:R-:W-:Y:S01]  /*f0f0*/  STL [R1+0x10], R13 ;  /* 0x0000100d01007387 */ /* 0x000fe20000100800 */
[----:B------:R-:W-:Y:S01]  /*f100*/  VIADD R239, R3, 0x10a ;  /* 0x0000010a03ef7836 */ /* 0x000fe20000000000 */
[----:B------:R-:W-:Y:S01]  /*f110*/  ISETP.GE.AND P5, PT, R247, RZ, PT ;  /* 0x000000fff700720c */ /* 0x000fe20003fa6270 */
[----:B------:R-:W-:Y:S01]  /*f120*/  @!P6 IMAD.IADD R223, R223, 0x1, -R2 ;  /* 0x00000001dfdfe824 */ /* 0x000fe200078e0a02 */
[----:B------:R-:W-:Y:S01]  /*f130*/  ISETP.GT.U32.AND P6, PT, R2, R252, PT ;  /* 0x000000fc0200720c */ /* 0x000fe20003fc4070 */
[----:B------:R-:W-:Y:S01]  /*f140*/  IMAD.MOV.U32 R8, RZ, RZ, R6 ;  /* 0x000000ffff087224 */ /* 0x000fe200078e0006 */
[----:B------:R-:W-:Y:S01]  /*f150*/  IABS R225, R239 ;  /* 0x000000ef00e17213 */ /* 0x000fe20000000000 */
[----:B------:R-:W-:Y:S01]  /*f160*/  IMAD.HI.U32 R6, R4, R227, RZ ;  /* 0x000000e304067227 */ /* 0x000fe200078e00ff */
[----:B------:R-:W-:Y:S03]  /*f170*/  STL [R1+0xc], R12 ;  /* 0x00000c0c01007387 */ /* 0x000fe60000100800 */
[----:B------:R-:W-:-:S02]  /*f180*/  VIADD R245, R3, 0x108 ;  /* 0x0000010803f57836 */ /* 0x000fc40000000000 */
[----:B------:R-:W-:Y:S01]  /*f190*/  @!P4 IMAD.IADD R0, R0, 0x1, -R2 ;  /* 0x000000010000c824 */ /* 0x000fe200078e0a02 */
[----:B------:R-:W-:Y:S01]  /*f1a0*/  ISETP.GT.U32.AND P4, PT, R2, R5, PT ;  /* 0x000000050200720c */ /* 0x000fe20003f84070 */
[----:B------:R-:W-:Y:S01]  /*f1b0*/  IMAD.MOV R6, RZ, RZ, -R6 ;  /* 0x000000ffff067224 */ /* 0x000fe200078e0a06 */
[----:B------:R-:W-:Y:S01]  /*f1c0*/  IABS R229, R245 ;  /* 0x000000f500e57213 */ /* 0x000fe20000000000 */
[----:B------:R-:W-:Y:S01]  /*f1d0*/  IMAD.HI.U32 R7, R4, R225, RZ ;  /* 0x000000e104077227 */ /* 0x000fe200078e00ff */
[----:B------:R-:W-:-:S03]  /*f1e0*/  ISETP.GT.U32.AND P2, PT, R2, R0, PT ;  /* 0x000000000200720c */ /* 0x000fc60003f44070 */
[----:B------:R-:W-:Y:S02]  /*f1f0*/  VIADD R246, R3, 0x107 ;  /* 0x0000010703f67836 */ /* 0x000fe40000000000 */
[----:B------:R-:W-:Y:S01]  /*f200*/  @!P0 IMAD.MOV R8, RZ, RZ, -R8 ;  /* 0x000000ffff088224 */ /* 0x000fe200078e0a08 */
[C---:B------:R-:W-:Y:S01]  /*f210*/  ISETP.GT.U32.AND P0, PT, R2.reuse, R223, PT ;  /* 0x000000df0200720c */ /* 0x040fe20003f04070 */
[----:B------:R-:W-:Y:S01]  /*f220*/  IMAD R227, R2, R6, R227 ;  /* 0x0000000602e37224 */ /* 0x000fe200078e02e3 */
[----:B------:R-:W-:Y:S01]  /*f230*/  IABS R231, R246 ;  /* 0x000000f600e77213 */ /* 0x000fe20000000000 */
[----:B------:R-:W-:Y:S01]  /*f240*/  IMAD.MOV R7, RZ, RZ, -R7 ;  /* 0x000000ffff077224 */ /* 0x000fe200078e0a07 */
[----:B------:R0:W-:Y:S01]  /*f250*/  STL [R1+0x8], R8 ;  /* 0x0000080801007387 */ /* 0x0001e20000100800 */
[----:B------:R-:W-:Y:S01]  /*f260*/  @!P6 IMAD.IADD R252, R252, 0x1, -R2 ;  /* 0x00000001fcfce824 */ /* 0x000fe200078e0a02 */
[C---:B------:R-:W-:Y:S01]  /*f270*/  ISETP.GT.U32.AND P6, PT, R2.reuse, R227, PT ;  /* 0x000000e30200720c */ /* 0x040fe20003fc4070 */
[----:B------:R-:W-:-:S02]  /*f280*/  IMAD R225, R2, R7, R225 ;  /* 0x0000000702e17224 */ /* 0x000fc400078e02e1 */
[----:B------:R-:W-:Y:S02]  /*f290*/  @!P4 IMAD.IADD R5, R5, 0x1, -R2 ;  /* 0x000000010505c824 */ /* 0x000fe400078e0a02 */
[----:B------:R-:W-:Y:S01]  /*f2a0*/  IMAD.HI.U32 R7, R4, R231, RZ ;  /* 0x000000e704077227 */ /* 0x000fe200078e00ff */
[----:B------:R-:W-:-:S03]  /*f2b0*/  ISETP.GT.U32.AND P4, PT, R2, R225, PT ;  /* 0x000000e10200720c */ /* 0x000fc60003f84070 */
[----:B0-----:R-:W-:-:S04]  /*f2c0*/  IMAD.HI.U32 R8, R4, R229, RZ ;  /* 0x000000e504087227 */ /* 0x001fc800078e00ff */
[----:B------:R-:W-:Y:S02]  /*f2d0*/  IMAD.MOV R8, RZ, RZ, -R8 ;  /* 0x000000ffff087224 */ /* 0x000fe400078e0a08 */
[----:B------:R-:W-:Y:S02]  /*f2e0*/  IMAD.MOV R7, RZ, RZ, -R7 ;  /* 0x000000ffff077224 */ /* 0x000fe400078e0a07 */
[C---:B------:R-:W-:Y:S02]  /*f2f0*/  IMAD R229, R2.reuse, R8, R229 ;  /* 0x0000000802e57224 */ /* 0x040fe400078e02e5 */
[C---:B------:R-:W-:Y:S02]  /*f300*/  IMAD R231, R2.reuse, R7, R231 ;  /* 0x0000000702e77224 */ /* 0x040fe400078e02e7 */
[----:B------:R-:W-:Y:S01]  /*f310*/  @!P6 IMAD.IADD R227, R227, 0x1, -R2 ;  /* 0x00000001e3e3e824 */ /* 0x000fe200078e0a02 */
[----:B------:R-:W-:Y:S01]  /*f320*/  ISETP.GT.U32.AND P6, PT, R2, R229, PT ;  /* 0x000000e50200720c */ /* 0x000fe20003fc4070 */
[----:B------:R-:W-:-:S02]  /*f330*/  VIADD R247, R3, 0x106 ;  /* 0x0000010603f77836 */ /* 0x000fc40000000000 */
[----:B------:R-:W-:Y:S01]  /*f340*/  @!P5 IMAD.MOV R252, RZ, RZ, -R252 ;  /* 0x000000fffffcd224 */ /* 0x000fe200078e0afc */
[----:B------:R-:W-:Y:S01]  /*f350*/  ISETP.GT.U32.AND P5, PT, R2, R231, PT ;  /* 0x000000e70200720c */ /* 0x000fe20003fa4070 */
[--C-:B------:R-:W-:Y:S01]  /*f360*/  @!P4 IMAD.IADD R225, R225, 0x1, -R2.reuse ;  /* 0x00000001e1e1c824 */ /* 0x100fe200078e0a02 */
[----:B------:R-:W-:Y:S01]  /*f370*/  IABS R233, R247 ;  /* 0x000000f700e97213 */ /* 0x000fe20000000000 */
[----:B------:R-:W-:Y:S01]  /*f380*/  @!P2 IMAD.IADD R0, R0, 0x1, -R2 ;  /* 0x000000010000a824 */ /* 0x000fe200078e0a02 */
[----:B------:R-:W-:Y:S01]  /*f390*/  ISETP.GE.AND P2, PT, R238, RZ, PT ;  /* 0x000000ffee00720c */ /* 0x000fe20003f46270 */
[----:B------:R-:W-:Y:S01]  /*f3a0*/  VIADD R238, R3, 0x105 ;  /* 0x0000010503ee7836 */ /* 0x000fe20000000000 */
[----:B------:R-:W-:Y:S01]  /*f3b0*/  ISETP.GE.AND P4, PT, R244, RZ, PT ;  /* 0x000000fff400720c */ /* 0x000fe20003f86270 */
[----:B------:R-:W-:Y:S01]  /*f3c0*/  @!P1 IMAD.MOV R5, RZ, RZ, -R5 ;  /* 0x000000ffff059224 */ /* 0x000fe200078e0a05 */
[----:B------:R-:W-:Y:S01]  /*f3d0*/  ISETP.GT.U32.AND P1, PT, R2, R225, PT ;  /* 0x000000e10200720c */ /* 0x000fe20003f24070 */
[----:B------:R-:W-:Y:S01]  /*f3e0*/  IMAD.HI.U32 R6, R4, R233, RZ ;  /* 0x000000e904067227 */ /* 0x000fe200078e00ff */
[----:B------:R-:W-:-:S02]  /*f3f0*/  IABS R235, R238 ;  /* 0x000000ee00eb7213 */ /* 0x000fc40000000000 */
[----:B------:R-:W-:Y:S01]  /*f400*/  STL [R1+0x4], R5 ;  /* 0x0000040501007387 */ /* 0x000fe20000100800 */
[----:B------:R-:W-:Y:S01]  /*f410*/  @!P3 IMAD.MOV R0, RZ, RZ, -R0 ;  /* 0x000000ffff00b224 */ /* 0x000fe200078e0a00 */
[C---:B------:R-:W-:Y:S01]  /*f420*/  ISETP.GT.U32.AND P3, PT, R2.reuse, R227, PT ;  /* 0x000000e30200720c */ /* 0x040fe20003f64070 */
[----:B------:R-:W-:Y:S01]  /*f430*/  @!P6 IMAD.IADD R229, R229, 0x1, -R2 ;  /* 0x00000001e5e5e824 */ /* 0x000fe200078e0a02 */
[----:B------:R-:W-:Y:S01]  /*f440*/  ISETP.GE.AND P6, PT, R247, RZ, PT ;  /* 0x000000fff700720c */ /* 0x000fe20003fc6270 */
[----:B------:R-:W-:Y:S01]  /*f450*/  IMAD.MOV R6, RZ, RZ, -R6 ;  /* 0x000000ffff067224 */ /* 0x000fe200078e0a06 */
[----:B------:R0:W-:Y:S01]  /*f460*/  STL [R1], R0 ;  /* 0x0000000001007387 */ /* 0x0001e20000100800 */
[--C-:B------:R-:W-:Y:S01]  /*f470*/  @!P0 IMAD.IADD R223, R223, 0x1, -R2.reuse ;  /* 0x00000001dfdf8824 */ /* 0x100fe200078e0a02 */
[----:B------:R-:W-:Y:S01]  /*f480*/  ISETP.GE.AND P0, PT, R239, RZ, PT ;  /* 0x000000ffef00720c */ /* 0x000fe20003f06270 */
[--C-:B------:R-:W-:Y:S01]  /*f490*/  @!P5 IMAD.IADD R231, R231, 0x1, -R2.reuse ;  /* 0x00000001e7e7d824 */ /* 0x100fe200078e0a02 */
[C---:B------:R-:W-:Y:S01]  /*f4a0*/  ISETP.GT.U32.AND P5, PT, R2.reuse, R229, PT ;  /* 0x000000e50200720c */ /* 0x040fe20003fa4070 */
[C---:B------:R-:W-:Y:S01]  /*f4b0*/  IMAD R233, R2.reuse, R6, R233 ;  /* 0x0000000602e97224 */ /* 0x040fe200078e02e9 */
[----:B------:R-:W-:Y:S01]  /*f4c0*/  IABS R239, R230 ;  /* 0x000000e600ef7213 */ /* 0x000fe20000000000 */
[----:B------:R-:W-:Y:S01]  /*f4d0*/  VIADD R244, R3, 0x104 ;  /* 0x0000010403f47836 */ /* 0x000fe20000000000 */
[----:B------:R-:W-:Y:S01]  /*f4e0*/  STL [R1+0x2010], R252 ;  /* 0x002010fc01007387 */ /* 0x000fe20000100800 */
[----:B------:R-:W-:Y:S01]  /*f4f0*/  @!P1 IMAD.IADD R225, R225, 0x1, -R2 ;  /* 0x00000001e1e19824 */ /* 0x000fe200078e0a02 */
[----:B------:R-:W-:Y:S01]  /*f500*/  ISETP.GT.U32.AND P1, PT, R2, R233, PT ;  /* 0x000000e90200720c */ /* 0x000fe20003f24070 */
[----:B0-----:R-:W-:Y:S01]  /*f510*/  IMAD.HI.U32 R0, R4, R235, RZ ;  /* 0x000000eb04007227 */ /* 0x001fe200078e00ff */
[----:B------:R-:W-:-:S03]  /*f520*/  IABS R237, R244 ;  /* 0x000000f400ed7213 */ /* 0x000fc60000000000 */
[----:B------:R-:W-:Y:S02]  /*f530*/  IMAD.MOV R0, RZ, RZ, -R0 ;  /* 0x000000ffff007224 */ /* 0x000fe400078e0a00 */
[----:B------:R-:W-:Y:S01]  /*f540*/  @!P0 IMAD.MOV R225, RZ, RZ, -R225 ;  /* 0x000000ffffe18224 */ /* 0x000fe200078e0ae1 */
[C---:B------:R-:W-:Y:S01]  /*f550*/  ISETP.GT.U32.AND P0, PT, R2.reuse, R231, PT ;  /* 0x000000e70200720c */ /* 0x040fe20003f04070 */
[----:B------:R-:W-:Y:S02]  /*f560*/  IMAD R235, R2, R0, R235 ;  /* 0x0000000002eb7224 */ /* 0x000fe400078e02eb */
[----:B------:R-:W-:Y:S02]  /*f570*/  @!P5 IMAD.IADD R229, R229, 0x1, -R2 ;  /* 0x00000001e5e5d824 */ /* 0x000fe400078e0a02 */
[----:B------:R-:W-:Y:S01]  /*f580*/  IMAD.HI.U32 R5, R4, R237, RZ ;  /* 0x000000ed04057227 */ /* 0x000fe200078e00ff */
[----:B------:R-:W-:-:S03]  /*f590*/  ISETP.GT.U32.AND P5, PT, R2, R235, PT ;  /* 0x000000eb0200720c */ /* 0x000fc60003fa4070 */
[----:B------:R-:W-:Y:S02]  /*f5a0*/  VIADD R236, R3, 0x102 ;  /* 0x0000010203ec7836 */ /* 0x000fe40000000000 */
[----:B------:R-:W-:-:S03]  /*f5b0*/  IMAD.HI.U32 R0, R4, R239, RZ ;  /* 0x000000ef04007227 */ /* 0x000fc600078e00ff */
[----:B------:R-:W-:Y:S01]  /*f5c0*/  IABS R241, R236 ;  /* 0x000000ec00f17213 */ /* 0x000fe20000000000 */
[----:B------:R-:W-:Y:S02]  /*f5d0*/  IMAD.MOV R5, RZ, RZ, -R5 ;  /* 0x000000ffff057224 */ /* 0x000fe400078e0a05 */
[----:B------:R-:W-:Y:S02]  /*f5e0*/  @!P1 IMAD.IADD R233, R233, 0x1, -R2 ;  /* 0x00000001e9e99824 */ /* 0x000fe400078e0a02 */
[----:B------:R-:W-:Y:S02]  /*f5f0*/  VIADD R247, R3, 0x101 ;  /* 0x0000010103f77836 */ /* 0x000fe40000000000 */
[----:B------:R-:W-:Y:S01]  /*f600*/  IMAD.MOV R0, RZ, RZ, -R0 ;  /* 0x000000ffff007224 */ /* 0x000fe200078e0a00 */
[----:B------:R-:W-:Y:S01]  /*f610*/  ISETP.GT.U32.AND P1, PT, R2, R233, PT ;  /* 0x000000e90200720c */ /* 0x000fe20003f24070 */
[----:B------:R-:W-:Y:S01]  /*f620*/  @!P3 IMAD.IADD R227, R227, 0x1, -R2 ;  /* 0x00000001e3e3b824 */ /* 0x000fe200078e0a02 */
[----:B------:R-:W-:Y:S01]  /*f630*/  ISETP.GE.AND P3, PT, R246, RZ, PT ;  /* 0x000000fff600720c */ /* 0x000fe20003f66270 */
[C---:B------:R-:W-:Y:S01]  /*f640*/  IMAD R237, R2.reuse, R5, R237 ;  /* 0x0000000502ed7224 */ /* 0x040fe200078e02ed */
[----:B------:R-:W-:Y:S01]  /*f650*/  IABS R243, R247 ;  /* 0x000000f700f37213 */ /* 0x000fe20000000000 */
[----:B------:R-:W-:-:S02]  /*f660*/  IMAD R239, R2, R0, R239 ;  /* 0x0000000002ef7224 */ /* 0x000fc400078e02ef */
[----:B------:R-:W-:-:S04]  /*f670*/  IMAD.HI.U32 R6, R4, R241, RZ ;  /* 0x000000f104067227 */ /* 0x000fc800078e00ff */
[--C-:B------:R-:W-:Y:S01]  /*f680*/  @!P0 IMAD.IADD R231, R231, 0x1, -R2.reuse ;  /* 0x00000001e7e78824 */ /* 0x100fe200078e0a02 */
[C---:B------:R-:W-:Y:S01]  /*f690*/  ISETP.GT.U32.AND P0, PT, R2.reuse, R237, PT ;  /* 0x000000ed0200720c */ /* 0x040fe20003f04070 */
[----:B------:R-:W-:Y:S01]  /*f6a0*/  @!P5 IMAD.IADD R235, R235, 0x1, -R2 ;  /* 0x00000001ebebd824 */ /* 0x000fe200078e0a02 */
[----:B------:R-:W-:Y:S01]  /*f6b0*/  ISETP.GT.U32.AND P5, PT, R2, R239, PT ;  /* 0x000000ef0200720c */ /* 0x000fe20003fa4070 */
[----:B------:R-:W-:Y:S02]  /*f6c0*/  VIADD R246, R3, 0x100 ;  /* 0x0000010003f67836 */ /* 0x000fe40000000000 */
[----:B------:R-:W-:-:S04]  /*f6d0*/  IMAD.HI.U32 R5, R4, R243, RZ ;  /* 0x000000f304057227 */ /* 0x000fc800078e00ff */
[----:B------:R-:W-:Y:S02]  /*f6e0*/  IMAD.MOV R6, RZ, RZ, -R6 ;  /* 0x000000ffff067224 */ /* 0x000fe400078e0a06 */
[----:B------:R-:W-:Y:S01]  /*f6f0*/  @!P2 IMAD.MOV R223, RZ, RZ, -R223 ;  /* 0x000000ffffdfa224 */ /* 0x000fe200078e0adf */
[----:B------:R-:W-:Y:S01]  /*f700*/  ISETP.GE.AND P2, PT, R245, RZ, PT ;  /* 0x000000fff500720c */ /* 0x000fe20003f46270 */
[----:B------:R-:W-:Y:S01]  /*f710*/  IMAD.MOV R5, RZ, RZ, -R5 ;  /* 0x000000ffff057224 */ /* 0x000fe200078e0a05 */
[----:B------:R-:W-:Y:S01]  /*f720*/  IABS R245, R246 ;  /* 0x000000f600f57213 */ /* 0x000fe20000000000 */
[----:B------:R-:W-:Y:S01]  /*f730*/  IMAD R241, R2, R6, R241 ;  /* 0x0000000602f17224 */ /* 0x000fe200078e02f1 */
[----:B------:R-:W-:Y:S01]  /*f740*/  STL [R1+0x2014], R223 ;  /* 0x002014df01007387 */ /* 0x000fe20000100800 */
[----:B------:R-:W-:Y:S01]  /*f750*/  @!P1 IMAD.IADD R233, R233, 0x1, -R2 ;  /* 0x00000001e9e99824 */ /* 0x000fe200078e0a02 */
[----:B------:R-:W-:Y:S01]  /*f760*/  ISETP.GE.AND P1, PT, R238, RZ, PT ;  /* 0x000000ffee00720c */ /* 0x000fe20003f26270 */
[C---:B------:R-:W-:Y:S01]  /*f770*/  IMAD R243, R2.reuse, R5, R243 ;  /* 0x0000000502f37224 */ /* 0x040fe200078e02f3 */
[----:B------:R-:W-:Y:S01]  /*f780*/  STL [R1+0x2018], R225 ;  /* 0x002018e101007387 */ /* 0x000fe20000100800 */
[----:B------:R-:W-:Y:S01]  /*f790*/  @!P3 IMAD.MOV R231, RZ, RZ, -R231 ;  /* 0x000000ffffe7b224 */ /* 0x000fe200078e0ae7 */
[----:B------:R-:W-:Y:S01]  /*f7a0*/  ISETP.GT.U32.AND P3, PT, R2, R241, PT ;  /* 0x000000f10200720c */ /* 0x000fe20003f64070 */
[----:B------:R-:W-:-:S04]  /*f7b0*/  IMAD.HI.U32 R0, R4, R245, RZ ;  /* 0x000000f504007227 */ /* 0x000fc800078e00ff */
[--C-:B------:R-:W-:Y:S01]  /*f7c0*/  @!P0 IMAD.IADD R237, R237, 0x1, -R2.reuse ;  /* 0x00000001eded8824 */ /* 0x100fe200078e0a02 */
[----:B------:R-:W-:Y:S01]  /*f7d0*/  ISETP.GE.AND P0, PT, R244, RZ, PT ;  /* 0x000000fff400720c */ /* 0x000fe20003f06270 */
[----:B------:R-:W-:Y:S01]  /*f7e0*/  @!P5 IMAD.IADD R239, R239, 0x1, -R2 ;  /* 0x00000001efefd824 */ /* 0x000fe200078e0a02 */
[C---:B------:R-:W-:Y:S01]  /*f7f0*/  ISETP.GT.U32.AND P5, PT, R2.reuse, R235, PT ;  /* 0x000000eb0200720c */ /* 0x040fe20003fa4070 */
[----:B------:R-:W-:Y:S01]  /*f800*/  @!P6 IMAD.MOV R233, RZ, RZ, -R233 ;  /* 0x000000ffffe9e224 */ /* 0x000fe200078e0ae9 */
[----:B------:R-:W-:Y:S01]  /*f810*/  ISETP.GT.U32.AND P6, PT, R2, R243, PT ;  /* 0x000000f30200720c */ /* 0x000fe20003fc4070 */
[----:B------:R-:W-:Y:S02]  /*f820*/  IMAD.MOV R0, RZ, RZ, -R0 ;  /* 0x000000ffff007224 */ /* 0x000fe400078e0a00 */
[C---:B------:R-:W-:Y:S02]  /*f830*/  VIADD R244, R3.reuse, 0xfe ;  /* 0x000000fe03f47836 */ /* 0x040fe40000000000 */
[----:B------:R-:W-:-:S02]  /*f840*/  VIADD R238, R3, 0xff ;  /* 0x000000ff03ee7836 */ /* 0x000fc40000000000 */
[C---:B------:R-:W-:Y:S01]  /*f850*/  IMAD R245, R2.reuse, R0, R245 ;  /* 0x0000000002f57224 */ /* 0x040fe200078e02f5 */
[----:B------:R-:W-:Y:S01]  /*f860*/  IABS R0, R244 ;  /* 0x000000f400007213 */ /* 0x000fe20000000000 */
[----:B------:R-:W-:Y:S01]  /*f870*/  @!P2 IMAD.MOV R229, RZ, RZ, -R229 ;  /* 0x000000ffffe5a224 */ /* 0x000fe200078e0ae5 */
[----:B------:R-:W-:Y:S01]  /*f880*/  IABS R5, R238 ;  /* 0x000000ee00057213 */ /* 0x000fe20000000000 */
[----:B------:R-:W-:Y:S01]  /*f890*/  @!P3 IMAD.IADD R241, R241, 0x1, -R2 ;  /* 0x00000001f1f1b824 */ /* 0x000fe200078e0a02 */
[----:B------:R-:W-:Y:S01]  /*f8a0*/  ISETP.GT.U32.AND P2, PT, R2, R237, PT ;  /* 0x000000ed0200720c */ /* 0x000fe20003f44070 */
[----:B------:R-:W-:Y:S01]  /*f8b0*/  IMAD.MOV.U32 R6, RZ, RZ, R0 ;  /* 0x000000ffff067224 */ /* 0x000fe200078e0000 */
[----:B------:R-:W-:Y:S01]  /*f8c0*/  ISETP.GE.AND P3, PT, R247, RZ, PT ;  /* 0x000000fff700720c */ /* 0x000fe20003f66270 */
[----:B------:R-:W-:-:S04]  /*f8d0*/  IMAD.HI.U32 R7, R4, R5, RZ ;  /* 0x0000000504077227 */ /* 0x000fc800078e00ff */
[--C-:B------:R-:W-:Y:S01]  /*f8e0*/  @!P5 IMAD.IADD R235, R235, 0x1, -R2.reuse ;  /* 0x00000001ebebd824 */ /* 0x100fe200078e0a02 */
[C---:B------:R-:W-:Y:S01]  /*f8f0*/  ISETP.GT.U32.AND P5, PT, R2.reuse, R245, PT ;  /* 0x000000f50200720c */ /* 0x040fe20003fa4070 */
[----:B------:R-:W-:Y:S01]  /*f900*/  @!P6 IMAD.IADD R243, R243, 0x1, -R2 ;  /* 0x00000001f3f3e824 */ /* 0x000fe200078e0a02 */
[----:B------:R-:W-:Y:S01]  /*f910*/  ISETP.GT.U32.AND P6, PT, R2, R241, PT ;  /* 0x000000f10200720c */ /* 0x000fe20003fc4070 */
[----:B------:R-:W-:-:S04]  /*f920*/  IMAD.HI.U32 R0, R4, R6, RZ ;  /* 0x0000000604007227 */ /* 0x000fc800078e00ff */
[----:B------:R-:W-:Y:S02]  /*f930*/  IMAD.MOV R7, RZ, RZ, -R7 ;  /* 0x000000ffff077224 */ /* 0x000fe400078e0a07 */
[----:B------:R-:W-:Y:S02]  /*f940*/  IMAD.MOV R8, RZ, RZ, -R0 ;  /* 0x000000ffff087224 */ /* 0x000fe400078e0a00 */
[----:B------:R-:W-:Y:S01]  /*f950*/  @!P2 IMAD.IADD R237, R237, 0x1, -R2 ;  /* 0x00000001ededa824 */ /* 0x000fe200078e0a02 */
[----:B------:R-:W-:Y:S01]  /*f960*/  ISETP.GE.AND P2, PT, R230, RZ, PT ;  /* 0x000000ffe600720c */ /* 0x000fe20003f46270 */
[C---:B------:R-:W-:Y:S02]  /*f970*/  IMAD R0, R2.reuse, R7, R5 ;  /* 0x0000000702007224 */ /* 0x040fe400078e0205 */
[----:B------:R-:W-:Y:S02]  /*f980*/  IMAD R6, R2, R8, R6 ;  /* 0x0000000802067224 */ /* 0x000fe400078e0206 */
[----:B------:R-:W-:-:S02]  /*f990*/  VIADD R247, R3, 0xfd ;  /* 0x000000fd03f77836 */ /* 0x000fc40000000000 */
[----:B------:R-:W-:Y:S01]  /*f9a0*/  @!P4 IMAD.MOV R227, RZ, RZ, -R227 ;  /* 0x000000ffffe3c224 */ /* 0x000fe200078e0ae3 */
[C---:B------:R-:W-:Y:S01]  /*f9b0*/  ISETP.GT.U32.AND P4, PT, R2.reuse, R239, PT ;  /* 0x000000ef0200720c */ /* 0x040fe20003f84070 */
[----:B------:R-:W-:Y:S01]  /*f9c0*/  @!P0 IMAD.MOV R237, RZ, RZ, -R237 ;  /* 0x000000ffffed8224 */ /* 0x000fe200078e0aed */
[C---:B------:R-:W-:Y:S01]  /*f9d0*/  ISETP.GT.U32.AND P0, PT, R2.reuse, R0, PT ;  /* 0x000000000200720c */ /* 0x040fe20003f04070 */
[--C-:B------:R-:W-:Y:S01]  /*f9e0*/  @!P5 IMAD.IADD R245, R245, 0x1, -R2.reuse ;  /* 0x00000001f5f5d824 */ /* 0x100fe200078e0a02 */
[C---:B------:R-:W-:Y:S01]  /*f9f0*/  ISETP.GT.U32.AND P5, PT, R2.reuse, R243, PT ;  /* 0x000000f30200720c */ /* 0x040fe20003fa4070 */
[--C-:B------:R-:W-:Y:S01]  /*fa00*/  @!P6 IMAD.IADD R241, R241, 0x1, -R2.reuse ;  /* 0x00000001f1f1e824 */ /* 0x100fe200078e0a02 */
[----:B------:R-:W-:Y:S01]  /*fa10*/  IABS R8, R247 ;  /* 0x000000f700087213 */ /* 0x000fe20000000000 */
[----:B------:R-:W-:Y:S01]  /*fa20*/  @!P1 IMAD.MOV R235, RZ, RZ, -R235 ;  /* 0x000000ffffeb9224 */ /* 0x000fe200078e0aeb */
[C---:B------:R-:W-:Y:S01]  /*fa30*/  ISETP.GT.U32.AND P6, PT, R2.reuse, R6, PT ;  /* 0x000000060200720c */ /* 0x040fe20003fc4070 */
[----:B------:R-:W-:Y:S01]  /*fa40*/  VIADD R230, R3, 0xae ;  /* 0x000000ae03e67836 */ /* 0x000fe20000000000 */
[----:B------:R-:W-:Y:S01]  /*fa50*/  ISETP.GT.U32.AND P1, PT, R2, R245, PT ;  /* 0x000000f50200720c */ /* 0x000fe20003f24070 */
[----:B------:R-:W-:Y:S01]  /*fa60*/  IMAD.HI.U32 R5, R4, R8, RZ ;  /* 0x0000000804057227 */ /* 0x000fe200078e00ff */
[----:B------:R-:W-:Y:S02]  /*fa70*/  STL [R1+0x201c], R227 ;  /* 0x00201ce301007387 */ /* 0x000fe40000100800 */
[----:B------:R-:W-:Y:S01]  /*fa80*/  IABS R145, R230 ;  /* 0x000000e600917213 */ /* 0x000fe20000000000 */
[----:B------:R-:W-:Y:S01]  /*fa90*/  IMAD.MOV R5, RZ, RZ, -R5 ;  /* 0x000000ffff057224 */ /* 0x000fe200078e0a05 */
[----:B------:R-:W-:Y:S01]  /*faa0*/  STL [R1+0x2020], R229 ;  /* 0x002020e501007387 */ /* 0x000fe20000100800 */
[--C-:B------:R-:W-:Y:S01]  /*fab0*/  @!P4 IMAD.IADD R239, R239, 0x1, -R2.reuse ;  /* 0x00000001efefc824 */ /* 0x100fe200078e0a02 */
[----:B------:R-:W-:Y:S01]  /*fac0*/  ISETP.GE.AND P4, PT, R236, RZ, PT ;  /* 0x000000ffec00720c */ /* 0x000fe20003f86270 */
[--C-:B------:R-:W-:Y:S01]  /*fad0*/  @!P0 IMAD.IADD R0, R0, 0x1, -R2.reuse ;  /* 0x0000000100008824 */ /* 0x100fe200078e0a02 */
[----:B------:R-:W-:Y:S01]  /*fae0*/  ISETP.GE.AND P0, PT, R247, RZ, PT ;  /* 0x000000fff700720c */ /* 0x000fe20003f06270 */
[----:B------:R-:W-:Y:S01]  /*faf0*/  @!P5 IMAD.IADD R243, R243, 0x1, -R2 ;  /* 0x00000001f3f3d824 */ /* 0x000fe200078e0a02 */
[----:B------:R-:W-:Y:S01]  /*fb00*/  ISETP.GE.AND P5, PT, R238, RZ, PT ;  /* 0x000000ffee00720c */ /* 0x000fe20003fa6270 */
[----:B------:R-:W-:Y:S01]  /*fb10*/  IMAD R8, R2, R5, R8 ;  /* 0x0000000502087224 */ /* 0x000fe200078e0208 */
[----:B------:R-:W-:Y:S01]  /*fb20*/  STL [R1+0x2024], R231 ;  /* 0x002024e701007387 */ /* 0x000fe20000100800 */
[----:B------:R-:W-:-:S02]  /*fb30*/  @!P6 IMAD.IADD R6, R6, 0x1, -R2 ;  /* 0x000000010606e824 */ /* 0x000fc400078e0a02 */
[C---:B------:R-:W-:Y:S01]  /*fb40*/  VIADD R247, R3.reuse, 0xfb ;  /* 0x000000fb03f77836 */ /* 0x040fe20000000000 */
[----:B------:R-:W-:Y:S01]  /*fb50*/  STL [R1+0x2028], R233 ;  /* 0x002028e901007387 */ /* 0x000fe20000100800 */
[----:B------:R-:W-:Y:S01]  /*fb60*/  @!P2 IMAD.MOV R239, RZ, RZ, -R239 ;  /* 0x000000ffffefa224 */ /* 0x000fe200078e0aef */
[----:B------:R-:W-:Y:S01]  /*fb70*/  ISETP.GE.AND P2, PT, R246, RZ, PT ;  /* 0x000000fff600720c */ /* 0x000fe20003f46270 */
[----:B------:R-:W-:Y:S01]  /*fb80*/  VIADD R246, R3, 0xfc ;  /* 0x000000fc03f67836 */ /* 0x000fe20000000000 */
[C---:B------:R-:W-:Y:S01]  /*fb90*/  ISETP.GT.U32.AND P6, PT, R2.reuse, R6, PT ;  /* 0x000000060200720c */ /* 0x040fe20003fc4070 */
[----:B------:R-:W-:Y:S01]  /*fba0*/  @!P3 IMAD.MOV R243, RZ, RZ, -R243 ;  /* 0x000000fffff3b224 */ /* 0x000fe200078e0af3 */
[----:B------:R-:W-:Y:S01]  /*fbb0*/  IABS R7, R247 ;  /* 0x000000f700077213 */ /* 0x000fe20000000000 */
[----:B------:R-:W-:Y:S01]  /*fbc0*/  @!P1 IMAD.IADD R245, R245, 0x1, -R2 ;  /* 0x00000001f5f59824 */ /* 0x000fe200078e0a02 */
[----:B------:R-:W-:Y:S01]  /*fbd0*/  ISETP.GT.U32.AND P3, PT, R2, R8, PT ;  /* 0x000000080200720c */ /* 0x000fe20003f64070 */
[----:B------:R-:W-:Y:S01]  /*fbe0*/  @!P4 IMAD.MOV R241, RZ, RZ, -R241 ;  /* 0x000000fffff1c224 */ /* 0x000fe200078e0af1 */
[----:B------:R-:W-:Y:S01]  /*fbf0*/  ISETP.GE.AND P1, PT, R244, RZ, PT ;  /* 0x000000fff400720c */ /* 0x000fe20003f26270 */
[----:B------:R-:W-:Y:S01]  /*fc00*/  IMAD.HI.U32 R11, R4, R7, RZ ;  /* 0x00000007040b7227 */ /* 0x000fe200078e00ff */
[----:B------:R-:W-:Y:S01]  /*fc10*/  IABS R10, R246 ;  /* 0x000000f6000a7213 */ /* 0x000fe20000000000 */
[----:B------:R-:W-:Y:S01]  /*fc20*/  STL [R1+0x202c], R235 ;  /* 0x00202ceb01007387 */ /* 0x000fe20000100800 */
[----:B------:R-:W-:Y:S01]  /*fc30*/  ISETP.GT.U32.AND P4, PT, R2, R0, PT ;  /* 0x000000000200720c */ /* 0x000fe20003f84070 */
[----:B------:R-:W-:-:S02]  /*fc40*/  IMAD.MOV R11, RZ, RZ, -R11 ;  /* 0x000000ffff0b7224 */ /* 0x000fc400078e0a0b */
[----:B------:R-:W-:Y:S01]  /*fc50*/  IMAD.HI.U32 R5, R4, R10, RZ ;  /* 0x0000000a04057227 */ /* 0x000fe200078e00ff */
[----:B------:R-:W-:Y:S03]  /*fc60*/  STL [R1+0x2030], R237 ;  /* 0x002030ed01007387 */ /* 0x000fe60000100800 */
[----:B------:R-:W-:Y:S01]  /*fc70*/  @!P2 IMAD.MOV R245, RZ, RZ, -R245 ;  /* 0x000000fffff5a224 */ /* 0x000fe200078e0af5 */
[----:B------:R-:W-:Y:S01]  /*fc80*/  ISETP.GE.AND P2, PT, R246, RZ, PT ;  /* 0x000000fff600720c */ /* 0x000fe20003f46270 */
[----:B------:R-:W-:Y:S01]  /*fc90*/  IMAD.MOV R5, RZ, RZ, -R5 ;  /* 0x000000ffff057224 */ /* 0x000fe200078e0a05 */
[----:B------:R-:W-:Y:S01]  /*fca0*/  STL [R1+0x2034], R239 ;  /* 0x002034ef01007387 */ /* 0x000fe20000100800 */
[--C-:B------:R-:W-:Y:S02]  /*fcb0*/  @!P6 IMAD.IADD R6, R6, 0x1, -R2.reuse ;  /* 0x000000010606e824 */ /* 0x100fe400078e0a02 */
[----:B------:R-:W-:Y:S01]  /*fcc0*/  VIADD R246, R3, 0xf9 ;  /* 0x000000f903f67836 */ /* 0x000fe20000000000 */
[----:B------:R-:W-:Y:S01]  /*fcd0*/  STL [R1+0x2038], R241 ;  /* 0x002038f101007387 */ /* 0x000fe20000100800 */
[----:B------:R-:W-:-:S02]  /*fce0*/  @!P3 IMAD.IADD R8, R8, 0x1, -R2 ;  /* 0x000000010808b824 */ /* 0x000fc400078e0a02 */
[C---:B------:R-:W-:Y:S01]  /*fcf0*/  IMAD R11, R2.reuse, R11, R7 ;  /* 0x0000000b020b7224 */ /* 0x040fe200078e0207 */
[----:B------:R-:W-:Y:S01]  /*fd00*/  IABS R15, R246 ;  /* 0x000000f6000f7213 */ /* 0x000fe20000000000 */
[C---:B------:R-:W-:Y:S01]  /*fd10*/  IMAD R10, R2.reuse, R5, R10 ;  /* 0x00000005020a7224 */ /* 0x040fe200078e020a */
[C---:B------:R-:W-:Y:S01]  /*fd20*/  ISETP.GT.U32.AND P3, PT, R2.reuse, R8, PT ;  /* 0x000000080200720c */ /* 0x040fe20003f64070 */
[----:B------:R-:W-:Y:S01]  /*fd30*/  @!P1 IMAD.MOV R6, RZ, RZ, -R6 ;  /* 0x000000ffff069224 */ /* 0x000fe200078e0a06 */
[----:B------:R-:W-:Y:S01]  /*fd40*/  ISETP.GT.U32.AND P1, PT, R2, R11, PT ;  /* 0x0000000b0200720c */ /* 0x000fe20003f24070 */
[----:B------:R-:W-:Y:S01]  /*fd50*/  @!P4 IMAD.IADD R0, R0, 0x1, -R2 ;  /* 0x000000010000c824 */ /* 0x000fe200078e0a02 */
[----:B------:R-:W-:Y:S01]  /*fd60*/  ISETP.GE.AND P4, PT, R247, RZ, PT ;  /* 0x000000fff700720c */ /* 0x000fe20003f86270 */
[C---:B------:R-:W-:Y:S01]  /*fd70*/  VIADD R247, R3.reuse, 0xfa ;  /* 0x000000fa03f77836 */ /* 0x040fe20000000000 */
[----:B------:R-:W-:Y:S01]  /*fd80*/  ISETP.GT.U32.AND P6, PT, R2, R10, PT ;  /* 0x0000000a0200720c */ /* 0x000fe20003fc4070 */
[----:B------:R-:W-:Y:S01]  /*fd90*/  IMAD.HI.U32 R5, R4, R15, RZ ;  /* 0x0000000f04057227 */ /* 0x000fe200078e00ff */
[----:B------:R-:W-:Y:S02]  /*fda0*/  STL [R1+0x203c], R243 ;  /* 0x00203cf301007387 */ /* 0x000fe40000100800 */
[----:B------:R-:W-:Y:S01]  /*fdb0*/  IABS R13, R247 ;  /* 0x000000f7000d7213 */ /* 0x000fe20000000000 */
[----:B------:R-:W-:Y:S01]  /*fdc0*/  IMAD.MOV R5, RZ, RZ, -R5 ;  /* 0x000000ffff057224 */ /* 0x000fe200078e0a05 */
[----:B------:R-:W-:Y:S01]  /*fdd0*/  STL [R1+0x2040], R245 ;  /* 0x002040f501007387 */ /* 0x000fe20000100800 */
[----:B------:R-:W-:-:S02]  /*fde0*/  VIADD R238, R3, 0xf7 ;  /* 0x000000f703ee7836 */ /* 0x000fc40000000000 */
[--C-:B------:R-:W-:Y:S01]  /*fdf0*/  @!P3 IMAD.IADD R8, R8, 0x1, -R2.reuse ;  /* 0x000000010808b824 */ /* 0x100fe200078e0a02 */
[----:B------:R-:W-:Y:S01]  /*fe00*/  ISETP.GE.AND P3, PT, R246, RZ, PT ;  /* 0x000000fff600720c */ /* 0x000fe20003f66270 */
[----:B------:R-:W-:Y:S01]  /*fe10*/  IMAD R15, R2, R5, R15 ;  /* 0x00000005020f7224 */ /* 0x000fe200078e020f */
[----:B------:R-:W-:Y:S01]  /*fe20*/  IABS R19, R238 ;  /* 0x000000ee00137213 */ /* 0x000fe20000000000 */
[----:B------:R-:W-:Y:S02]  /*fe30*/  @!P1 IMAD.IADD R11, R11, 0x1, -R2 ;  /* 0x000000010b0b9824 */ /* 0x000fe400078e0a02 */
[----:B------:R-:W-:-:S03]  /*fe40*/  IMAD.HI.U32 R7, R4, R13, RZ ;  /* 0x0000000d04077227 */ /* 0x000fc600078e00ff */
[----:B------:R-:W-:Y:S01]  /*fe50*/  ISETP.GT.U32.AND P1, PT, R2, R11, PT ;  /* 0x0000000b0200720c */ /* 0x000fe20003f24070 */
[----:B------:R-:W-:Y:S01]  /*fe60*/  @!P5 IMAD.MOV R0, RZ, RZ, -R0 ;  /* 0x000000ffff00d224 */ /* 0x000fe200078e0a00 */
[----:B------:R-:W-:Y:S01]  /*fe70*/  ISETP.GE.AND P5, PT, R247, RZ, PT ;  /* 0x000000fff700720c */ /* 0x000fe20003fa6270 */
[----:B------:R-:W-:Y:S02]  /*fe80*/  @!P6 IMAD.IADD R10, R10, 0x1, -R2 ;  /* 0x000000010a0ae824 */ /* 0x000fe400078e0a02 */
[----:B------:R-:W-:Y:S01]  /*fe90*/  @!P0 IMAD.MOV R8, RZ, RZ, -R8 ;  /* 0x000000ffff088224 */ /* 0x000fe200078e0a08 */
[C---:B------:R-:W-:Y:S01]  /*fea0*/  ISETP.GT.U32.AND P0, PT, R2.reuse, R15, PT ;  /* 0x0000000f0200720c */ /* 0x040fe20003f04070 */
[----:B------:R-:W-:Y:S01]  /*feb0*/  IMAD.MOV R7, RZ, RZ, -R7 ;  /* 0x000000ffff077224 */ /* 0x000fe200078e0a07 */
[C---:B------:R-:W-:Y:S01]  /*fec0*/  ISETP.GT.U32.AND P6, PT, R2.reuse, R10, PT ;  /* 0x0000000a0200720c */ /* 0x040fe20003fc4070 */
[----:B------:R-:W-:Y:S01]  /*fed0*/  VIADD R247, R3, 0xf8 ;  /* 0x000000f803f77836 */ /* 0x000fe20000000000 */
[----:B------:R-:W-:Y:S01]  /*fee0*/  STL [R1+0x2044], R0 ;  /* 0x0020440001007387 */ /* 0x000fe20000100800 */
[----:B------:R-:W-:-:S02]  /*fef0*/  IMAD R13, R2, R7, R13 ;  /* 0x00000007020d7224 */ /* 0x000fc400078e020d */
[C---:B------:R-:W-:Y:S01]  /*ff00*/  IMAD.HI.U32 R7, R4.reuse, R19, RZ ;  /* 0x0000001304077227 */ /* 0x040fe200078e00ff */
[----:B------:R-:W-:Y:S01]  /*ff10*/  IABS R17, R247 ;  /* 0x000000f700117213 */ /* 0x000fe20000000000 */
[----:B------:R-:W-:Y:S02]  /*ff20*/  STL [R1+0x2048], R6 ;  /* 0x0020480601007387 */ /* 0x000fe40000100800 */
[----:B------:R-:W-:Y:S02]  /*ff30*/  IMAD.MOV R7, RZ, RZ, -R7 ;  /* 0x000000ffff077224 */ /* 0x000fe400078e0a07 */
[----:B------:R-:W-:Y:S01]  /*ff40*/  VIADD R244, R3, 0xf6 ;  /* 0x000000f603f47836 */ /* 0x000fe20000000000 */
[----:B------:R-:W-:Y:S01]  /*ff50*/  STL [R1+0x204c], R8 ;  /* 0x00204c0801007387 */ /* 0x000fe20000100800 */
[----:B------:R-:W-:-:S03]  /*ff60*/  IMAD.HI.U32 R5, R4, R17, RZ ;  /* 0x0000001104057227 */ /* 0x000fc600078e00ff */
[----:B------:R-:W-:Y:S01]  /*ff70*/  IABS R21, R244 ;  /* 0x000000f400157213 */ /* 0x000fe20000000000 */
[----:B------:R-:W-:Y:S02]  /*ff80*/  IMAD R19, R2, R7, R19 ;  /* 0x0000000702137224 */ /* 0x000fe400078e0213 */
[--C-:B------:R-:W-:Y:S02]  /*ff90*/  @!P1 IMAD.IADD R11, R11, 0x1, -R2.reuse ;  /* 0x000000010b0b9824 */ /* 0x100fe400078e0a02 */
[--C-:B------:R-:W-:Y:S02]  /*ffa0*/  @!P0 IMAD.IADD R15, R15, 0x1, -R2.reuse ;  /* 0x000000010f0f8824 */ /* 0x100fe400078e0a02 */
[----:B------:R-:W-:Y:S02]  /*ffb0*/  IMAD.MOV R5, RZ, RZ, -R5 ;  /* 0x000000ffff057224 */ /* 0x000fe400078e0a05 */
[----:B------:R-:W-:Y:S01]  /*ffc0*/  @!P6 IMAD.IADD R10, R10, 0x1, -R2 ;  /* 0x000000010a0ae824 */ /* 0x000fe200078e0a02 */
[C---:B------:R-:W-:Y:S01]  /*ffd0*/  ISETP.GT.U32.AND P6, PT, R2.reuse, R13, PT ;  /* 0x0000000d0200720c */ /* 0x040fe20003fc4070 */
[----:B------:R-:W-:Y:S01]  /*ffe0*/  @!P4 IMAD.MOV R11, RZ, RZ, -R11 ;  /* 0x000000ffff0bc224 */ /* 0x000fe200078e0a0b */
[C---:B------:R-:W-:Y:S01]  /*fff0*/  ISETP.GT.U32.AND P0, PT, R2.reuse, R15, PT ;  /* 0x0000000f0200720c */ /* 0x040fe20003f04070 */
[C---:B------:R-:W-:Y:S01]  /*10000*/  IMAD R17, R2.reuse, R5, R17 ;  /* 0x0000000502117224 */ /* 0x040fe200078e0211 */
[----:B------:R-:W-:Y:S01]  /*10010*/  ISETP.GT.U32.AND P4, PT, R2, R19, PT ;  /* 0x000000130200720c */ /* 0x000fe20003f84070 */
[----:B------:R-:W-:-:S03]  /*10020*/  IMAD.HI.U32 R5, R4, R21, RZ ;  /* 0x0000001504057227 */ /* 0x000fc600078e00ff */
[C---:B------:R-:W-:Y:S01]  /*10030*/  ISETP.GT.U32.AND P1, PT, R2.reuse, R17, PT ;  /* 0x000000110200720c */ /* 0x040fe20003f24070 */
[----:B------:R-:W-:Y:S02]  /*10040*/  IMAD.MOV R5, RZ, RZ, -R5 ;  /* 0x000000ffff057224 */ /* 0x000fe400078e0a05 */
[----:B------:R-:W-:Y:S02]  /*10050*/  VIADD R246, R3, 0xf5 ;  /* 0x000000f503f67836 */ /* 0x000fe40000000000 */
[C---:B------:R-:W-:Y:S02]  /*10060*/  IMAD R21, R2.reuse, R5, R21 ;  /* 0x0000000502157224 */ /* 0x040fe400078e0215 */
[--C-:B------:R-:W-:Y:S01]  /*10070*/  @!P6 IMAD.IADD R13, R13, 0x1, -R2.reuse ;  /* 0x000000010d0de824 */ /* 0x100fe200078e0a02 */
[----:B------:R-:W-:Y:S01]  /*10080*/  IABS R23, R246 ;  /* 0x000000f600177213 */ /* 0x000fe20000000000 */
[--C-:B------:R-:W-:Y:S01]  /*10090*/  @!P0 IMAD.IADD R15, R15, 0x1, -R2.reuse ;  /* 0x000000010f0f8824 */ /* 0x100fe200078e0a02 */
[C---:B------:R-:W-:Y:S01]  /*100a0*/  ISETP.GT.U32.AND P0, PT, R2.reuse, R21, PT ;  /* 0x000000150200720c */ /* 0x040fe20003f04070 */
[----:B------:R-:W-:Y:S01]  /*100b0*/  @!P4 IMAD.IADD R19, R19, 0x1, -R2 ;  /* 0x000000011313c824 */ /* 0x000fe200078e0a02 */
[----:B------:R-:W-:Y:S01]  /*100c0*/  ISETP.GT.U32.AND P6, PT, R2, R13, PT ;  /* 0x0000000d0200720c */ /* 0x000fe20003fc4070 */
[----:B------:R-:W-:-:S03]  /*100d0*/  IMAD.HI.U32 R5, R4, R23, RZ ;  /* 0x0000001704057227 */ /* 0x000fc600078e00ff */
[----:B------:R-:W-:Y:S01]  /*100e0*/  ISETP.GT.U32.AND P4, PT, R2, R19, PT ;  /* 0x000000130200720c */ /* 0x000fe20003f84070 */
[----:B------:R-:W-:Y:S02]  /*100f0*/  IMAD.MOV R5, RZ, RZ, -R5 ;  /* 0x000000ffff057224 */ /* 0x000fe400078e0a05 */
[----:B------:R-:W-:Y:S01]  /*10100*/  @!P3 IMAD.MOV R15, RZ, RZ, -R15 ;  /* 0x000000ffff0fb224 */ /* 0x000fe200078e0a0f */
[----:B------:R-:W-:Y:S01]  /*10110*/  ISETP.GE.AND P3, PT, R246, RZ, PT ;  /* 0x000000fff600720c */ /* 0x000fe20003f66270 */
[----:B------:R-:W-:Y:S02]  /*10120*/  VIADD R246, R3, 0xf3 ;  /* 0x000000f303f67836 */ /* 0x000fe40000000000 */
[----:B------:R-:W-:Y:S02]  /*10130*/  @!P0 IMAD.IADD R21, R21, 0x1, -R2 ;  /* 0x0000000115158824 */ /* 0x000fe400078e0a02 */
[C---:B------:R-:W-:Y:S01]  /*10140*/  IMAD R23, R2.reuse, R5, R23 ;  /* 0x0000000502177224 */ /* 0x040fe200078e0217 */
[----:B------:R-:W-:Y:S01]  /*10150*/  IABS R27, R246 ;  /* 0x000000f6001b7213 */ /* 0x000fe20000000000 */
[----:B------:R-:W-:Y:S01]  /*10160*/  @!P2 IMAD.MOV R10, RZ, RZ, -R10 ;  /* 0x000000ffff0aa224 */ /* 0x000fe200078e0a0a */
[----:B------:R-:W-:Y:S01]  /*10170*/  ISETP.GE.AND P2, PT, R247, RZ, PT ;  /* 0x000000fff700720c */ /* 0x000fe20003f46270 */
[----:B------:R-:W-:Y:S01]  /*10180*/  VIADD R247, R3, 0xf4 ;  /* 0x000000f403f77836 */ /* 0x000fe20000000000 */
[----:B------:R-:W-:Y:S01]  /*10190*/  ISETP.GT.U32.AND P0, PT, R2, R21, PT ;  /* 0x000000150200720c */ /* 0x000fe20003f04070 */
[--C-:B------:R-:W-:Y:S01]  /*101a0*/  @!P6 IMAD.IADD R13, R13, 0x1, -R2.reuse ;  /* 0x000000010d0de824 */ /* 0x100fe200078e0a02 */
[----:B------:R-:W-:Y:S01]  /*101b0*/  ISETP.GE.AND P6, PT, R238, RZ, PT ;  /* 0x000000ffee00720c */ /* 0x000fe20003fc6270 */
[--C-:B------:R-:W-:Y:S01]  /*101c0*/  @!P4 IMAD.IADD R19, R19, 0x1, -R2.reuse ;  /* 0x000000011313c824 */ /* 0x100fe200078e0a02 */
[----:B------:R-:W-:Y:S01]  /*101d0*/  ISETP.GT.U32.AND P4, PT, R2, R23, PT ;  /* 0x000000170200720c */ /* 0x000fe20003f84070 */
[----:B------:R-:W-:Y:S01]  /*101e0*/  @!P1 IMAD.IADD R17, R17, 0x1, -R2 ;  /* 0x0000000111119824 */ /* 0x000fe200078e0a02 */
[----:B------:R-:W-:Y:S01]  /*101f0*/  IABS R25, R247 ;  /* 0x000000f700197213 */ /* 0x000fe20000000000 */
[----:B------:R-:W-:Y:S01]  /*10200*/  @!P5 IMAD.MOV R13, RZ, RZ, -R13 ;  /* 0x000000ffff0dd224 */ /* 0x000fe200078e0a0d */
[----:B------:R-:W-:Y:S01]  /*10210*/  ISETP.GE.AND P5, PT, R244, RZ, PT ;  /* 0x000000fff400720c */ /* 0x000fe20003fa6270 */
[----:B------:R-:W-:Y:S01]  /*10220*/  IMAD.HI.U32 R5, R4, R27, RZ ;  /* 0x0000001b04057227 */ /* 0x000fe200078e00ff */
[----:B------:R-:W-:Y:S01]  /*10230*/  ISETP.GT.U32.AND P1, PT, R2, R17, PT ;  /* 0x000000110200720c */ /* 0x000fe20003f24070 */
[----:B------:R-:W-:Y:S02]  /*10240*/  STL [R1+0x2050], R10 ;  /* 0x0020500a01007387 */ /* 0x000fe40000100800 */
[----:B------:R-:W-:-:S02]  /*10250*/  IMAD.HI.U32 R7, R4, R25, RZ ;  /* 0x0000001904077227 */ /* 0x000fc400078e00ff */
[----:B------:R-:W-:Y:S02]  /*10260*/  STL [R1+0x2054], R11 ;  /* 0x0020540b01007387 */ /* 0x000fe40000100800 */
[----:B------:R-:W-:Y:S02]  /*10270*/  IMAD.MOV R5, RZ, RZ, -R5 ;  /* 0x000000ffff057224 */ /* 0x000fe400078e0a05 */
[----:B------:R-:W-:Y:S01]  /*10280*/  IMAD.MOV R7, RZ, RZ, -R7 ;  /* 0x000000ffff077224 */ /* 0x000fe200078e0a07 */
[----:B------:R-:W-:Y:S01]  /*10290*/  STL [R1+0x2058], R13 ;  /* 0x0020580d01007387 */ /* 0x000fe20000100800 */
[--C-:B------:R-:W-:Y:S02]  /*102a0*/  @!P0 IMAD.IADD R21, R21, 0x1, -R2.reuse ;  /* 0x0000000115158824 */ /* 0x100fe400078e0a02 */
[----:B------:R-:W-:Y:S01]  /*102b0*/  IMAD R27, R2, R5, R27 ;  /* 0x00000005021b7224 */ /* 0x000fe200078e021b */
[----:B------:R-:W-:Y:S01]  /*102c0*/  STL [R1+0x205c], R15 ;  /* 0x00205c0f01007387 */ /* 0x000fe20000100800 */
[----:B------:R-:W-:-:S02]  /*102d0*/  @!P4 IMAD.IADD R23, R23, 0x1, -R2 ;  /* 0x000000011717c824 */ /* 0x000fc400078e0a02 */
        /* <DEDUP_REMOVED lines=8> */
[----:B------:R-:W-:Y:S01]  /*10360*/  IABS R31, R238 ;  /* 0x000000ee001f7213 */ /* 0x000fe20000000000 */
[----:B------:R-:W-:Y:S01]  /*10370*/  @!P6 IMAD.MOV R19, RZ, RZ, -R19 ;  /* 0x000000ffff13e224 */ /* 0x000fe200078e0a13 */
[----:B------:R-:W-:Y:S01]  /*10380*/  ISETP.GT.U32.AND P6, PT, R2, R25, PT ;  /* 0x000000190200720c */ /* 0x000fe20003fc4070 */
[----:B------:R-:W-:Y:S01]  /*10390*/  VIADD R244, R3, 0xef ;  /* 0x000000ef03f47836 */ /* 0x000fe20000000000 */
[----:B------:R-:W-:Y:S01]  /*103a0*/  IABS R29, R247 ;  /* 0x000000f7001d7213 */ /* 0x000fe20000000000 */
[----:B------:R-:W-:Y:S01]  /*103b0*/  IMAD.HI.U32 R5, R4, R31, RZ ;  /* 0x0000001f04057227 */ /* 0x000fe200078e00ff */
[----:B------:R-:W-:-:S02]  /*103c0*/  ISETP.GE.AND P0, PT, R247, RZ, PT ;  /* 0x000000fff700720c */ /* 0x000fc40003f06270 */
[----:B------:R-:W-:Y:S01]  /*103d0*/  IABS R35, R244 ;  /* 0x000000f400237213 */ /* 0x000fe20000000000 */
[----:B------:R-:W-:Y:S02]  /*103e0*/  VIADD R247, R3, 0xf0 ;  /* 0x000000f003f77836 */ /* 0x000fe40000000000 */
[----:B------:R-:W-:-:S03]  /*103f0*/  IMAD.HI.U32 R7, R4, R29, RZ ;  /* 0x0000001d04077227 */ /* 0x000fc600078e00ff */
[----:B------:R-:W-:Y:S01]  /*10400*/  IABS R33, R247 ;  /* 0x000000f700217213 */ /* 0x000fe20000000000 */
[----:B------:R-:W-:Y:S02]  /*10410*/  IMAD.MOV R5, RZ, RZ, -R5 ;  /* 0x000000ffff057224 */ /* 0x000fe400078e0a05 */
[--C-:B------:R-:W-:Y:S02]  /*10420*/  @!P4 IMAD.IADD R23, R23, 0x1, -R2.reuse ;  /* 0x000000011717c824 */ /* 0x100fe400078e0a02 */
[--C-:B------:R-:W-:Y:S01]  /*10430*/  @!P5 IMAD.IADD R27, R27, 0x1, -R2.reuse ;  /* 0x000000011b1bd824 */ /* 0x100fe200078e0a02 */
[----:B------:R-:W-:Y:S01]  /*10440*/  ISETP.GE.AND P5, PT, R238, RZ, PT ;  /* 0x000000ffee00720c */ /* 0x000fe20003fa6270 */
[----:B------:R-:W-:Y:S02]  /*10450*/  @!P6 IMAD.IADD R25, R25, 0x1, -R2 ;  /* 0x000000011919e824 */ /* 0x000fe400078e0a02 */
[----:B------:R-:W-:Y:S02]  /*10460*/  IMAD.MOV R7, RZ, RZ, -R7 ;  /* 0x000000ffff077224 */ /* 0x000fe400078e0a07 */
[C---:B------:R-:W-:Y:S01]  /*10470*/  IMAD R31, R2.reuse, R5, R31 ;  /* 0x00000005021f7224 */ /* 0x040fe200078e021f */
[C---:B------:R-:W-:Y:S01]  /*10480*/  ISETP.GT.U32.AND P6, PT, R2.reuse, R25, PT ;  /* 0x000000190200720c */ /* 0x040fe20003fc4070 */
[----:B------:R-:W-:Y:S01]  /*10490*/  @!P3 IMAD.MOV R23, RZ, RZ, -R23 ;  /* 0x000000ffff17b224 */ /* 0x000fe200078e0a17 */
[----:B------:R-:W-:Y:S01]  /*104a0*/  ISETP.GT.U32.AND P3, PT, R2, R27, PT ;  /* 0x0000001b0200720c */ /* 0x000fe20003f64070 */
[----:B------:R-:W-:-:S04]  /*104b0*/  IMAD.HI.U32 R5, R4, R33, RZ ;  /* 0x0000002104057227 */ /* 0x000fc800078e00ff */
[----:B------:R-:W-:Y:S01]  /*104c0*/  @!P2 IMAD.MOV R17, RZ, RZ, -R17 ;  /* 0x000000ffff11a224 */ /* 0x000fe200078e0a11 */
[----:B------:R-:W-:Y:S01]  /*104d0*/  ISETP.GE.AND P2, PT, R246, RZ, PT ;  /* 0x000000fff600720c */ /* 0x000fe20003f46270 */
[----:B------:R-:W-:Y:S02]  /*104e0*/  IMAD R29, R2, R7, R29 ;  /* 0x00000007021d7224 */ /* 0x000fe400078e021d */
[----:B------:R-:W-:Y:S01]  /*104f0*/  IMAD.MOV R9, RZ, RZ, -R5 ;  /* 0x000000ffff097224 */ /* 0x000fe200078e0a05 */
[----:B------:R-:W-:Y:S01]  /*10500*/  STL [R1+0x2060], R17 ;  /* 0x0020601101007387 */ /* 0x000fe20000100800 */
[----:B------:R-:W-:Y:S01]  /*10510*/  IMAD.HI.U32 R5, R4, R35, RZ ;  /* 0x0000002304057227 */ /* 0x000fe200078e00ff */
[C---:B------:R-:W-:Y:S02]  /*10520*/  ISETP.GT.U32.AND P4, PT, R2.reuse, R29, PT ;  /* 0x0000001d0200720c */ /* 0x040fe40003f84070 */
[----:B------:R-:W-:Y:S01]  /*10530*/  STL [R1+0x2064], R19 ;  /* 0x0020641301007387 */ /* 0x000fe20000100800 */
[----:B------:R-:W-:-:S02]  /*10540*/  IMAD R33, R2, R9, R33 ;  /* 0x0000000902217224 */ /* 0x000fc400078e0221 */
[----:B------:R-:W-:Y:S01]  /*10550*/  IMAD.MOV R5, RZ, RZ, -R5 ;  /* 0x000000ffff057224 */ /* 0x000fe200078e0a05 */
[----:B------:R-:W-:Y:S01]  /*10560*/  STL [R1+0x2068], R21 ;  /* 0x0020681501007387 */ /* 0x000fe20000100800 */
[--C-:B------:R-:W-:Y:S01]  /*10570*/  @!P3 IMAD.IADD R27, R27, 0x1, -R2.reuse ;  /* 0x000000011b1bb824 */ /* 0x100fe200078e0a02 */
[C---:B------:R-:W-:Y:S01]  /*10580*/  ISETP.GT.U32.AND P3, PT, R2.reuse, R33, PT ;  /* 0x000000210200720c */ /* 0x040fe20003f64070 */
[C---:B------:R-:W-:Y:S01]  /*10590*/  IMAD R35, R2.reuse, R5, R35 ;  /* 0x0000000502237224 */ /* 0x040fe200078e0223 */
[----:B------:R-:W-:Y:S01]  /*105a0*/  STL [R1+0x206c], R23 ;  /* 0x00206c1701007387 */ /* 0x000fe20000100800 */
[----:B------:R-:W-:Y:S02]  /*105b0*/  VIADD R246, R3, 0xee ;  /* 0x000000ee03f67836 */ /* 0x000fe40000000000 */
[--C-:B------:R-:W-:Y:S01]  /*105c0*/  @!P6 IMAD.IADD R25, R25, 0x1, -R2.reuse ;  /* 0x000000011919e824 */ /* 0x100fe200078e0a02 */
[C---:B------:R-:W-:Y:S01]  /*105d0*/  ISETP.GT.U32.AND P6, PT, R2.reuse, R31, PT ;  /* 0x0000001f0200720c */ /* 0x040fe20003fc4070 */
[----:B------:R-:W-:Y:S01]  /*105e0*/  @!P2 IMAD.MOV R27, RZ, RZ, -R27 ;  /* 0x000000ffff1ba224 */ /* 0x000fe200078e0a1b */
[----:B------:R-:W-:Y:S01]  /*105f0*/  ISETP.GT.U32.AND P2, PT, R2, R35, PT ;  /* 0x000000230200720c */ /* 0x000fe20003f44070 */
[----:B------:R-:W-:Y:S01]  /*10600*/  @!P4 IMAD.IADD R29, R29, 0x1, -R2 ;  /* 0x000000011d1dc824 */ /* 0x000fe200078e0a02 */
[----:B------:R-:W-:Y:S01]  /*10610*/  IABS R37, R246 ;  /* 0x000000f600257213 */ /* 0x000fe20000000000 */
[----:B------:R-:W-:Y:S01]  /*10620*/  VIADD R236, R3, 0xec ;  /* 0x000000ec03ec7836 */ /* 0x000fe20000000000 */
[----:B------:R-:W-:Y:S01]  /*10630*/  ISETP.GE.AND P4, PT, R247, RZ, PT ;  /* 0x000000fff700720c */ /* 0x000fe20003f86270 */
[----:B------:R-:W-:-:S02]  /*10640*/  VIADD R247, R3, 0xed ;  /* 0x000000ed03f77836 */ /* 0x000fc40000000000 */
[----:B------:R-:W-:Y:S01]  /*10650*/  IMAD.HI.U32 R7, R4, R37, RZ ;  /* 0x0000002504077227 */ /* 0x000fe200078e00ff */
[----:B------:R-:W-:Y:S02]  /*10660*/  IABS R41, R236 ;  /* 0x000000ec00297213 */ /* 0x000fe40000000000 */
[----:B------:R-:W-:Y:S01]  /*10670*/  IABS R39, R247 ;  /* 0x000000f700277213 */ /* 0x000fe20000000000 */
[--C-:B------:R-:W-:Y:S01]  /*10680*/  @!P3 IMAD.IADD R33, R33, 0x1, -R2.reuse ;  /* 0x000000012121b824 */ /* 0x100fe200078e0a02 */
[----:B------:R-:W-:Y:S01]  /*10690*/  ISETP.GE.AND P3, PT, R246, RZ, PT ;  /* 0x000000fff600720c */ /* 0x000fe20003f66270 */
[----:B------:R-:W-:Y:S02]  /*106a0*/  IMAD.MOV R7, RZ, RZ, -R7 ;  /* 0x000000ffff077224 */ /* 0x000fe400078e0a07 */
[--C-:B------:R-:W-:Y:S01]  /*106b0*/  @!P6 IMAD.IADD R31, R31, 0x1, -R2.reuse ;  /* 0x000000011f1fe824 */ /* 0x100fe200078e0a02 */
[C---:B------:R-:W-:Y:S01]  /*106c0*/  ISETP.GT.U32.AND P6, PT, R2.reuse, R29, PT ;  /* 0x0000001d0200720c */ /* 0x040fe20003fc4070 */
[----:B------:R-:W-:Y:S01]  /*106d0*/  @!P2 IMAD.IADD R35, R35, 0x1, -R2 ;  /* 0x000000012323a824 */ /* 0x000fe200078e0a02 */
[C---:B------:R-:W-:Y:S01]  /*106e0*/  ISETP.GT.U32.AND P2, PT, R2.reuse, R33, PT ;  /* 0x000000210200720c */ /* 0x040fe20003f44070 */
[----:B------:R-:W-:-:S02]  /*106f0*/  IMAD R37, R2, R7, R37 ;  /* 0x0000000702257224 */ /* 0x000fc400078e0225 */
[----:B------:R-:W-:-:S04]  /*10700*/  IMAD.HI.U32 R7, R4, R39, RZ ;  /* 0x0000002704077227 */ /* 0x000fc800078e00ff */
[----:B------:R-:W-:Y:S02]  /*10710*/  IMAD.MOV R7, RZ, RZ, -R7 ;  /* 0x000000ffff077224 */ /* 0x000fe400078e0a07 */
[----:B------:R-:W-:Y:S02]  /*10720*/  VIADD R238, R3, 0xeb ;  /* 0x000000eb03ee7836 */ /* 0x000fe40000000000 */
[----:B------:R-:W-:-:S03]  /*10730*/  IMAD.HI.U32 R5, R4, R41, RZ ;  /* 0x0000002904057227 */ /* 0x000fc600078e00ff */
[----:B------:R-:W-:Y:S01]  /*10740*/  IABS R42, R238 ;  /* 0x000000ee002a7213 */ /* 0x000fe20000000000 */
[C---:B------:R-:W-:Y:S02]  /*10750*/  IMAD R39, R2.reuse, R7, R39 ;  /* 0x0000000702277224 */ /* 0x040fe400078e0227 */
[----:B------:R-:W-:Y:S02]  /*10760*/  IMAD.MOV R5, RZ, RZ, -R5 ;  /* 0x000000ffff057224 */ /* 0x000fe400078e0a05 */
[--C-:B------:R-:W-:Y:S01]  /*10770*/  @!P6 IMAD.IADD R29, R29, 0x1, -R2.reuse ;  /* 0x000000011d1de824 */ /* 0x100fe200078e0a02 */
[C---:B------:R-:W-:Y:S01]  /*10780*/  ISETP.GT.U32.AND P6, PT, R2.reuse, R37, PT ;  /* 0x000000250200720c */ /* 0x040fe20003fc4070 */
[----:B------:R-:W-:Y:S01]  /*10790*/  @!P2 IMAD.IADD R33, R33, 0x1, -R2 ;  /* 0x000000012121a824 */ /* 0x000fe200078e0a02 */
[C---:B------:R-:W-:Y:S01]  /*107a0*/  ISETP.GT.U32.AND P2, PT, R2.reuse, R39, PT ;  /* 0x000000270200720c */ /* 0x040fe20003f44070 */
[C---:B------:R-:W-:Y:S02]  /*107b0*/  IMAD R41, R2.reuse, R5, R41 ;  /* 0x0000000502297224 */ /* 0x040fe400078e0229 */
[----:B------:R-:W-:Y:S01]  /*107c0*/  @!P0 IMAD.MOV R29, RZ, RZ, -R29 ;  /* 0x000000ffff1d8224 */ /* 0x000fe200078e0a1d */
[----:B------:R-:W-:Y:S01]  /*107d0*/  ISETP.GT.U32.AND P0, PT, R2, R35, PT ;  /* 0x000000230200720c */ /* 0x000fe20003f04070 */
[----:B------:R-:W-:-:S04]  /*107e0*/  IMAD.HI.U32 R5, R4, R42, RZ ;  /* 0x0000002a04057227 */ /* 0x000fc800078e00ff */
[----:B------:R-:W-:Y:S01]  /*107f0*/  @!P1 IMAD.MOV R25, RZ, RZ, -R25 ;  /* 0x000000ffff199224 */ /* 0x000fe200078e0a19 */
[C---:B------:R-:W-:Y:S01]  /*10800*/  ISETP.GT.U32.AND P1, PT, R2.reuse, R31, PT ;  /* 0x0000001f0200720c */ /* 0x040fe20003f24070 */
[----:B------:R-:W-:Y:S02]  /*10810*/  IMAD.MOV R5, RZ, RZ, -R5 ;  /* 0x000000ffff057224 */ /* 0x000fe400078e0a05 */
[----:B------:R-:W-:Y:S01]  /*10820*/  VIADD R246, R3, 0xe9 ;  /* 0x000000e903f67836 */ /* 0x000fe20000000000 */
[----:B------:R-:W-:Y:S01]  /*10830*/  STL [R1+0x2070], R25 ;  /* 0x0020701901007387 */ /* 0x000fe20000100800 */
[C---:B------:R-:W-:Y:S02]  /*10840*/  IMAD R42, R2.reuse, R5, R42 ;  /* 0x00000005022a7224 */ /* 0x040fe400078e022a */
[--C-:B------:R-:W-:Y:S01]  /*10850*/  @!P2 IMAD.IADD R39, R39, 0x1, -R2.reuse ;  /* 0x000000012727a824 */ /* 0x100fe200078e0a02 */
[----:B------:R-:W-:Y:S01]  /*10860*/  IABS R46, R246 ;  /* 0x000000f6002e7213 */ /* 0x000fe20000000000 */
[--C-:B------:R-:W-:Y:S01]  /*10870*/  @!P0 IMAD.IADD R35, R35, 0x1, -R2.reuse ;  /* 0x0000000123238824 */ /* 0x100fe200078e0a02 */
[C---:B------:R-:W-:Y:S01]  /*10880*/  ISETP.GT.U32.AND P2, PT, R2.reuse, R42, PT ;  /* 0x0000002a0200720c */ /* 0x040fe20003f44070 */
[----:B------:R-:W-:Y:S01]  /*10890*/  @!P4 IMAD.MOV R33, RZ, RZ, -R33 ;  /* 0x000000ffff21c224 */ /* 0x000fe200078e0a21 */
[C---:B------:R-:W-:Y:S01]  /*108a0*/  ISETP.GT.U32.AND P0, PT, R2.reuse, R41, PT ;  /* 0x000000290200720c */ /* 0x040fe20003f04070 */
[--C-:B------:R-:W-:Y:S01]  /*108b0*/  @!P1 IMAD.IADD R31, R31, 0x1, -R2.reuse ;  /* 0x000000011f1f9824 */ /* 0x100fe200078e0a02 */
[----:B------:R-:W-:Y:S01]  /*108c0*/  ISETP.GT.U32.AND P4, PT, R2, R39, PT ;  /* 0x000000270200720c */ /* 0x000fe20003f84070 */
[----:B------:R-:W-:Y:S01]  /*108d0*/  @!P6 IMAD.IADD R37, R37, 0x1, -R2 ;  /* 0x000000012525e824 */ /* 0x000fe200078e0a02 */
[----:B------:R-:W-:Y:S01]  /*108e0*/  ISETP.GE.AND P1, PT, R244, RZ, PT ;  /* 0x000000fff400720c */ /* 0x000fe20003f26270 */
[----:B------:R-:W-:Y:S01]  /*108f0*/  VIADD R244, R3, 0xea ;  /* 0x000000ea03f47836 */ /* 0x000fe20000000000 */
[----:B------:R-:W-:Y:S01]  /*10900*/  ISETP.GE.AND P6, PT, R247, RZ, PT ;  /* 0x000000fff700720c */ /* 0x000fe20003fc6270 */
[----:B------:R-:W-:Y:S01]  /*10910*/  @!P5 IMAD.MOV R31, RZ, RZ, -R31 ;  /* 0x000000ffff1fd224 */ /* 0x000fe200078e0a1f */
[----:B------:R-:W-:Y:S01]  /*10920*/  ISETP.GT.U32.AND P5, PT, R2, R37, PT ;  /* 0x000000250200720c */ /* 0x000fe20003fa4070 */
[----:B------:R-:W-:Y:S01]  /*10930*/  IMAD.HI.U32 R7, R4, R46, RZ ;  /* 0x0000002e04077227 */ /* 0x000fe200078e00ff */
[----:B------:R-:W-:Y:S01]  /*10940*/  IABS R44, R244 ;  /* 0x000000f4002c7213 */ /* 0x000fe20000000000 */
[----:B------:R-:W-:Y:S02]  /*10950*/  STL [R1+0x2074], R27 ;  /* 0x0020741b01007387 */ /* 0x000fe40000100800 */
[----:B------:R-:W-:-:S02]  /*10960*/  VIADD R247, R3, 0xe8 ;  /* 0x000000e803f77836 */ /* 0x000fc40000000000 */
[----:B------:R-:W-:Y:S01]  /*10970*/  IMAD.MOV R7, RZ, RZ, -R7 ;  /* 0x000000ffff077224 */ /* 0x000fe200078e0a07 */
[----:B------:R-:W-:Y:S01]  /*10980*/  STL [R1+0x2078], R29 ;  /* 0x0020781d01007387 */ /* 0x000fe20000100800 */
[--C-:B------:R-:W-:Y:S01]  /*10990*/  @!P2 IMAD.IADD R42, R42, 0x1, -R2.reuse ;  /* 0x000000012a2aa824 */ /* 0x100fe200078e0a02 */
[----:B------:R-:W-:Y:S01]  /*109a0*/  IABS R48, R247 ;  /* 0x000000f700307213 */ /* 0x000fe20000000000 */
[----:B------:R-:W-:Y:S01]  /*109b0*/  IMAD.HI.U32 R5, R4, R44, RZ ;  /* 0x0000002c04057227 */ /* 0x000fe200078e00ff */
[----:B------:R-:W-:Y:S02]  /*109c0*/  STL [R1+0x207c], R31 ;  /* 0x00207c1f01007387 */ /* 0x000fe40000100800 */
[----:B------:R-:W-:Y:S01]  /*109d0*/  ISETP.GT.U32.AND P2, PT, R2, R42, PT ;  /* 0x0000002a0200720c */ /* 0x000fe20003f44070 */
[----:B------:R-:W-:Y:S01]  /*109e0*/  @!P0 IMAD.IADD R41, R41, 0x1, -R2 ;  /* 0x0000000129298824 */ /* 0x000fe200078e0a02 */
[----:B------:R-:W-:Y:S01]  /*109f0*/  ISETP.GE.AND P0, PT, R238, RZ, PT ;  /* 0x000000ffee00720c */ /* 0x000fe20003f06270 */
[----:B------:R-:W-:Y:S01]  /*10a00*/  IMAD R46, R2, R7, R46 ;  /* 0x00000007022e7224 */ /* 0x000fe200078e022e */
[----:B------:R-:W-:Y:S01]  /*10a10*/  STL [R1+0x2080], R33 ;  /* 0x0020802101007387 */ /* 0x000fe20000100800 */
[----:B------:R-:W-:-:S02]  /*10a20*/  @!P4 IMAD.IADD R39, R39, 0x1, -R2 ;  /* 0x000000012727c824 */ /* 0x000fc400078e0a02 */
[----:B------:R-:W-:Y:S02]  /*10a30*/  IMAD.MOV R5, RZ, RZ, -R5 ;  /* 0x000000ffff057224 */ /* 0x000fe400078e0a05 */
[----:B------:R-:W-:-:S04]  /*10a40*/  IMAD.HI.U32 R7, R4, R48, RZ ;  /* 0x0000003004077227 */ /* 0x000fc800078e00ff */
[----:B------:R-:W-:Y:S01]  /*10a50*/  @!P1 IMAD.MOV R35, RZ, RZ, -R35 ;  /* 0x000000ffff239224 */ /* 0x000fe200078e0a23 */
[C---:B------:R-:W-:Y:S01]  /*10a60*/  ISETP.GT.U32.AND P1, PT, R2.reuse, R41, PT ;  /* 0x000000290200720c */ /* 0x040fe20003f24070 */
[----:B------:R-:W-:Y:S01]  /*10a70*/  @!P6 IMAD.MOV R39, RZ, RZ, -R39 ;  /* 0x000000ffff27e224 */ /* 0x000fe200078e0a27 */
[----:B------:R-:W-:Y:S01]  /*10a80*/  ISETP.GT.U32.AND P6, PT, R2, R46, PT ;  /* 0x0000002e0200720c */ /* 0x000fe20003fc4070 */
[----:B------:R-:W-:Y:S01]  /*10a90*/  @!P5 IMAD.IADD R37, R37, 0x1, -R2 ;  /* 0x000000012525d824 */ /* 0x000fe200078e0a02 */
[----:B------:R-:W-:Y:S01]  /*10aa0*/  ISETP.GE.AND P5, PT, R236, RZ, PT ;  /* 0x000000ffec00720c */ /* 0x000fe20003fa6270 */
[----:B------:R-:W-:Y:S02]  /*10ab0*/  VIADD R236, R3, 0xe7 ;  /* 0x000000e703ec7836 */ /* 0x000fe40000000000 */
[C---:B------:R-:W-:Y:S02]  /*10ac0*/  IMAD R44, R2.reuse, R5, R44 ;  /* 0x00000005022c7224 */ /* 0x040fe400078e022c */
[----:B------:R-:W-:Y:S01]  /*10ad0*/  IMAD.MOV R7, RZ, RZ, -R7 ;  /* 0x000000ffff077224 */ /* 0x000fe200078e0a07 */
[----:B------:R-:W-:Y:S01]  /*10ae0*/  IABS R5, R236 ;  /* 0x000000ec00057213 */ /* 0x000fe20000000000 */
[----:B------:R-:W-:Y:S01]  /*10af0*/  @!P3 IMAD.MOV R37, RZ, RZ, -R37 ;  /* 0x000000ffff25b224 */ /* 0x000fe200078e0a25 */
[C---:B------:R-:W-:Y:S01]  /*10b00*/  ISETP.GT.U32.AND P4, PT, R2.reuse, R44, PT ;  /* 0x0000002c0200720c */ /* 0x040fe20003f84070 */
[----:B------:R-:W-:Y:S01]  /*10b10*/  IMAD R48, R2, R7, R48 ;  /* 0x0000000702307224 */ /* 0x000fe200078e0230 */
[----:B------:R-:W-:Y:S01]  /*10b20*/  ISETP.GE.AND P3, PT, R244, RZ, PT ;  /* 0x000000fff400720c */ /* 0x000fe20003f66270 */
[----:B------:R-:W-:-:S02]  /*10b30*/  @!P2 IMAD.IADD R42, R42, 0x1, -R2 ;  /* 0x000000012a2aa824 */ /* 0x000fc400078e0a02 */
[----:B------:R-:W-:Y:S01]  /*10b40*/  IMAD.HI.U32 R7, R4, R5, RZ ;  /* 0x0000000504077227 */ /* 0x000fe200078e00ff */
[----:B------:R-:W-:-:S03]  /*10b50*/  ISETP.GT.U32.AND P2, PT, R2, R48, PT ;  /* 0x000000300200720c */ /* 0x000fc60003f44070 */
[--C-:B------:R-:W-:Y:S01]  /*10b60*/  @!P1 IMAD.IADD R41, R41, 0x1, -R2.reuse ;  /* 0x0000000129299824 */ /* 0x100fe200078e0a02 */
[----:B------:R-:W-:Y:S01]  /*10b70*/  ISETP.GE.AND P1, PT, R246, RZ, PT ;  /* 0x000000fff600720c */ /* 0x000fe20003f26270 */
[----:B------:R-:W-:Y:S02]  /*10b80*/  VIADD R244, R3, 0xe5 ;  /* 0x000000e503f47836 */ /* 0x000fe40000000000 */
[--C-:B------:R-:W-:Y:S02]  /*10b90*/  @!P6 IMAD.IADD R46, R46, 0x1, -R2.reuse ;  /* 0x000000012e2ee824 */ /* 0x100fe400078e0a02 */
[----:B------:R-:W-:Y:S01]  /*10ba0*/  IMAD.MOV R7, RZ, RZ, -R7 ;  /* 0x000000ffff077224 */ /* 0x000fe200078e0a07 */
[----:B------:R-:W-:Y:S01]  /*10bb0*/  IABS R54, R244 ;  /* 0x000000f400367213 */ /* 0x000fe20000000000 */
[----:B------:R-:W-:Y:S01]  /*10bc0*/  @!P5 IMAD.MOV R41, RZ, RZ, -R41 ;  /* 0x000000ffff29d224 */ /* 0x000fe200078e0a29 */
[----:B------:R-:W-:Y:S01]  /*10bd0*/  ISETP.GT.U32.AND P5, PT, R2, R46, PT ;  /* 0x0000002e0200720c */ /* 0x000fe20003fa4070 */
[----:B------:R-:W-:Y:S01]  /*10be0*/  @!P4 IMAD.IADD R44, R44, 0x1, -R2 ;  /* 0x000000012c2cc824 */ /* 0x000fe200078e0a02 */
[----:B------:R-:W-:Y:S01]  /*10bf0*/  ISETP.GE.AND P4, PT, R247, RZ, PT ;  /* 0x000000fff700720c */ /* 0x000fe20003f86270 */
[----:B------:R-:W-:-:S02]  /*10c00*/  IMAD R50, R2, R7, R5 ;  /* 0x0000000702327224 */ /* 0x000fc400078e0205 */
[----:B------:R-:W-:Y:S01]  /*10c10*/  IMAD.HI.U32 R9, R4, R54, RZ ;  /* 0x0000003604097227 */ /* 0x000fe200078e00ff */
[----:B------:R-:W-:-:S03]  /*10c20*/  ISETP.GT.U32.AND P6, PT, R2, R44, PT ;  /* 0x0000002c0200720c */ /* 0x000fc60003fc4070 */
[----:B------:R-:W-:Y:S02]  /*10c30*/  @!P2 IMAD.IADD R48, R48, 0x1, -R2 ;  /* 0x000000013030a824 */ /* 0x000fe400078e0a02 */
[----:B------:R-:W-:Y:S01]  /*10c40*/  @!P0 IMAD.MOV R42, RZ, RZ, -R42 ;  /* 0x000000ffff2a8224 */ /* 0x000fe200078e0a2a */
[C---:B------:R-:W-:Y:S01]  /*10c50*/  ISETP.GT.U32.AND P0, PT, R2.reuse, R50, PT ;  /* 0x000000320200720c */ /* 0x040fe20003f04070 */
[----:B------:R-:W-:Y:S01]  /*10c60*/  VIADD R238, R3, 0xe6 ;  /* 0x000000e603ee7836 */ /* 0x000fe20000000000 */
[----:B------:R-:W-:Y:S01]  /*10c70*/  ISETP.GT.U32.AND P2, PT, R2, R48, PT ;  /* 0x000000300200720c */ /* 0x000fe20003f44070 */
[----:B------:R-:W-:Y:S02]  /*10c80*/  IMAD.MOV R9, RZ, RZ, -R9 ;  /* 0x000000ffff097224 */ /* 0x000fe400078e0a09 */
[----:B------:R-:W-:Y:S01]  /*10c90*/  @!P5 IMAD.IADD R46, R46, 0x1, -R2 ;  /* 0x000000012e2ed824 */ /* 0x000fe200078e0a02 */
[----:B------:R-:W-:Y:S01]  /*10ca0*/  IABS R52, R238 ;  /* 0x000000ee00347213 */ /* 0x000fe20000000000 */
[----:B------:R-:W-:-:S02]  /*10cb0*/  IMAD R54, R2, R9, R54 ;  /* 0x0000000902367224 */ /* 0x000fc400078e0236 */
[C---:B------:R-:W-:Y:S02]  /*10cc0*/  VIADD R246, R3.reuse, 0xe4 ;  /* 0x000000e403f67836 */ /* 0x040fe40000000000 */
[----:B------:R-:W-:Y:S02]  /*10cd0*/  VIADD R247, R3, 0xe3 ;  /* 0x000000e303f77836 */ /* 0x000fe40000000000 */
[----:B------:R-:W-:Y:S01]  /*10ce0*/  @!P1 IMAD.MOV R46, RZ, RZ, -R46 ;  /* 0x000000ffff2e9224 */ /* 0x000fe200078e0a2e */
[----:B------:R-:W-:Y:S01]  /*10cf0*/  ISETP.GT.U32.AND P1, PT, R2, R54, PT ;  /* 0x000000360200720c */ /* 0x000fe20003f24070 */
[----:B------:R-:W-:Y:S01]  /*10d00*/  IMAD.HI.U32 R5, R4, R52, RZ ;  /* 0x0000003404057227 */ /* 0x000fe200078e00ff */
[----:B------:R-:W-:Y:S02]  /*10d10*/  IABS R56, R246 ;  /* 0x000000f600387213 */ /* 0x000fe40000000000 */
[----:B------:R-:W-:Y:S01]  /*10d20*/  IABS R58, R247 ;  /* 0x000000f7003a7213 */ /* 0x000fe20000000000 */
[--C-:B------:R-:W-:Y:S01]  /*10d30*/  @!P6 IMAD.IADD R44, R44, 0x1, -R2.reuse ;  /* 0x000000012c2ce824 */ /* 0x100fe200078e0a02 */
[----:B------:R-:W-:Y:S01]  /*10d40*/  ISETP.GE.AND P6, PT, R236, RZ, PT ;  /* 0x000000ffec00720c */ /* 0x000fe20003fc6270 */
[----:B------:R-:W-:Y:S01]  /*10d50*/  @!P0 IMAD.IADD R50, R50, 0x1, -R2 ;  /* 0x0000000132328824 */ /* 0x000fe200078e0a02 */
[----:B------:R-:W-:Y:S01]  /*10d60*/  ISETP.GE.AND P0, PT, R244, RZ, PT ;  /* 0x000000fff400720c */ /* 0x000fe20003f06270 */
[----:B------:R-:W-:-:S02]  /*10d70*/  IMAD.MOV R5, RZ, RZ, -R5 ;  /* 0x000000ffff057224 */ /* 0x000fc400078e0a05 */
[----:B------:R-:W-:Y:S01]  /*10d80*/  @!P2 IMAD.IADD R48, R48, 0x1, -R2 ;  /* 0x000000013030a824 */ /* 0x000fe200078e0a02 */
[----:B------:R-:W-:Y:S01]  /*10d90*/  ISETP.GE.AND P2, PT, R238, RZ, PT ;  /* 0x000000ffee00720c */ /* 0x000fe20003f46270 */
[----:B------:R-:W-:Y:S01]  /*10da0*/  @!P3 IMAD.MOV R44, RZ, RZ, -R44 ;  /* 0x000000ffff2cb224 */ /* 0x000fe200078e0a2c */
[C---:B------:R-:W-:Y:S01]  /*10db0*/  ISETP.GT.U32.AND P3, PT, R2.reuse, R50, PT ;  /* 0x000000320200720c */ /* 0x040fe20003f64070 */
[----:B------:R-:W-:Y:S02]  /*10dc0*/  IMAD R52, R2, R5, R52 ;  /* 0x0000000502347224 */ /* 0x000fe400078e0234 */
[----:B------:R-:W-:-:S03]  /*10dd0*/  IMAD.HI.U32 R7, R4, R56, RZ ;  /* 0x0000003804077227 */ /* 0x000fc600078e00ff */
[----:B------:R-:W-:Y:S01]  /*10de0*/  ISETP.GT.U32.AND P5, PT, R2, R52, PT ;  /* 0x000000340200720c */ /* 0x000fe20003fa4070 */
[----:B------:R-:W-:-:S04]  /*10df0*/  IMAD.HI.U32 R5, R4, R58, RZ ;  /* 0x0000003a04057227 */ /* 0x000fc800078e00ff */
[----:B------:R-:W-:Y:S02]  /*10e00*/  VIADD R238, R3, 0xe2 ;  /* 0x000000e203ee7836 */ /* 0x000fe40000000000 */
[----:B------:R-:W-:Y:S02]  /*10e10*/  IMAD.MOV R7, RZ, RZ, -R7 ;  /* 0x000000ffff077224 */ /* 0x000fe400078e0a07 */
[----:B------:R-:W-:Y:S01]  /*10e20*/  IMAD.MOV R5, RZ, RZ, -R5 ;  /* 0x000000ffff057224 */ /* 0x000fe200078e0a05 */
[----:B------:R-:W-:Y:S01]  /*10e30*/  IABS R60, R238 ;  /* 0x000000ee003c7213 */ /* 0x000fe20000000000 */
[----:B------:R-:W-:Y:S02]  /*10e40*/  @!P1 IMAD.IADD R54, R54, 0x1, -R2 ;  /* 0x0000000136369824 */ /* 0x000fe400078e0a02 */
[C---:B------:R-:W-:Y:S02]  /*10e50*/  IMAD R56, R2.reuse, R7, R56 ;  /* 0x0000000702387224 */ /* 0x040fe400078e0238 */
[C---:B------:R-:W-:Y:S01]  /*10e60*/  IMAD R58, R2.reuse, R5, R58 ;  /* 0x00000005023a7224 */ /* 0x040fe200078e023a */
[----:B------:R-:W-:Y:S01]  /*10e70*/  ISETP.GT.U32.AND P1, PT, R2, R54, PT ;  /* 0x000000360200720c */ /* 0x000fe20003f24070 */
[----:B------:R-:W-:-:S04]  /*10e80*/  IMAD.HI.U32 R5, R4, R60, RZ ;  /* 0x0000003c04057227 */ /* 0x000fc800078e00ff */
[----:B------:R-:W-:Y:S01]  /*10e90*/  @!P4 IMAD.MOV R48, RZ, RZ, -R48 ;  /* 0x000000ffff30c224 */ /* 0x000fe200078e0a30 */
[----:B------:R-:W-:Y:S01]  /*10ea0*/  ISETP.GT.U32.AND P4, PT, R2, R56, PT ;  /* 0x000000380200720c */ /* 0x000fe20003f84070 */
[--C-:B------:R-:W-:Y:S01]  /*10eb0*/  @!P3 IMAD.IADD R50, R50, 0x1, -R2.reuse ;  /* 0x000000013232b824 */ /* 0x100fe200078e0a02 */
[----:B------:R-:W-:Y:S01]  /*10ec0*/  ISETP.GT.U32.AND P3, PT, R2, R58, PT ;  /* 0x0000003a0200720c */ /* 0x000fe20003f64070 */
[----:B------:R-:W-:Y:S02]  /*10ed0*/  VIADD R236, R3, 0xe0 ;  /* 0x000000e003ec7836 */ /* 0x000fe40000000000 */
[----:B------:R-:W-:Y:S02]  /*10ee0*/  IMAD.MOV R5, RZ, RZ, -R5 ;  /* 0x000000ffff057224 */ /* 0x000fe400078e0a05 */
[----:B------:R-:W-:Y:S01]  /*10ef0*/  @!P5 IMAD.IADD R52, R52, 0x1, -R2 ;  /* 0x000000013434d824 */ /* 0x000fe200078e0a02 */
[----:B------:R-:W-:Y:S01]  /*10f00*/  IABS R64, R236 ;  /* 0x000000ec00407213 */ /* 0x000fe20000000000 */
[----:B------:R-:W-:-:S02]  /*10f10*/  IMAD R60, R2, R5, R60 ;  /* 0x00000005023c7224 */ /* 0x000fc400078e023c */
[----:B------:R-:W-:Y:S01]  /*10f20*/  VIADD R244, R3, 0xe1 ;  /* 0x000000e103f47836 */ /* 0x000fe20000000000 */
[----:B------:R-:W-:Y:S01]  /*10f30*/  ISETP.GT.U32.AND P5, PT, R2, R52, PT ;  /* 0x000000340200720c */ /* 0x000fe20003fa4070 */
[----:B------:R-:W-:Y:S01]  /*10f40*/  @!P1 IMAD.IADD R54, R54, 0x1, -R2 ;  /* 0x0000000136369824 */ /* 0x000fe200078e0a02 */
[----:B------:R-:W-:Y:S01]  /*10f50*/  ISETP.GT.U32.AND P1, PT, R2, R60, PT ;  /* 0x0000003c0200720c */ /* 0x000fe20003f24070 */
[----:B------:R-:W-:Y:S01]  /*10f60*/  IMAD.HI.U32 R5, R4, R64, RZ ;  /* 0x0000004004057227 */ /* 0x000fe200078e00ff */
[----:B------:R-:W-:-:S03]  /*10f70*/  IABS R62, R244 ;  /* 0x000000f4003e7213 */ /* 0x000fc60000000000 */
[--C-:B------:R-:W-:Y:S02]  /*10f80*/  @!P4 IMAD.IADD R56, R56, 0x1, -R2.reuse ;  /* 0x000000013838c824 */ /* 0x100fe400078e0a02 */
[----:B------:R-:W-:Y:S02]  /*10f90*/  @!P3 IMAD.IADD R58, R58, 0x1, -R2 ;  /* 0x000000013a3ab824 */ /* 0x000fe400078e0a02 */
[----:B------:R-:W-:Y:S01]  /*10fa0*/  IMAD.MOV R5, RZ, RZ, -R5 ;  /* 0x000000ffff057224 */ /* 0x000fe200078e0a05 */
[----:B------:R-:W-:Y:S01]  /*10fb0*/  ISETP.GT.U32.AND P4, PT, R2, R56, PT ;  /* 0x000000380200720c */ /* 0x000fe20003f84070 */
[----:B------:R-:W-:Y:S01]  /*10fc0*/  IMAD.HI.U32 R7, R4, R62, RZ ;  /* 0x0000003e04077227 */ /* 0x000fe200078e00ff */
[----:B------:R-:W-:-:S03]  /*10fd0*/  ISETP.GT.U32.AND P3, PT, R2, R58, PT ;  /* 0x0000003a0200720c */ /* 0x000fc60003f64070 */
[----:B------:R-:W-:Y:S02]  /*10fe0*/  IMAD R64, R2, R5, R64 ;  /* 0x0000000502407224 */ /* 0x000fe400078e0240 */
[--C-:B------:R-:W-:Y:S01]  /*10ff0*/  @!P5 IMAD.IADD R52, R52, 0x1, -R2.reuse ;  /* 0x000000013434d824 */ /* 0x100fe200078e0a02 */
[----:B------:R-:W-:Y:S01]  /*11000*/  ISETP.GE.AND P5, PT, R246, RZ, PT ;  /* 0x000000fff600720c */ /* 0x000fe20003fa6270 */
[----:B------:R-:W-:Y:S02]  /*11010*/  IMAD.MOV R7, RZ, RZ, -R7 ;  /* 0x000000ffff077224 */ /* 0x000fe400078e0a07 */
[----:B------:R-:W-:Y:S01]  /*11020*/  @!P1 IMAD.IADD R60, R60, 0x1, -R2 ;  /* 0x000000013c3c9824 */ /* 0x000fe200078e0a02 */
[C---:B------:R-:W-:Y:S01]  /*11030*/  ISETP.GT.U32.AND P1, PT, R2.reuse, R64, PT ;  /* 0x000000400200720c */ /* 0x040fe20003f24070 */
[----:B------:R-:W-:Y:S02]  /*11040*/  VIADD R246, R3, 0xdf ;  /* 0x000000df03f67836 */ /* 0x000fe40000000000 */
[----:B------:R-:W-:-:S02]  /*11050*/  IMAD R62, R2, R7, R62 ;  /* 0x00000007023e7224 */ /* 0x000fc400078e023e */
[--C-:B------:R-:W-:Y:S01]  /*11060*/  @!P4 IMAD.IADD R56, R56, 0x1, -R2.reuse ;  /* 0x000000013838c824 */ /* 0x100fe200078e0a02 */
[----:B------:R-:W-:Y:S01]  /*11070*/  IABS R66, R246 ;  /* 0x000000f600427213 */ /* 0x000fe20000000000 */
[----:B------:R-:W-:Y:S01]  /*11080*/  @!P3 IMAD.IADD R58, R58, 0x1, -R2 ;  /* 0x000000013a3ab824 */ /* 0x000fe200078e0a02 */
[----:B------:R-:W-:Y:S01]  /*11090*/  ISETP.GT.U32.AND P4, PT, R2, R62, PT ;  /* 0x0000003e0200720c */ /* 0x000fe20003f84070 */
[----:B------:R-:W-:Y:S01]  /*110a0*/  @!P6 IMAD.MOV R50, RZ, RZ, -R50 ;  /* 0x000000ffff32e224 */ /* 0x000fe200078e0a32 */
[----:B------:R-:W-:Y:S01]  /*110b0*/  ISETP.GE.AND P3, PT, R238, RZ, PT ;  /* 0x000000ffee00720c */ /* 0x000fe20003f66270 */
[----:B------:R-:W-:Y:S01]  /*110c0*/  VIADD R238, R3, 0xdd ;  /* 0x000000dd03ee7836 */ /* 0x000fe20000000000 */
[----:B------:R-:W-:Y:S01]  /*110d0*/  ISETP.GE.AND P6, PT, R247, RZ, PT ;  /* 0x000000fff700720c */ /* 0x000fe20003fc6270 */
[----:B------:R-:W-:-:S03]  /*110e0*/  IMAD.HI.U32 R7, R4, R66, RZ ;  /* 0x0000004204077227 */ /* 0x000fc600078e00ff */
[----:B------:R-:W-:Y:S01]  /*110f0*/  IABS R70, R238 ;  /* 0x000000ee00467213 */ /* 0x000fe20000000000 */
[----:B------:R-:W-:Y:S02]  /*11100*/  VIADD R247, R3, 0xde ;  /* 0x000000de03f77836 */ /* 0x000fe40000000000 */
[----:B------:R-:W-:Y:S01]  /*11110*/  @!P1 IMAD.IADD R64, R64, 0x1, -R2 ;  /* 0x0000000140409824 */ /* 0x000fe200078e0a02 */
[C---:B------:R-:W-:Y:S01]  /*11120*/  ISETP.GT.U32.AND P1, PT, R2.reuse, R60, PT ;  /* 0x0000003c0200720c */ /* 0x040fe20003f24070 */
[----:B------:R-:W-:Y:S01]  /*11130*/  IMAD.MOV R7, RZ, RZ, -R7 ;  /* 0x000000ffff077224 */ /* 0x000fe200078e0a07 */
[----:B------:R-:W-:Y:S01]  /*11140*/  IABS R68, R247 ;  /* 0x000000f700447213 */ /* 0x000fe20000000000 */
[----:B------:R-:W-:Y:S01]  /*11150*/  @!P0 IMAD.MOV R54, RZ, RZ, -R54 ;  /* 0x000000ffff368224 */ /* 0x000fe200078e0a36 */
[C---:B------:R-:W-:Y:S01]  /*11160*/  ISETP.GT.U32.AND P0, PT, R2.reuse, R64, PT ;  /* 0x000000400200720c */ /* 0x040fe20003f04070 */
[----:B------:R-:W-:Y:S02]  /*11170*/  IMAD R66, R2, R7, R66 ;  /* 0x0000000702427224 */ /* 0x000fe400078e0242 */
[----:B------:R-:W-:-:S04]  /*11180*/  IMAD.HI.U32 R7, R4, R70, RZ ;  /* 0x0000004604077227 */ /* 0x000fc800078e00ff */
[----:B------:R-:W-:Y:S01]  /*11190*/  @!P4 IMAD.IADD R62, R62, 0x1, -R2 ;  /* 0x000000013e3ec824 */ /* 0x000fe200078e0a02 */
[----:B------:R-:W-:Y:S01]  /*111a0*/  ISETP.GE.AND P4, PT, R244, RZ, PT ;  /* 0x000000fff400720c */ /* 0x000fe20003f86270 */
[----:B------:R-:W-:-:S04]  /*111b0*/  IMAD.HI.U32 R5, R4, R68, RZ ;  /* 0x0000004404057227 */ /* 0x000fc800078e00ff */
[----:B------:R-:W-:Y:S02]  /*111c0*/  IMAD.MOV R7, RZ, RZ, -R7 ;  /* 0x000000ffff077224 */ /* 0x000fe400078e0a07 */
[----:B------:R-:W-:Y:S01]  /*111d0*/  @!P2 IMAD.MOV R52, RZ, RZ, -R52 ;  /* 0x000000ffff34a224 */ /* 0x000fe200078e0a34 */
[C---:B------:R-:W-:Y:S01]  /*111e0*/  ISETP.GT.U32.AND P2, PT, R2.reuse, R62, PT ;  /* 0x0000003e0200720c */ /* 0x040fe20003f44070 */
[----:B------:R-:W-:Y:S02]  /*111f0*/  IMAD.MOV R5, RZ, RZ, -R5 ;  /* 0x000000ffff057224 */ /* 0x000fe400078e0a05 */
[----:B------:R-:W-:Y:S01]  /*11200*/  @!P5 IMAD.MOV R56, RZ, RZ, -R56 ;  /* 0x000000ffff38d224 */ /* 0x000fe200078e0a38 */
[C---:B------:R-:W-:Y:S01]  /*11210*/  ISETP.GT.U32.AND P5, PT, R2.reuse, R66, PT ;  /* 0x000000420200720c */ /* 0x040fe20003fa4070 */
[C---:B------:R-:W-:Y:S02]  /*11220*/  IMAD R70, R2.reuse, R7, R70 ;  /* 0x0000000702467224 */ /* 0x040fe400078e0246 */
[----:B------:R-:W-:-:S02]  /*11230*/  IMAD R68, R2, R5, R68 ;  /* 0x0000000502447224 */ /* 0x000fc400078e0244 */
[--C-:B------:R-:W-:Y:S01]  /*11240*/  @!P0 IMAD.IADD R64, R64, 0x1, -R2.reuse ;  /* 0x0000000140408824 */ /* 0x100fe200078e0a02 */
[----:B------:R-:W-:Y:S01]  /*11250*/  ISETP.GT.U32.AND P0, PT, R2, R70, PT ;  /* 0x000000460200720c */ /* 0x000fe20003f04070 */
[C---:B------:R-:W-:Y:S02]  /*11260*/  VIADD R244, R3.reuse, 0xdc ;  /* 0x000000dc03f47836 */ /* 0x040fe40000000000 */
[--C-:B------:R-:W-:Y:S01]  /*11270*/  @!P1 IMAD.IADD R60, R60, 0x1, -R2.reuse ;  /* 0x000000013c3c9824 */ /* 0x100fe200078e0a02 */
[----:B------:R-:W-:Y:S01]  /*11280*/  ISETP.GT.U32.AND P1, PT, R2, R68, PT ;  /* 0x000000440200720c */ /* 0x000fe20003f24070 */
[--C-:B------:R-:W-:Y:S01]  /*11290*/  @!P2 IMAD.IADD R62, R62, 0x1, -R2.reuse ;  /* 0x000000013e3ea824 */ /* 0x100fe200078e0a02 */
[----:B------:R-:W-:Y:S01]  /*112a0*/  IABS R5, R244 ;  /* 0x000000f400057213 */ /* 0x000fe20000000000 */
[----:B------:R-:W-:Y:S01]  /*112b0*/  @!P5 IMAD.IADD R66, R66, 0x1, -R2 ;  /* 0x000000014242d824 */ /* 0x000fe200078e0a02 */
[----:B------:R-:W-:Y:S01]  /*112c0*/  ISETP.GE.AND P2, PT, R246, RZ, PT ;  /* 0x000000fff600720c */ /* 0x000fe20003f46270 */
[----:B------:R-:W-:-:S02]  /*112d0*/  VIADD R246, R3, 0xdb ;  /* 0x000000db03f67836 */ /* 0x000fc40000000000 */
[----:B------:R-:W-:Y:S01]  /*112e0*/  IMAD.HI.U32 R7, R4, R5, RZ ;  /* 0x0000000504077227 */ /* 0x000fe200078e00ff */
[----:B------:R-:W-:Y:S02]  /*112f0*/  ISETP.GT.U32.AND P5, PT, R2, R66, PT ;  /* 0x000000420200720c */ /* 0x000fe40003fa4070 */
[----:B------:R-:W-:Y:S01]  /*11300*/  IABS R73, R246 ;  /* 0x000000f600497213 */ /* 0x000fe20000000000 */
[--C-:B------:R-:W-:Y:S02]  /*11310*/  @!P0 IMAD.IADD R70, R70, 0x1, -R2.reuse ;  /* 0x0000000146468824 */ /* 0x100fe400078e0a02 */
[----:B------:R-:W-:Y:S02]  /*11320*/  IMAD.MOV R72, RZ, RZ, -R7 ;  /* 0x000000ffff487224 */ /* 0x000fe400078e0a07 */
[----:B------:R-:W-:Y:S01]  /*11330*/  @!P1 IMAD.IADD R68, R68, 0x1, -R2 ;  /* 0x0000000144449824 */ /* 0x000fe200078e0a02 */
[----:B------:R-:W-:Y:S01]  /*11340*/  ISETP.GE.AND P1, PT, R238, RZ, PT ;  /* 0x000000ffee00720c */ /* 0x000fe20003f26270 */
[----:B------:R-:W-:Y:S01]  /*11350*/  @!P4 IMAD.MOV R62, RZ, RZ, -R62 ;  /* 0x000000ffff3ec224 */ /* 0x000fe200078e0a3e */
[C---:B------:R-:W-:Y:S01]  /*11360*/  ISETP.GT.U32.AND P4, PT, R2.reuse, R70, PT ;  /* 0x000000460200720c */ /* 0x040fe20003f84070 */
[C---:B------:R-:W-:Y:S01]  /*11370*/  IMAD R72, R2.reuse, R72, R5 ;  /* 0x0000004802487224 */ /* 0x040fe200078e0205 */
[----:B------:R-:W-:Y:S01]  /*11380*/  ISETP.GT.U32.AND P0, PT, R2, R68, PT ;  /* 0x000000440200720c */ /* 0x000fe20003f04070 */
[----:B------:R-:W-:-:S04]  /*11390*/  IMAD.HI.U32 R5, R4, R73, RZ ;  /* 0x0000004904057227 */ /* 0x000fc800078e00ff */
[----:B------:R-:W-:Y:S02]  /*113a0*/  IMAD.MOV R5, RZ, RZ, -R5 ;  /* 0x000000ffff057224 */ /* 0x000fe400078e0a05 */
[----:B------:R-:W-:Y:S01]  /*113b0*/  @!P3 IMAD.MOV R60, RZ, RZ, -R60 ;  /* 0x000000ffff3cb224 */ /* 0x000fe200078e0a3c */
[----:B------:R-:W-:Y:S01]  /*113c0*/  ISETP.GE.AND P3, PT, R247, RZ, PT ;  /* 0x000000fff700720c */ /* 0x000fe20003f66270 */
[--C-:B------:R-:W-:Y:S01]  /*113d0*/  @!P5 IMAD.IADD R66, R66, 0x1, -R2.reuse ;  /* 0x000000014242d824 */ /* 0x100fe200078e0a02 */
[C---:B------:R-:W-:Y:S01]  /*113e0*/  ISETP.GT.U32.AND P5, PT, R2.reuse, R72, PT ;  /* 0x000000480200720c */ /* 0x040fe20003fa4070 */
[----:B------:R-:W-:Y:S02]  /*113f0*/  IMAD R73, R2, R5, R73 ;  /* 0x0000000502497224 */ /* 0x000fe400078e0249 */
[----:B------:R-:W-:Y:S02]  /*11400*/  VIADD R247, R3, 0xda ;  /* 0x000000da03f77836 */ /* 0x000fe40000000000 */
[--C-:B------:R-:W-:Y:S01]  /*11410*/  @!P4 IMAD.IADD R70, R70, 0x1, -R2.reuse ;  /* 0x000000014646c824 */ /* 0x100fe200078e0a02 */
[----:B------:R-:W-:Y:S01]  /*11420*/  ISETP.GT.U32.AND P4, PT, R2, R73, PT ;  /* 0x000000490200720c */ /* 0x000fe20003f84070 */
[----:B------:R-:W-:Y:S01]  /*11430*/  @!P0 IMAD.IADD R68, R68, 0x1, -R2 ;  /* 0x0000000144448824 */ /* 0x000fe200078e0a02 */
[----:B------:R-:W-:Y:S01]  /*11440*/  IABS R7, R247 ;  /* 0x000000f700077213 */ /* 0x000fe20000000000 */
[----:B------:R-:W-:Y:S01]  /*11450*/  @!P6 IMAD.MOV R58, RZ, RZ, -R58 ;  /* 0x000000ffff3ae224 */ /* 0x000fe200078e0a3a */
[----:B------:R-:W-:Y:S01]  /*11460*/  ISETP.GE.AND P0, PT, R247, RZ, PT ;  /* 0x000000fff700720c */ /* 0x000fe20003f06270 */
[----:B------:R-:W-:Y:S01]  /*11470*/  VIADD R247, R3, 0xd9 ;  /* 0x000000d903f77836 */ /* 0x000fe20000000000 */
[----:B------:R-:W-:Y:S01]  /*11480*/  ISETP.GE.AND P6, PT, R236, RZ, PT ;  /* 0x000000ffec00720c */ /* 0x000fe20003fc6270 */
[----:B------:R-:W-:-:S03]  /*11490*/  IMAD.HI.U32 R9, R4, R7, RZ ;  /* 0x0000000704097227 */ /* 0x000fc600078e00ff */
[----:B------:R-:W-:Y:S01]  /*114a0*/  IABS R77, R247 ;  /* 0x000000f7004d7213 */ /* 0x000fe20000000000 */
[--C-:B------:R-:W-:Y:S01]  /*114b0*/  @!P5 IMAD.IADD R72, R72, 0x1, -R2.reuse ;  /* 0x000000014848d824 */ /* 0x100fe200078e0a02 */
[----:B------:R-:W-:Y:S01]  /*114c0*/  ISETP.GE.AND P5, PT, R247, RZ, PT ;  /* 0x000000fff700720c */ /* 0x000fe20003fa6270 */
[----:B------:R-:W-:Y:S02]  /*114d0*/  IMAD.MOV R9, RZ, RZ, -R9 ;  /* 0x000000ffff097224 */ /* 0x000fe400078e0a09 */
[----:B------:R-:W-:Y:S01]  /*114e0*/  @!P4 IMAD.IADD R73, R73, 0x1, -R2 ;  /* 0x000000014949c824 */ /* 0x000fe200078e0a02 */
[C---:B------:R-:W-:Y:S01]  /*114f0*/  ISETP.GT.U32.AND P4, PT, R2.reuse, R72, PT ;  /* 0x000000480200720c */ /* 0x040fe20003f84070 */
[----:B------:R-:W-:Y:S02]  /*11500*/  IMAD R75, R2, R9, R7 ;  /* 0x00000009024b7224 */ /* 0x000fe400078e0207 */
[----:B------:R-:W-:-:S04]  /*11510*/  IMAD.HI.U32 R7, R4, R77, RZ ;  /* 0x0000004d04077227 */ /* 0x000fc800078e00ff */
[C---:B------:R-:W-:Y:S02]  /*11520*/  VIADD R238, R3.reuse, 0xd8 ;  /* 0x000000d803ee7836 */ /* 0x040fe40000000000 */
[----:B------:R-:W-:Y:S02]  /*11530*/  IMAD.MOV R7, RZ, RZ, -R7 ;  /* 0x000000ffff077224 */ /* 0x000fe400078e0a07 */
[----:B------:R-:W-:Y:S01]  /*11540*/  @!P1 IMAD.MOV R70, RZ, RZ, -R70 ;  /* 0x000000ffff469224 */ /* 0x000fe200078e0a46 */
[----:B------:R-:W-:Y:S01]  /*11550*/  IABS R79, R238 ;  /* 0x000000ee004f7213 */ /* 0x000fe20000000000 */
[C---:B------:R-:W-:Y:S01]  /*11560*/  IMAD R77, R2.reuse, R7, R77 ;  /* 0x00000007024d7224 */ /* 0x040fe200078e024d */
[----:B------:R-:W-:Y:S01]  /*11570*/  ISETP.GT.U32.AND P1, PT, R2, R75, PT ;  /* 0x0000004b0200720c */ /* 0x000fe20003f24070 */
[----:B------:R-:W-:Y:S02]  /*11580*/  @!P4 IMAD.IADD R72, R72, 0x1, -R2 ;  /* 0x000000014848c824 */ /* 0x000fe400078e0a02 */
[----:B------:R-:W-:Y:S01]  /*11590*/  VIADD R236, R3, 0xd6 ;  /* 0x000000d603ec7836 */ /* 0x000fe20000000000 */
[----:B------:R-:W-:Y:S01]  /*115a0*/  ISETP.GT.U32.AND P4, PT, R2, R77, PT ;  /* 0x0000004d0200720c */ /* 0x000fe20003f84070 */
[----:B------:R-:W-:-:S03]  /*115b0*/  IMAD.HI.U32 R5, R4, R79, RZ ;  /* 0x0000004f04057227 */ /* 0x000fc600078e00ff */
[----:B------:R-:W-:Y:S01]  /*115c0*/  IABS R83, R236 ;  /* 0x000000ec00537213 */ /* 0x000fe20000000000 */
[----:B------:R-:W-:Y:S01]  /*115d0*/  @!P3 IMAD.MOV R68, RZ, RZ, -R68 ;  /* 0x000000ffff44b224 */ /* 0x000fe200078e0a44 */
[----:B------:R-:W-:Y:S01]  /*115e0*/  ISETP.GT.U32.AND P3, PT, R2, R73, PT ;  /* 0x000000490200720c */ /* 0x000fe20003f64070 */
[----:B------:R-:W-:Y:S01]  /*115f0*/  @!P6 IMAD.MOV R64, RZ, RZ, -R64 ;  /* 0x000000ffff40e224 */ /* 0x000fe200078e0a40 */
[----:B------:R-:W-:Y:S01]  /*11600*/  ISETP.GE.AND P6, PT, R244, RZ, PT ;  /* 0x000000fff400720c */ /* 0x000fe20003fc6270 */
[----:B------:R-:W-:Y:S02]  /*11610*/  IMAD.MOV R5, RZ, RZ, -R5 ;  /* 0x000000ffff057224 */ /* 0x000fe400078e0a05 */
[----:B------:R-:W-:Y:S01]  /*11620*/  @!P2 IMAD.MOV R66, RZ, RZ, -R66 ;  /* 0x000000ffff42a224 */ /* 0x000fe200078e0a42 */
[----:B------:R-:W-:Y:S01]  /*11630*/  ISETP.GE.AND P2, PT, R246, RZ, PT ;  /* 0x000000fff600720c */ /* 0x000fe20003f46270 */
[C---:B------:R-:W-:Y:S02]  /*11640*/  VIADD R244, R3.reuse, 0xd7 ;  /* 0x000000d703f47836 */ /* 0x040fe40000000000 */
[----:B------:R-:W-:-:S02]  /*11650*/  VIADD R246, R3, 0xd5 ;  /* 0x000000d503f67836 */ /* 0x000fc40000000000 */
[----:B------:R-:W-:Y:S01]  /*11660*/  IMAD R79, R2, R5, R79 ;  /* 0x00000005024f7224 */ /* 0x000fe200078e024f */
[----:B------:R-:W-:Y:S01]  /*11670*/  IABS R81, R244 ;  /* 0x000000f400517213 */ /* 0x000fe20000000000 */
[----:B------:R-:W-:Y:S01]  /*11680*/  @!P1 IMAD.IADD R75, R75, 0x1, -R2 ;  /* 0x000000014b4b9824 */ /* 0x000fe200078e0a02 */
[----:B------:R-:W-:Y:S01]  /*11690*/  IABS R85, R246 ;  /* 0x000000f600557213 */ /* 0x000fe20000000000 */
[----:B------:R-:W-:Y:S01]  /*116a0*/  IMAD.HI.U32 R5, R4, R83, RZ ;  /* 0x0000005304057227 */ /* 0x000fe200078e00ff */
[----:B------:R-:W-:-:S03]  /*116b0*/  ISETP.GE.AND P1, PT, R238, RZ, PT ;  /* 0x000000ffee00720c */ /* 0x000fc60003f26270 */
[--C-:B------:R-:W-:Y:S01]  /*116c0*/  @!P4 IMAD.IADD R77, R77, 0x1, -R2.reuse ;  /* 0x000000014d4dc824 */ /* 0x100fe200078e0a02 */
[C---:B------:R-:W-:Y:S01]  /*116d0*/  ISETP.GT.U32.AND P4, PT, R2.reuse, R75, PT ;  /* 0x0000004b0200720c */ /* 0x040fe20003f84070 */
[----:B------:R-:W-:Y:S02]  /*116e0*/  IMAD.MOV R5, RZ, RZ, -R5 ;  /* 0x000000ffff057224 */ /* 0x000fe400078e0a05 */
[----:B------:R-:W-:Y:S01]  /*116f0*/  @!P3 IMAD.IADD R73, R73, 0x1, -R2 ;  /* 0x000000014949b824 */ /* 0x000fe200078e0a02 */
[C---:B------:R-:W-:Y:S01]  /*11700*/  ISETP.GT.U32.AND P3, PT, R2.reuse, R79, PT ;  /* 0x0000004f0200720c */ /* 0x040fe20003f64070 */
[----:B------:R-:W-:Y:S01]  /*11710*/  @!P6 IMAD.MOV R72, RZ, RZ, -R72 ;  /* 0x000000ffff48e224 */ /* 0x000fe200078e0a48 */
[C---:B------:R-:W-:Y:S01]  /*11720*/  ISETP.GT.U32.AND P6, PT, R2.reuse, R77, PT ;  /* 0x0000004d0200720c */ /* 0x040fe20003fc4070 */
[----:B------:R-:W-:Y:S02]  /*11730*/  IMAD R83, R2, R5, R83 ;  /* 0x0000000502537224 */ /* 0x000fe400078e0253 */
[----:B------:R-:W-:-:S04]  /*11740*/  IMAD.HI.U32 R7, R4, R81, RZ ;  /* 0x0000005104077227 */ /* 0x000fc800078e00ff */
[----:B------:R-:W-:-:S04]  /*11750*/  IMAD.HI.U32 R5, R4, R85, RZ ;  /* 0x0000005504057227 */ /* 0x000fc800078e00ff */
[----:B------:R-:W-:Y:S02]  /*11760*/  IMAD.MOV R7, RZ, RZ, -R7 ;  /* 0x000000ffff077224 */ /* 0x000fe400078e0a07 */
[----:B------:R-:W-:Y:S02]  /*11770*/  IMAD.MOV R5, RZ, RZ, -R5 ;  /* 0x000000ffff057224 */ /* 0x000fe400078e0a05 */
[C---:B------:R-:W-:Y:S02]  /*11780*/  IMAD R81, R2.reuse, R7, R81 ;  /* 0x0000000702517224 */ /* 0x040fe400078e0251 */
[C---:B------:R-:W-:Y:S02]  /*11790*/  IMAD R85, R2.reuse, R5, R85 ;  /* 0x0000000502557224 */ /* 0x040fe400078e0255 */
[----:B------:R-:W-:Y:S01]  /*117a0*/  @!P4 IMAD.IADD R75, R75, 0x1, -R2 ;  /* 0x000000014b4bc824 */ /* 0x000fe200078e0a02 */
[----:B------:R-:W-:Y:S01]  /*117b0*/  ISETP.GT.U32.AND P4, PT, R2, R83, PT ;  /* 0x000000530200720c */ /* 0x000fe20003f84070 */
[----:B------:R-:W-:-:S02]  /*117c0*/  VIADD R247, R3, 0xd4 ;  /* 0x000000d403f77836 */ /* 0x000fc40000000000 */
[--C-:B------:R-:W-:Y:S02]  /*117d0*/  @!P3 IMAD.IADD R79, R79, 0x1, -R2.reuse ;  /* 0x000000014f4fb824 */ /* 0x100fe400078e0a02 */
[----:B------:R-:W-:Y:S01]  /*117e0*/  @!P2 IMAD.MOV R73, RZ, RZ, -R73 ;  /* 0x000000ffff49a224 */ /* 0x000fe200078e0a49 */
[C---:B------:R-:W-:Y:S01]  /*117f0*/  ISETP.GT.U32.AND P2, PT, R2.reuse, R81, PT ;  /* 0x000000510200720c */ /* 0x040fe20003f44070 */
[--C-:B------:R-:W-:Y:S01]  /*11800*/  @!P6 IMAD.IADD R77, R77, 0x1, -R2.reuse ;  /* 0x000000014d4de824 */ /* 0x100fe200078e0a02 */
[C---:B------:R-:W-:Y:S01]  /*11810*/  ISETP.GT.U32.AND P6, PT, R2.reuse, R85, PT ;  /* 0x000000550200720c */ /* 0x040fe20003fc4070 */
[----:B------:R-:W-:Y:S01]  /*11820*/  VIADD R238, R3, 0xd3 ;  /* 0x000000d303ee7836 */ /* 0x000fe20000000000 */
[----:B------:R-:W-:Y:S01]  /*11830*/  IABS R87, R247 ;  /* 0x000000f700577213 */ /* 0x000fe20000000000 */
[----:B------:R-:W-:Y:S01]  /*11840*/  @!P0 IMAD.MOV R75, RZ, RZ, -R75 ;  /* 0x000000ffff4b8224 */ /* 0x000fe200078e0a4b */
[----:B------:R-:W-:Y:S01]  /*11850*/  ISETP.GT.U32.AND P3, PT, R2, R79, PT ;  /* 0x0000004f0200720c */ /* 0x000fe20003f64070 */
[----:B------:R-:W-:Y:S01]  /*11860*/  @!P4 IMAD.IADD R83, R83, 0x1, -R2 ;  /* 0x000000015353c824 */ /* 0x000fe200078e0a02 */
[----:B------:R-:W-:Y:S01]  /*11870*/  IABS R89, R238 ;  /* 0x000000ee00597213 */ /* 0x000fe20000000000 */
[----:B------:R-:W-:Y:S01]  /*11880*/  IMAD.HI.U32 R7, R4, R87, RZ ;  /* 0x0000005704077227 */ /* 0x000fe200078e00ff */
[----:B------:R0:W-:Y:S03]  /*11890*/  STL.64 [R1+0x2088], R72 ;  /* 0x0020884801007387 */ /* 0x0001e60000100a00 */
[----:B------:R-:W-:-:S02]  /*118a0*/  IMAD.MOV R7, RZ, RZ, -R7 ;  /* 0x000000ffff077224 */ /* 0x000fc400078e0a07 */
[--C-:B------:R-:W-:Y:S01]  /*118b0*/  @!P2 IMAD.IADD R81, R81, 0x1, -R2.reuse ;  /* 0x000000015151a824 */ /* 0x100fe200078e0a02 */
[----:B------:R-:W-:Y:S01]  /*118c0*/  ISETP.GE.AND P2, PT, R236, RZ, PT ;  /* 0x000000ffec00720c */ /* 0x000fe20003f46270 */
[--C-:B------:R-:W-:Y:S01]  /*118d0*/  @!P6 IMAD.IADD R85, R85, 0x1, -R2.reuse ;  /* 0x000000015555e824 */ /* 0x100fe200078e0a02 */
[----:B------:R-:W-:Y:S01]  /*118e0*/  ISETP.GT.U32.AND P6, PT, R2, R83, PT ;  /* 0x000000530200720c */ /* 0x000fe20003fc4070 */
[----:B------:R-:W-:Y:S01]  /*118f0*/  @!P3 IMAD.IADD R79, R79, 0x1, -R2 ;  /* 0x000000014f4fb824 */ /* 0x000fe200078e0a02 */
[----:B------:R-:W-:Y:S01]  /*11900*/  ISETP.GE.AND P3, PT, R244, RZ, PT ;  /* 0x000000fff400720c */ /* 0x000fe20003f66270 */
[----:B------:R-:W-:Y:S01]  /*11910*/  IMAD.HI.U32 R5, R4, R89, RZ ;  /* 0x0000005904057227 */ /* 0x000fe200078e00ff */
[C---:B------:R-:W-:Y:S01]  /*11920*/  ISETP.GT.U32.AND P4, PT, R2.reuse, R81, PT ;  /* 0x000000510200720c */ /* 0x040fe20003f84070 */
[----:B0-----:R-:W0:Y:S01]  /*11930*/  LDC.64 R72, c[0x0][0x218] ;  /* 0x00008600ff487b82 */ /* 0x001e220000000a00 */
[C---:B------:R-:W-:Y:S01]  /*11940*/  ISETP.GT.U32.AND P0, PT, R2.reuse, R85, PT ;  /* 0x000000550200720c */ /* 0x040fe20003f04070 */
[----:B------:R-:W-:-:S02]  /*11950*/  IMAD R87, R2, R7, R87 ;  /* 0x0000000702577224 */ /* 0x000fc400078e0257 */
        /* <DEDUP_REMOVED lines=8> */
[----:B------:R-:W-:Y:S01]  /*119e0*/  @!P6 IMAD.IADD R83, R83, 0x1, -R2 ;  /* 0x000000015353e824 */ /* 0x000fe200078e0a02 */
[----:B------:R-:W-:Y:S01]  /*119f0*/  ISETP.GT.U32.AND P6, PT, R2, R89, PT ;  /* 0x000000590200720c */ /* 0x000fe20003fc4070 */
[----:B------:R-:W-:-:S02]  /*11a00*/  VIADD R246, R3, 0xd1 ;  /* 0x000000d103f67836 */ /* 0x000fc40000000000 */
[----:B------:R-:W-:-:S03]  /*11a10*/  IMAD.HI.U32 R5, R4, R90, RZ ;  /* 0x0000005a04057227 */ /* 0x000fc600078e00ff */
[----:B------:R-:W-:Y:S01]  /*11a20*/  IABS R92, R246 ;  /* 0x000000f6005c7213 */ /* 0x000fe20000000000 */
[--C-:B------:R-:W-:Y:S01]  /*11a30*/  @!P4 IMAD.IADD R81, R81, 0x1, -R2.reuse ;  /* 0x000000015151c824 */ /* 0x100fe200078e0a02 */
[----:B------:R-:W-:Y:S01]  /*11a40*/  ISETP.GE.AND P4, PT, R247, RZ, PT ;  /* 0x000000fff700720c */ /* 0x000fe20003f86270 */
[----:B------:R-:W-:Y:S02]  /*11a50*/  VIADD R247, R3, 0xd0 ;  /* 0x000000d003f77836 */ /* 0x000fe40000000000 */
[----:B------:R-:W-:Y:S02]  /*11a60*/  IMAD.MOV R5, RZ, RZ, -R5 ;  /* 0x000000ffff057224 */ /* 0x000fe400078e0a05 */
[----:B------:R-:W-:Y:S01]  /*11a70*/  @!P1 IMAD.IADD R87, R87, 0x1, -R2 ;  /* 0x0000000157579824 */ /* 0x000fe200078e0a02 */
[----:B------:R-:W-:Y:S01]  /*11a80*/  IABS R93, R247 ;  /* 0x000000f7005d7213 */ /* 0x000fe20000000000 */
[----:B------:R-:W-:Y:S01]  /*11a90*/  IMAD R90, R2, R5, R90 ;  /* 0x00000005025a7224 */ /* 0x000fe200078e025a */
[----:B------:R-:W-:Y:S01]  /*11aa0*/  ISETP.GE.AND P1, PT, R244, RZ, PT ;  /* 0x000000fff400720c */ /* 0x000fe20003f26270 */
[----:B------:R-:W-:Y:S01]  /*11ab0*/  @!P3 IMAD.MOV R81, RZ, RZ, -R81 ;  /* 0x000000ffff51b224 */ /* 0x000fe200078e0a51 */
[----:B------:R-:W-:Y:S01]  /*11ac0*/  ISETP.GT.U32.AND P3, PT, R2, R87, PT ;  /* 0x000000570200720c */ /* 0x000fe20003f64070 */
[----:B------:R-:W-:-:S04]  /*11ad0*/  IMAD.HI.U32 R5, R4, R92, RZ ;  /* 0x0000005c04057227 */ /* 0x000fc800078e00ff */
[--C-:B------:R-:W-:Y:S01]  /*11ae0*/  @!P0 IMAD.IADD R85, R85, 0x1, -R2.reuse ;  /* 0x0000000155558824 */ /* 0x100fe200078e0a02 */
[----:B------:R-:W-:Y:S01]  /*11af0*/  ISETP.GE.AND P0, PT, R238, RZ, PT ;  /* 0x000000ffee00720c */ /* 0x000fe20003f06270 */
[----:B------:R-:W-:Y:S01]  /*11b00*/  @!P6 IMAD.IADD R89, R89, 0x1, -R2 ;  /* 0x000000015959e824 */ /* 0x000fe200078e0a02 */
[----:B------:R-:W-:Y:S01]  /*11b10*/  ISETP.GT.U32.AND P6, PT, R2, R90, PT ;  /* 0x0000005a0200720c */ /* 0x000fe20003fc4070 */
[----:B------:R-:W-:Y:S02]  /*11b20*/  VIADD R238, R3, 0xcf ;  /* 0x000000cf03ee7836 */ /* 0x000fe40000000000 */
[----:B------:R-:W-:-:S03]  /*11b30*/  IMAD.HI.U32 R7, R4, R93, RZ ;  /* 0x0000005d04077227 */ /* 0x000fc600078e00ff */
[----:B------:R-:W-:Y:S01]  /*11b40*/  IABS R95, R238 ;  /* 0x000000ee005f7213 */ /* 0x000fe20000000000 */
[----:B------:R-:W-:Y:S02]  /*11b50*/  IMAD.MOV R5, RZ, RZ, -R5 ;  /* 0x000000ffff057224 */ /* 0x000fe400078e0a05 */
[----:B------:R-:W-:Y:S01]  /*11b60*/  @!P2 IMAD.MOV R83, RZ, RZ, -R83 ;  /* 0x000000ffff53a224 */ /* 0x000fe200078e0a53 */
[C---:B------:R-:W-:Y:S01]  /*11b70*/  ISETP.GT.U32.AND P2, PT, R2.reuse, R89, PT ;  /* 0x000000590200720c */ /* 0x040fe20003f44070 */
[----:B------:R-:W-:Y:S02]  /*11b80*/  IMAD.MOV R7, RZ, RZ, -R7 ;  /* 0x000000ffff077224 */ /* 0x000fe400078e0a07 */
[C---:B------:R-:W-:Y:S02]  /*11b90*/  IMAD R92, R2.reuse, R5, R92 ;  /* 0x00000005025c7224 */ /* 0x040fe400078e025c */
[C---:B------:R-:W-:Y:S02]  /*11ba0*/  IMAD R93, R2.reuse, R7, R93 ;  /* 0x00000007025d7224 */ /* 0x040fe400078e025d */
[----:B------:R-:W-:Y:S01]  /*11bb0*/  @!P3 IMAD.IADD R87, R87, 0x1, -R2 ;  /* 0x000000015757b824 */ /* 0x000fe200078e0a02 */
[----:B------:R-:W-:Y:S01]  /*11bc0*/  ISETP.GT.U32.AND P3, PT, R2, R92, PT ;  /* 0x0000005c0200720c */ /* 0x000fe20003f64070 */
[----:B------:R-:W-:-:S04]  /*11bd0*/  IMAD.HI.U32 R5, R4, R95, RZ ;  /* 0x0000005f04057227 */ /* 0x000fc800078e00ff */
[--C-:B------:R-:W-:Y:S01]  /*11be0*/  @!P6 IMAD.IADD R90, R90, 0x1, -R2.reuse ;  /* 0x000000015a5ae824 */ /* 0x100fe200078e0a02 */
[C---:B------:R-:W-:Y:S01]  /*11bf0*/  ISETP.GT.U32.AND P6, PT, R2.reuse, R93, PT ;  /* 0x0000005d0200720c */ /* 0x040fe20003fc4070 */
[----:B------:R-:W-:Y:S02]  /*11c00*/  IMAD.MOV R5, RZ, RZ, -R5 ;  /* 0x000000ffff057224 */ /* 0x000fe400078e0a05 */
[----:B------:R-:W-:Y:S01]  /*11c10*/  @!P2 IMAD.IADD R89, R89, 0x1, -R2 ;  /* 0x000000015959a824 */ /* 0x000fe200078e0a02 */
[----:B------:R-:W-:Y:S01]  /*11c20*/  ISETP.GE.AND P2, PT, R247, RZ, PT ;  /* 0x000000fff700720c */ /* 0x000fe20003f46270 */
[----:B------:R-:W-:Y:S02]  /*11c30*/  IMAD R95, R2, R5, R95 ;  /* 0x00000005025f7224 */ /* 0x000fe400078e025f */
[C---:B------:R-:W-:Y:S02]  /*11c40*/  VIADD R236, R3.reuse, 0xce ;  /* 0x000000ce03ec7836 */ /* 0x040fe40000000000 */
[----:B------:R-:W-:-:S02]  /*11c50*/  VIADD R244, R3, 0xcd ;  /* 0x000000cd03f47836 */ /* 0x000fc40000000000 */
[--C-:B------:R-:W-:Y:S01]  /*11c60*/  @!P3 IMAD.IADD R92, R92, 0x1, -R2.reuse ;  /* 0x000000015c5cb824 */ /* 0x100fe200078e0a02 */
[----:B------:R-:W-:Y:S01]  /*11c70*/  IABS R97, R236 ;  /* 0x000000ec00617213 */ /* 0x000fe20000000000 */
[----:B------:R-:W-:Y:S01]  /*11c80*/  @!P0 IMAD.MOV R89, RZ, RZ, -R89 ;  /* 0x000000ffff598224 */ /* 0x000fe200078e0a59 */
[C---:B------:R-:W-:Y:S01]  /*11c90*/  ISETP.GT.U32.AND P0, PT, R2.reuse, R95, PT ;  /* 0x0000005f0200720c */ /* 0x040fe20003f04070 */
[----:B------:R-:W-:Y:S01]  /*11ca0*/  @!P6 IMAD.IADD R93, R93, 0x1, -R2 ;  /* 0x000000015d5de824 */ /* 0x000fe200078e0a02 */
[----:B------:R-:W-:Y:S01]  /*11cb0*/  IABS R99, R244 ;  /* 0x000000f400637213 */ /* 0x000fe20000000000 */
[----:B------:R-:W-:Y:S01]  /*11cc0*/  @!P4 IMAD.MOV R87, RZ, RZ, -R87 ;  /* 0x000000ffff57c224 */ /* 0x000fe200078e0a57 */
[----:B------:R-:W-:Y:S01]  /*11cd0*/  ISETP.GT.U32.AND P4, PT, R2, R92, PT ;  /* 0x0000005c0200720c */ /* 0x000fe20003f84070 */
[----:B------:R-:W-:Y:S01]  /*11ce0*/  IMAD.HI.U32 R7, R4, R97, RZ ;  /* 0x0000006104077227 */ /* 0x000fe200078e00ff */
[C---:B------:R-:W-:Y:S02]  /*11cf0*/  ISETP.GT.U32.AND P3, PT, R2.reuse, R90, PT ;  /* 0x0000005a0200720c */ /* 0x040fe40003f64070 */
[----:B------:R-:W-:Y:S01]  /*11d00*/  ISETP.GT.U32.AND P6, PT, R2, R93, PT ;  /* 0x0000005d0200720c */ /* 0x000fe20003fc4070 */
[----:B------:R-:W-:-:S04]  /*11d10*/  IMAD.HI.U32 R5, R4, R99, RZ ;  /* 0x0000006304057227 */ /* 0x000fc800078e00ff */
[----:B------:R-:W-:Y:S02]  /*11d20*/  IMAD.MOV R7, RZ, RZ, -R7 ;  /* 0x000000ffff077224 */ /* 0x000fe400078e0a07 */
[----:B------:R-:W-:Y:S02]  /*11d30*/  VIADD R247, R3, 0xcb ;  /* 0x000000cb03f77836 */ /* 0x000fe40000000000 */
[----:B------:R-:W-:Y:S02]  /*11d40*/  IMAD.MOV R5, RZ, RZ, -R5 ;  /* 0x000000ffff057224 */ /* 0x000fe400078e0a05 */
[C---:B------:R-:W-:Y:S01]  /*11d50*/  IMAD R97, R2.reuse, R7, R97 ;  /* 0x0000000702617224 */ /* 0x040fe200078e0261 */
[----:B------:R-:W-:Y:S01]  /*11d60*/  IABS R103, R247 ;  /* 0x000000f700677213 */ /* 0x000fe20000000000 */
[----:B------:R-:W-:Y:S02]  /*11d70*/  @!P0 IMAD.IADD R95, R95, 0x1, -R2 ;  /* 0x000000015f5f8824 */ /* 0x000fe400078e0a02 */
[----:B------:R-:W-:-:S02]  /*11d80*/  IMAD R99, R2, R5, R99 ;  /* 0x0000000502637224 */ /* 0x000fc400078e0263 */
[--C-:B------:R-:W-:Y:S01]  /*11d90*/  @!P4 IMAD.IADD R92, R92, 0x1, -R2.reuse ;  /* 0x000000015c5cc824 */ /* 0x100fe200078e0a02 */
[----:B------:R-:W-:Y:S01]  /*11da0*/  ISETP.GT.U32.AND P4, PT, R2, R97, PT ;  /* 0x000000610200720c */ /* 0x000fe20003f84070 */
[--C-:B------:R-:W-:Y:S01]  /*11db0*/  @!P3 IMAD.IADD R90, R90, 0x1, -R2.reuse ;  /* 0x000000015a5ab824 */ /* 0x100fe200078e0a02 */
[----:B------:R-:W-:Y:S01]  /*11dc0*/  ISETP.GT.U32.AND P0, PT, R2, R95, PT ;  /* 0x0000005f0200720c */ /* 0x000fe20003f04070 */
[----:B------:R-:W-:Y:S01]  /*11dd0*/  @!P6 IMAD.IADD R93, R93, 0x1, -R2 ;  /* 0x000000015d5de824 */ /* 0x000fe200078e0a02 */
[----:B------:R-:W-:Y:S01]  /*11de0*/  ISETP.GE.AND P3, PT, R238, RZ, PT ;  /* 0x000000ffee00720c */ /* 0x000fe20003f66270 */
[----:B------:R-:W-:Y:S01]  /*11df0*/  IMAD.HI.U32 R5, R4, R103, RZ ;  /* 0x0000006704057227 */ /* 0x000fe200078e00ff */
[----:B------:R-:W-:-:S03]  /*11e00*/  ISETP.GT.U32.AND P6, PT, R2, R99, PT ;  /* 0x000000630200720c */ /* 0x000fc60003fc4070 */
[----:B------:R-:W-:Y:S01]  /*11e10*/  @!P5 IMAD.MOV R85, RZ, RZ, -R85 ;  /* 0x000000ffff55d224 */ /* 0x000fe200078e0a55 */
[----:B------:R-:W-:Y:S01]  /*11e20*/  ISETP.GE.AND P5, PT, R246, RZ, PT ;  /* 0x000000fff600720c */ /* 0x000fe20003fa6270 */
[----:B------:R-:W-:Y:S02]  /*11e30*/  VIADD R246, R3, 0xcc ;  /* 0x000000cc03f67836 */ /* 0x000fe40000000000 */
[----:B------:R-:W-:Y:S02]  /*11e40*/  IMAD.MOV R5, RZ, RZ, -R5 ;  /* 0x000000ffff057224 */ /* 0x000fe400078e0a05 */
[--C-:B------:R-:W-:Y:S01]  /*11e50*/  @!P4 IMAD.IADD R97, R97, 0x1, -R2.reuse ;  /* 0x000000016161c824 */ /* 0x100fe200078e0a02 */
[----:B------:R-:W-:Y:S01]  /*11e60*/  IABS R101, R246 ;  /* 0x000000f600657213 */ /* 0x000fe20000000000 */
[----:B------:R-:W-:Y:S01]  /*11e70*/  IMAD R103, R2, R5, R103 ;  /* 0x0000000502677224 */ /* 0x000fe200078e0267 */
[----:B------:R-:W-:Y:S01]  /*11e80*/  ISETP.GE.AND P4, PT, R244, RZ, PT ;  /* 0x000000fff400720c */ /* 0x000fe20003f86270 */
[----:B------:R-:W-:-:S02]  /*11e90*/  @!P0 IMAD.IADD R95, R95, 0x1, -R2 ;  /* 0x000000015f5f8824 */ /* 0x000fc400078e0a02 */
[----:B------:R-:W-:Y:S01]  /*11ea0*/  @!P6 IMAD.IADD R99, R99, 0x1, -R2 ;  /* 0x000000016363e824 */ /* 0x000fe200078e0a02 */
[C---:B------:R-:W-:Y:S01]  /*11eb0*/  ISETP.GT.U32.AND P6, PT, R2.reuse, R97, PT ;  /* 0x000000610200720c */ /* 0x040fe20003fc4070 */
[----:B------:R-:W-:Y:S01]  /*11ec0*/  @!P3 IMAD.MOV R95, RZ, RZ, -R95 ;  /* 0x000000ffff5fb224 */ /* 0x000fe200078e0a5f */
[----:B------:R-:W-:Y:S01]  /*11ed0*/  ISETP.GT.U32.AND P3, PT, R2, R103, PT ;  /* 0x000000670200720c */ /* 0x000fe20003f64070 */
[----:B------:R-:W-:-:S04]  /*11ee0*/  IMAD.HI.U32 R7, R4, R101, RZ ;  /* 0x0000006504077227 */ /* 0x000fc800078e00ff */
[----:B------:R-:W-:Y:S01]  /*11ef0*/  @!P1 IMAD.MOV R90, RZ, RZ, -R90 ;  /* 0x000000ffff5a9224 */ /* 0x000fe200078e0a5a */
[----:B------:R-:W-:Y:S01]  /*11f00*/  ISETP.GE.AND P1, PT, R236, RZ, PT ;  /* 0x000000ffec00720c */ /* 0x000fe20003f26270 */
[----:B------:R-:W-:Y:S02]  /*11f10*/  IMAD.MOV R7, RZ, RZ, -R7 ;  /* 0x000000ffff077224 */ /* 0x000fe400078e0a07 */
[C---:B------:R-:W-:Y:S02]  /*11f20*/  VIADD R238, R3.reuse, 0xca ;  /* 0x000000ca03ee7836 */ /* 0x040fe40000000000 */
[C---:B------:R-:W-:Y:S02]  /*11f30*/  IMAD R101, R2.reuse, R7, R101 ;  /* 0x0000000702657224 */ /* 0x040fe400078e0265 */
[----:B------:R-:W-:Y:S01]  /*11f40*/  VIADD R244, R3, 0xc9 ;  /* 0x000000c903f47836 */ /* 0x000fe20000000000 */
[----:B------:R-:W-:Y:S01]  /*11f50*/  IABS R104, R238 ;  /* 0x000000ee00687213 */ /* 0x000fe20000000000 */
[--C-:B------:R-:W-:Y:S01]  /*11f60*/  @!P6 IMAD.IADD R97, R97, 0x1, -R2.reuse ;  /* 0x000000016161e824 */ /* 0x100fe200078e0a02 */
[C---:B------:R-:W-:Y:S01]  /*11f70*/  ISETP.GT.U32.AND P0, PT, R2.reuse, R101, PT ;  /* 0x000000650200720c */ /* 0x040fe20003f04070 */
[----:B------:R-:W-:Y:S01]  /*11f80*/  @!P3 IMAD.IADD R103, R103, 0x1, -R2 ;  /* 0x000000016767b824 */ /* 0x000fe200078e0a02 */
[----:B------:R-:W-:Y:S01]  /*11f90*/  IABS R106, R244 ;  /* 0x000000f4006a7213 */ /* 0x000fe20000000000 */
[----:B------:R-:W-:Y:S01]  /*11fa0*/  @!P5 IMAD.MOV R92, RZ, RZ, -R92 ;  /* 0x000000ffff5cd224 */ /* 0x000fe200078e0a5c */
[----:B------:R-:W-:Y:S01]  /*11fb0*/  ISETP.GT.U32.AND P5, PT, R2, R99, PT ;  /* 0x000000630200720c */ /* 0x000fe20003fa4070 */
[----:B------:R-:W-:-:S04]  /*11fc0*/  IMAD.HI.U32 R5, R4, R104, RZ ;  /* 0x0000006804057227 */ /* 0x000fc800078e00ff */
[----:B------:R-:W-:Y:S01]  /*11fd0*/  @!P1 IMAD.MOV R97, RZ, RZ, -R97 ;  /* 0x000000ffff619224 */ /* 0x000fe200078e0a61 */
[----:B------:R-:W-:Y:S01]  /*11fe0*/  ISETP.GT.U32.AND P1, PT, R2, R103, PT ;  /* 0x000000670200720c */ /* 0x000fe20003f24070 */
[----:B------:R-:W-:-:S04]  /*11ff0*/  IMAD.HI.U32 R9, R4, R106, RZ ;  /* 0x0000006a04097227 */ /* 0x000fc800078e00ff */
[----:B------:R-:W-:Y:S02]  /*12000*/  IMAD.MOV R5, RZ, RZ, -R5 ;  /* 0x000000ffff057224 */ /* 0x000fe400078e0a05 */
[----:B------:R-:W-:Y:S02]  /*12010*/  IMAD.MOV R9, RZ, RZ, -R9 ;  /* 0x000000ffff097224 */ /* 0x000fe400078e0a09 */
[----:B------:R-:W-:Y:S01]  /*12020*/  @!P2 IMAD.MOV R93, RZ, RZ, -R93 ;  /* 0x000000ffff5da224 */ /* 0x000fe200078e0a5d */
[----:B------:R-:W-:Y:S01]  /*12030*/  ISETP.GE.AND P2, PT, R246, RZ, PT ;  /* 0x000000fff600720c */ /* 0x000fe20003f46270 */
[C---:B------:R-:W-:Y:S02]  /*12040*/  IMAD R104, R2.reuse, R5, R104 ;  /* 0x0000000502687224 */ /* 0x040fe400078e0268 */
[----:B------:R-:W-:Y:S02]  /*12050*/  VIADD R246, R3, 0xc8 ;  /* 0x000000c803f67836 */ /* 0x000fe40000000000 */
[----:B------:R-:W-:Y:S01]  /*12060*/  @!P0 IMAD.IADD R101, R101, 0x1, -R2 ;  /* 0x0000000165658824 */ /* 0x000fe200078e0a02 */
[C---:B------:R-:W-:Y:S01]  /*12070*/  ISETP.GT.U32.AND P6, PT, R2.reuse, R104, PT ;  /* 0x000000680200720c */ /* 0x040fe20003fc4070 */
[C---:B------:R-:W-:Y:S01]  /*12080*/  IMAD R106, R2.reuse, R9, R106 ;  /* 0x00000009026a7224 */ /* 0x040fe200078e026a */
[----:B------:R-:W-:Y:S01]  /*12090*/  IABS R107, R246 ;  /* 0x000000f6006b7213 */ /* 0x000fe20000000000 */
[--C-:B------:R-:W-:Y:S01]  /*120a0*/  @!P5 IMAD.IADD R99, R99, 0x1, -R2.reuse ;  /* 0x000000016363d824 */ /* 0x100fe200078e0a02 */
[----:B------:R-:W-:Y:S01]  /*120b0*/  ISETP.GE.AND P5, PT, R247, RZ, PT ;  /* 0x000000fff700720c */ /* 0x000fe20003fa6270 */
[----:B------:R-:W-:Y:S01]  /*120c0*/  VIADD R247, R3, 0xc7 ;  /* 0x000000c703f77836 */ /* 0x000fe20000000000 */
[C---:B------:R-:W-:Y:S01]  /*120d0*/  ISETP.GT.U32.AND P3, PT, R2.reuse, R101, PT ;  /* 0x000000650200720c */ /* 0x040fe20003f64070 */
[----:B------:R-:W-:Y:S01]  /*120e0*/  @!P1 IMAD.IADD R103, R103, 0x1, -R2 ;  /* 0x0000000167679824 */ /* 0x000fe200078e0a02 */
[----:B------:R-:W-:Y:S01]  /*120f0*/  ISETP.GT.U32.AND P1, PT, R2, R106, PT ;  /* 0x0000006a0200720c */ /* 0x000fe20003f24070 */
[----:B------:R-:W-:Y:S01]  /*12100*/  IMAD.HI.U32 R5, R4, R107, RZ ;  /* 0x0000006b04057227 */ /* 0x000fe200078e00ff */
[----:B------:R-:W-:-:S02]  /*12110*/  IABS R109, R247 ;  /* 0x000000f7006d7213 */ /* 0x000fc40000000000 */
[----:B------:R-:W-:Y:S01]  /*12120*/  ISETP.GE.AND P0, PT, R238, RZ, PT ;  /* 0x000000ffee00720c */ /* 0x000fe20003f06270 */
[----:B------:R-:W-:Y:S02]  /*12130*/  IMAD.MOV R5, RZ, RZ, -R5 ;  /* 0x000000ffff057224 */ /* 0x000fe400078e0a05 */
[----:B------:R-:W-:-:S04]  /*12140*/  IMAD.HI.U32 R7, R4, R109, RZ ;  /* 0x0000006d04077227 */ /* 0x000fc800078e00ff */
[--C-:B------:R-:W-:Y:S02]  /*12150*/  @!P6 IMAD.IADD R104, R104, 0x1, -R2.reuse ;  /* 0x000000016868e824 */ /* 0x100fe400078e0a02 */
[--C-:B------:R-:W-:Y:S01]  /*12160*/  @!P3 IMAD.IADD R101, R101, 0x1, -R2.reuse ;  /* 0x000000016565b824 */ /* 0x100fe200078e0a02 */
[----:B------:R-:W-:Y:S01]  /*12170*/  ISETP.GE.AND P3, PT, R246, RZ, PT ;  /* 0x000000fff600720c */ /* 0x000fe20003f66270 */
[----:B------:R-:W-:Y:S01]  /*12180*/  IMAD.MOV R7, RZ, RZ, -R7 ;  /* 0x000000ffff077224 */ /* 0x000fe200078e0a07 */
[C---:B------:R-:W-:Y:S01]  /*12190*/  ISETP.GT.U32.AND P6, PT, R2.reuse, R104, PT ;  /* 0x000000680200720c */ /* 0x040fe20003fc4070 */
[----:B------:R-:W-:Y:S02]  /*121a0*/  IMAD R107, R2, R5, R107 ;  /* 0x00000005026b7224 */ /* 0x000fe400078e026b */
[----:B------:R-:W-:Y:S02]  /*121b0*/  VIADD R236, R3, 0xc5 ;  /* 0x000000c503ec7836 */ /* 0x000fe40000000000 */
[----:B------:R-:W-:-:S02]  /*121c0*/  @!P1 IMAD.IADD R106, R106, 0x1, -R2 ;  /* 0x000000016a6a9824 */ /* 0x000fc400078e0a02 */
[----:B------:R-:W-:Y:S01]  /*121d0*/  @!P4 IMAD.MOV R99, RZ, RZ, -R99 ;  /* 0x000000ffff63c224 */ /* 0x000fe200078e0a63 */
[----:B------:R-:W-:Y:S01]  /*121e0*/  ISETP.GE.AND P4, PT, R244, RZ, PT ;  /* 0x000000fff400720c */ /* 0x000fe20003f86270 */
[C---:B------:R-:W-:Y:S01]  /*121f0*/  IMAD R109, R2.reuse, R7, R109 ;  /* 0x00000007026d7224 */ /* 0x040fe200078e026d */
[----:B------:R-:W-:Y:S01]  /*12200*/  IABS R112, R236 ;  /* 0x000000ec00707213 */ /* 0x000fe20000000000 */
[----:B------:R-:W-:Y:S01]  /*12210*/  VIADD R244, R3, 0xc6 ;  /* 0x000000c603f47836 */ /* 0x000fe20000000000 */
[C---:B------:R-:W-:Y:S01]  /*12220*/  ISETP.GT.U32.AND P1, PT, R2.reuse, R106, PT ;  /* 0x0000006a0200720c */ /* 0x040fe20003f24070 */
[----:B------:R-:W-:Y:S01]  /*12230*/  @!P2 IMAD.MOV R101, RZ, RZ, -R101 ;  /* 0x000000ffff65a224 */ /* 0x000fe200078e0a65 */
[----:B------:R-:W-:Y:S01]  /*12240*/  ISETP.GT.U32.AND P2, PT, R2, R107, PT ;  /* 0x0000006b0200720c */ /* 0x000fe20003f44070 */
[----:B------:R-:W-:Y:S01]  /*12250*/  @!P5 IMAD.MOV R103, RZ, RZ, -R103 ;  /* 0x000000ffff67d224 */ /* 0x000fe200078e0a67 */
[----:B------:R-:W-:Y:S01]  /*12260*/  IABS R110, R244 ;  /* 0x000000f4006e7213 */ /* 0x000fe20000000000 */
[----:B------:R-:W-:Y:S01]  /*12270*/  IMAD.HI.U32 R5, R4, R112, RZ ;  /* 0x0000007004057227 */ /* 0x000fe200078e00ff */
[----:B------:R-:W-:-:S03]  /*12280*/  ISETP.GT.U32.AND P5, PT, R2, R109, PT ;  /* 0x0000006d0200720c */ /* 0x000fc60003fa4070 */
[----:B------:R-:W-:Y:S02]  /*12290*/  VIADD R246, R3, 0xc4 ;  /* 0x000000c403f67836 */ /* 0x000fe40000000000 */
[----:B------:R-:W-:-:S03]  /*122a0*/  IMAD.HI.U32 R7, R4, R110, RZ ;  /* 0x0000006e04077227 */ /* 0x000fc600078e00ff */
[----:B------:R-:W-:Y:S01]  /*122b0*/  IABS R113, R246 ;  /* 0x000000f600717213 */ /* 0x000fe20000000000 */
[----:B------:R-:W-:Y:S02]  /*122c0*/  IMAD.MOV R5, RZ, RZ, -R5 ;  /* 0x000000ffff057224 */ /* 0x000fe400078e0a05 */
[--C-:B------:R-:W-:Y:S01]  /*122d0*/  @!P6 IMAD.IADD R104, R104, 0x1, -R2.reuse ;  /* 0x000000016868e824 */ /* 0x100fe200078e0a02 */
[----:B------:R-:W-:Y:S01]  /*122e0*/  ISETP.GE.AND P6, PT, R247, RZ, PT ;  /* 0x000000fff700720c */ /* 0x000fe20003fc6270 */
[----:B------:R-:W-:Y:S02]  /*122f0*/  VIADD R247, R3, 0xc3 ;  /* 0x000000c303f77836 */ /* 0x000fe40000000000 */
[----:B------:R-:W-:Y:S02]  /*12300*/  IMAD.MOV R7, RZ, RZ, -R7 ;  /* 0x000000ffff077224 */ /* 0x000fe400078e0a07 */
[--C-:B------:R-:W-:Y:S01]  /*12310*/  @!P1 IMAD.IADD R106, R106, 0x1, -R2.reuse ;  /* 0x000000016a6a9824 */ /* 0x100fe200078e0a02 */
[----:B------:R-:W-:Y:S01]  /*12320*/  IABS R115, R247 ;  /* 0x000000f700737213 */ /* 0x000fe20000000000 */
[----:B------:R-:W-:-:S02]  /*12330*/  @!P2 IMAD.IADD R107, R107, 0x1, -R2 ;  /* 0x000000016b6ba824 */ /* 0x000fc400078e0a02 */
[C---:B------:R-:W-:Y:S02]  /*12340*/  IMAD R112, R2.reuse, R5, R112 ;  /* 0x0000000502707224 */ /* 0x040fe400078e0270 */
[C---:B------:R-:W-:Y:S01]  /*12350*/  IMAD R110, R2.reuse, R7, R110 ;  /* 0x00000007026e7224 */ /* 0x040fe200078e026e */
[C---:B------:R-:W-:Y:S01]  /*12360*/  ISETP.GT.U32.AND P2, PT, R2.reuse, R107, PT ;  /* 0x0000006b0200720c */ /* 0x040fe20003f44070 */
[----:B------:R-:W-:Y:S02]  /*12370*/  @!P5 IMAD.IADD R109, R109, 0x1, -R2 ;  /* 0x000000016d6dd824 */ /* 0x000fe400078e0a02 */
[----:B------:R-:W-:Y:S01]  /*12380*/  @!P4 IMAD.MOV R106, RZ, RZ, -R106 ;  /* 0x000000ffff6ac224 */ /* 0x000fe200078e0a6a */
[----:B------:R-:W-:Y:S01]  /*12390*/  ISETP.GT.U32.AND P4, PT, R2, R112, PT ;  /* 0x000000700200720c */ /* 0x000fe20003f84070 */
[----:B------:R-:W-:Y:S01]  /*123a0*/  IMAD.HI.U32 R7, R4, R113, RZ ;  /* 0x0000007104077227 */ /* 0x000fe200078e00ff */
[C---:B------:R-:W-:Y:S02]  /*123b0*/  ISETP.GT.U32.AND P1, PT, R2.reuse, R110, PT ;  /* 0x0000006e0200720c */ /* 0x040fe40003f24070 */
[----:B------:R-:W-:Y:S01]  /*123c0*/  ISETP.GT.U32.AND P5, PT, R2, R109, PT ;  /* 0x0000006d0200720c */ /* 0x000fe20003fa4070 */
[----:B------:R-:W-:-:S02]  /*123d0*/  IMAD.MOV R7, RZ, RZ, -R7 ;  /* 0x000000ffff077224 */ /* 0x000fc400078e0a07 */
[----:B------:R-:W-:-:S04]  /*123e0*/  IMAD.HI.U32 R5, R4, R115, RZ ;  /* 0x0000007304057227 */ /* 0x000fc800078e00ff */
[C---:B------:R-:W-:Y:S02]  /*123f0*/  IMAD R113, R2.reuse, R7, R113 ;  /* 0x0000000702717224 */ /* 0x040fe400078e0271 */
[----:B------:R-:W-:Y:S02]  /*12400*/  IMAD.MOV R5, RZ, RZ, -R5 ;  /* 0x000000ffff057224 */ /* 0x000fe400078e0a05 */
[----:B------:R-:W-:Y:S02]  /*12410*/  VIADD R238, R3, 0xc2 ;  /* 0x000000c203ee7836 */ /* 0x000fe40000000000 */
[----:B------:R-:W-:Y:S02]  /*12420*/  IMAD R115, R2, R5, R115 ;  /* 0x0000000502737224 */ /* 0x000fe400078e0273 */
[--C-:B------:R-:W-:Y:S01]  /*12430*/  @!P2 IMAD.IADD R107, R107, 0x1, -R2.reuse ;  /* 0x000000016b6ba824 */ /* 0x100fe200078e0a02 */
[----:B------:R-:W-:Y:S01]  /*12440*/  IABS R116, R238 ;  /* 0x000000ee00747213 */ /* 0x000fe20000000000 */
[--C-:B------:R-:W-:Y:S01]  /*12450*/  @!P4 IMAD.IADD R112, R112, 0x1, -R2.reuse ;  /* 0x000000017070c824 */ /* 0x100fe200078e0a02 */
[----:B------:R-:W-:Y:S01]  /*12460*/  ISETP.GT.U32.AND P2, PT, R2, R113, PT ;  /* 0x000000710200720c */ /* 0x000fe20003f44070 */
[----:B------:R-:W-:-:S02]  /*12470*/  @!P1 IMAD.IADD R110, R110, 0x1, -R2 ;  /* 0x000000016e6e9824 */ /* 0x000fc400078e0a02 */
[----:B------:R-:W-:Y:S01]  /*12480*/  @!P5 IMAD.IADD R109, R109, 0x1, -R2 ;  /* 0x000000016d6dd824 */ /* 0x000fe200078e0a02 */
[C---:B------:R-:W-:Y:S01]  /*12490*/  ISETP.GT.U32.AND P5, PT, R2.reuse, R115, PT ;  /* 0x000000730200720c */ /* 0x040fe20003fa4070 */
[----:B------:R-:W-:Y:S01]  /*124a0*/  @!P0 IMAD.MOV R104, RZ, RZ, -R104 ;  /* 0x000000ffff688224 */ /* 0x000fe200078e0a68 */
[----:B------:R-:W-:Y:S01]  /*124b0*/  ISETP.GT.U32.AND P4, PT, R2, R112, PT ;  /* 0x000000700200720c */ /* 0x000fe20003f84070 */
[----:B------:R-:W-:Y:S01]  /*124c0*/  IMAD.HI.U32 R7, R4, R116, RZ ;  /* 0x0000007404077227 */ /* 0x000fe200078e00ff */
[----:B------:R-:W-:Y:S02]  /*124d0*/  ISETP.GE.AND P0, PT, R244, RZ, PT ;  /* 0x000000fff400720c */ /* 0x000fe40003f06270 */
[----:B------:R-:W-:Y:S01]  /*124e0*/  ISETP.GT.U32.AND P1, PT, R2, R110, PT ;  /* 0x0000006e0200720c */ /* 0x000fe20003f24070 */
[----:B------:R-:W-:Y:S02]  /*124f0*/  VIADD R244, R3, 0xc1 ;  /* 0x000000c103f47836 */ /* 0x000fe40000000000 */
[----:B------:R-:W-:-:S02]  /*12500*/  IMAD.MOV R7, RZ, RZ, -R7 ;  /* 0x000000ffff077224 */ /* 0x000fc400078e0a07 */
[----:B------:R-:W-:Y:S01]  /*12510*/  @!P2 IMAD.IADD R113, R113, 0x1, -R2 ;  /* 0x000000017171a824 */ /* 0x000fe200078e0a02 */
[----:B------:R-:W-:Y:S01]  /*12520*/  IABS R118, R244 ;  /* 0x000000f400767213 */ /* 0x000fe20000000000 */
[----:B------:R-:W-:Y:S01]  /*12530*/  IMAD R116, R2, R7, R116 ;  /* 0x0000000702747224 */ /* 0x000fe200078e0274 */
[----:B------:R-:W-:Y:S01]  /*12540*/  ISETP.GE.AND P2, PT, R247, RZ, PT ;  /* 0x000000fff700720c */ /* 0x000fe20003f46270 */
[----:B------:R-:W-:Y:S01]  /*12550*/  @!P3 IMAD.MOV R107, RZ, RZ, -R107 ;  /* 0x000000ffff6bb224 */ /* 0x000fe200078e0a6b */
[----:B------:R-:W-:Y:S01]  /*12560*/  ISETP.GE.AND P3, PT, R236, RZ, PT ;  /* 0x000000ffec00720c */ /* 0x000fe20003f66270 */
[----:B------:R-:W-:-:S04]  /*12570*/  IMAD.HI.U32 R5, R4, R118, RZ ;  /* 0x0000007604057227 */ /* 0x000fc800078e00ff */
[--C-:B------:R-:W-:Y:S01]  /*12580*/  @!P5 IMAD.IADD R115, R115, 0x1, -R2.reuse ;  /* 0x000000017373d824 */ /* 0x100fe200078e0a02 */
[----:B------:R-:W-:Y:S01]  /*12590*/  ISETP.GT.U32.AND P5, PT, R2, R113, PT ;  /* 0x000000710200720c */ /* 0x000fe20003fa4070 */
[--C-:B------:R-:W-:Y:S01]  /*125a0*/  @!P4 IMAD.IADD R112, R112, 0x1, -R2.reuse ;  /* 0x000000017070c824 */ /* 0x100fe200078e0a02 */
[----:B------:R-:W-:Y:S01]  /*125b0*/  ISETP.GT.U32.AND P4, PT, R2, R116, PT ;  /* 0x000000740200720c */ /* 0x000fe20003f84070 */
[----:B------:R-:W-:Y:S01]  /*125c0*/  @!P1 IMAD.IADD R110, R110, 0x1, -R2 ;  /* 0x000000016e6e9824 */ /* 0x000fe200078e0a02 */
[----:B------:R-:W-:Y:S01]  /*125d0*/  ISETP.GE.AND P1, PT, R246, RZ, PT ;  /* 0x000000fff600720c */ /* 0x000fe20003f26270 */
[----:B------:R-:W-:Y:S02]  /*125e0*/  IMAD.MOV R5, RZ, RZ, -R5 ;  /* 0x000000ffff057224 */ /* 0x000fe400078e0a05 */
[----:B------:R-:W-:Y:S02]  /*125f0*/  VIADD R247, R3, 0xc0 ;  /* 0x000000c003f77836 */ /* 0x000fe40000000000 */
[----:B------:R-:W-:-:S02]  /*12600*/  IMAD R118, R2, R5, R118 ;  /* 0x0000000502767224 */ /* 0x000fc400078e0276 */
[----:B------:R-:W-:Y:S01]  /*12610*/  @!P6 IMAD.MOV R109, RZ, RZ, -R109 ;  /* 0x000000ffff6de224 */ /* 0x000fe200078e0a6d */
[C---:B------:R-:W-:Y:S01]  /*12620*/  ISETP.GT.U32.AND P6, PT, R2.reuse, R115, PT ;  /* 0x000000730200720c */ /* 0x040fe20003fc4070 */
[----:B------:R-:W-:Y:S01]  /*12630*/  @!P3 IMAD.MOV R112, RZ, RZ, -R112 ;  /* 0x000000ffff70b224 */ /* 0x000fe200078e0a70 */
[----:B------:R-:W-:Y:S01]  /*12640*/  ISETP.GT.U32.AND P3, PT, R2, R118, PT ;  /* 0x000000760200720c */ /* 0x000fe20003f64070 */
[--C-:B------:R-:W-:Y:S01]  /*12650*/  @!P5 IMAD.IADD R113, R113, 0x1, -R2.reuse ;  /* 0x000000017171d824 */ /* 0x100fe200078e0a02 */
[----:B------:R-:W-:Y:S01]  /*12660*/  IABS R119, R247 ;  /* 0x000000f700777213 */ /* 0x000fe20000000000 */
[----:B------:R-:W-:Y:S01]  /*12670*/  @!P4 IMAD.IADD R116, R116, 0x1, -R2 ;  /* 0x000000017474c824 */ /* 0x000fe200078e0a02 */
[----:B------:R-:W-:Y:S01]  /*12680*/  ISETP.GE.AND P5, PT, R244, RZ, PT ;  /* 0x000000fff400720c */ /* 0x000fe20003fa6270 */
[----:B------:R-:W-:Y:S02]  /*12690*/  @!P1 IMAD.MOV R113, RZ, RZ, -R113 ;  /* 0x000000ffff719224 */ /* 0x000fe400078e0a71 */
[----:B------:R-:W-:Y:S01]  /*126a0*/  VIADD R246, R3, 0xbf ;  /* 0x000000bf03f67836 */ /* 0x000fe20000000000 */
[----:B------:R-:W-:Y:S01]  /*126b0*/  ISETP.GT.U32.AND P1, PT, R2, R116, PT ;  /* 0x000000740200720c */ /* 0x000fe20003f24070 */
[----:B------:R-:W-:-:S03]  /*126c0*/  IMAD.HI.U32 R7, R4, R119, RZ ;  /* 0x0000007704077227 */ /* 0x000fc600078e00ff */
[----:B------:R-:W-:Y:S01]  /*126d0*/  IABS R121, R246 ;  /* 0x000000f600797213 */ /* 0x000fe20000000000 */
[----:B------:R-:W-:Y:S01]  /*126e0*/  IMAD.MOV R7, RZ, RZ, -R7 ;  /* 0x000000ffff077224 */ /* 0x000fe200078e0a07 */
[----:B------:R-:W-:Y:S01]  /*126f0*/  ISETP.GE.AND P4, PT, R246, RZ, PT ;  /* 0x000000fff600720c */ /* 0x000fe20003f86270 */
[--C-:B------:R-:W-:Y:S01]  /*12700*/  @!P6 IMAD.IADD R115, R115, 0x1, -R2.reuse ;  /* 0x000000017373e824 */ /* 0x100fe200078e0a02 */
[----:B------:R-:W-:Y:S01]  /*12710*/  ISETP.GE.AND P6, PT, R247, RZ, PT ;  /* 0x000000fff700720c */ /* 0x000fe20003fc6270 */
[----:B------:R-:W-:Y:S02]  /*12720*/  @!P3 IMAD.IADD R118, R118, 0x1, -R2 ;  /* 0x000000017676b824 */ /* 0x000fe400078e0a02 */
[----:B------:R-:W-:Y:S02]  /*12730*/  VIADD R247, R3, 0xbe ;  /* 0x000000be03f77836 */ /* 0x000fe40000000000 */
[C---:B------:R-:W-:Y:S01]  /*12740*/  IMAD R119, R2.reuse, R7, R119 ;  /* 0x0000000702777224 */ /* 0x040fe200078e0277 */
[----:B------:R-:W-:Y:S01]  /*12750*/  ISETP.GT.U32.AND P3, PT, R2, R118, PT ;  /* 0x000000760200720c */ /* 0x000fe20003f64070 */
[----:B------:R-:W-:Y:S01]  /*12760*/  IMAD.HI.U32 R5, R4, R121, RZ ;  /* 0x0000007904057227 */ /* 0x000fe200078e00ff */
[----:B------:R-:W-:-:S03]  /*12770*/  IABS R122, R247 ;  /* 0x000000f7007a7213 */ /* 0x000fc60000000000 */
[----:B------:R-:W-:Y:S01]  /*12780*/  @!P1 IMAD.IADD R116, R116, 0x1, -R2 ;  /* 0x0000000174749824 */ /* 0x000fe200078e0a02 */
[----:B------:R-:W-:Y:S01]  /*12790*/  ISETP.GT.U32.AND P1, PT, R2, R119, PT ;  /* 0x000000770200720c */ /* 0x000fe20003f24070 */
[----:B------:R-:W-:Y:S02]  /*127a0*/  IMAD.MOV R5, RZ, RZ, -R5 ;  /* 0x000000ffff057224 */ /* 0x000fe400078e0a05 */
[----:B------:R-:W-:Y:S01]  /*127b0*/  @!P0 IMAD.MOV R110, RZ, RZ, -R110 ;  /* 0x000000ffff6e8224 */ /* 0x000fe200078e0a6e */
[----:B------:R-:W-:Y:S01]  /*127c0*/  ISETP.GE.AND P0, PT, R238, RZ, PT ;  /* 0x000000ffee00720c */ /* 0x000fe20003f06270 */
[----:B------:R-:W-:Y:S02]  /*127d0*/  IMAD R121, R2, R5, R121 ;  /* 0x0000000502797224 */ /* 0x000fe400078e0279 */
[----:B------:R-:W-:-:S04]  /*127e0*/  IMAD.HI.U32 R5, R4, R122, RZ ;  /* 0x0000007a04057227 */ /* 0x000fc800078e00ff */
[----:B------:R-:W-:Y:S02]  /*127f0*/  IMAD.MOV R5, RZ, RZ, -R5 ;  /* 0x000000ffff057224 */ /* 0x000fe400078e0a05 */
[----:B------:R-:W-:Y:S01]  /*12800*/  @!P3 IMAD.IADD R118, R118, 0x1, -R2 ;  /* 0x000000017676b824 */ /* 0x000fe200078e0a02 */
[C---:B------:R-:W-:Y:S01]  /*12810*/  ISETP.GT.U32.AND P3, PT, R2.reuse, R121, PT ;  /* 0x000000790200720c */ /* 0x040fe20003f64070 */
[----:B------:R-:W-:Y:S02]  /*12820*/  VIADD R246, R3, 0xbb ;  /* 0x000000bb03f67836 */ /* 0x000fe40000000000 */
[C---:B------:R-:W-:Y:S02]  /*12830*/  IMAD R122, R2.reuse, R5, R122 ;  /* 0x00000005027a7224 */ /* 0x040fe400078e027a */
[----:B------:R-:W-:Y:S01]  /*12840*/  @!P1 IMAD.IADD R119, R119, 0x1, -R2 ;  /* 0x0000000177779824 */ /* 0x000fe200078e0a02 */
[----:B------:R-:W-:Y:S01]  /*12850*/  IABS R126, R246 ;  /* 0x000000f6007e7213 */ /* 0x000fe20000000000 */
[----:B------:R-:W-:Y:S01]  /*12860*/  @!P0 IMAD.MOV R116, RZ, RZ, -R116 ;  /* 0x000000ffff748224 */ /* 0x000fe200078e0a74 */
[C---:B------:R-:W-:Y:S01]  /*12870*/  ISETP.GT.U32.AND P1, PT, R2.reuse, R122, PT ;  /* 0x0000007a0200720c */ /* 0x040fe20003f24070 */
[----:B------:R-:W-:Y:S01]  /*12880*/  VIADD R244, R3, 0xbc ;  /* 0x000000bc03f47836 */ /* 0x000fe20000000000 */
[----:B------:R-:W-:Y:S01]  /*12890*/  ISETP.GT.U32.AND P0, PT, R2, R119, PT ;  /* 0x000000770200720c */ /* 0x000fe20003f04070 */
[----:B------:R-:W-:-:S03]  /*128a0*/  IMAD.HI.U32 R7, R4, R126, RZ ;  /* 0x0000007e04077227 */ /* 0x000fc600078e00ff */
[----:B------:R-:W-:Y:S01]  /*128b0*/  IABS R125, R244 ;  /* 0x000000f4007d7213 */ /* 0x000fe20000000000 */
[----:B------:R-:W-:Y:S01]  /*128c0*/  @!P2 IMAD.MOV R115, RZ, RZ, -R115 ;  /* 0x000000ffff73a224 */ /* 0x000fe200078e0a73 */
[----:B------:R-:W-:Y:S01]  /*128d0*/  ISETP.GE.AND P2, PT, R247, RZ, PT ;  /* 0x000000fff700720c */ /* 0x000fe20003f46270 */
[----:B------:R-:W-:Y:S02]  /*128e0*/  @!P3 IMAD.IADD R121, R121, 0x1, -R2 ;  /* 0x000000017979b824 */ /* 0x000fe400078e0a02 */
[----:B------:R-:W-:Y:S02]  /*128f0*/  VIADD R247, R3, 0xba ;  /* 0x000000ba03f77836 */ /* 0x000fe40000000000 */
[----:B------:R-:W-:Y:S01]  /*12900*/  IMAD.MOV R7, RZ, RZ, -R7 ;  /* 0x000000ffff077224 */ /* 0x000fe200078e0a07 */
[----:B------:R-:W-:Y:S01]  /*12910*/  ISETP.GT.U32.AND P3, PT, R2, R121, PT ;  /* 0x000000790200720c */ /* 0x000fe20003f64070 */
[----:B------:R-:W-:Y:S01]  /*12920*/  IMAD.HI.U32 R9, R4, R125, RZ ;  /* 0x0000007d04097227 */ /* 0x000fe200078e00ff */
[----:B------:R-:W-:-:S03]  /*12930*/  IABS R127, R247 ;  /* 0x000000f7007f7213 */ /* 0x000fc60000000000 */
[----:B------:R-:W-:Y:S02]  /*12940*/  @!P1 IMAD.IADD R122, R122, 0x1, -R2 ;  /* 0x000000017a7a9824 */ /* 0x000fe400078e0a02 */
[C---:B------:R-:W-:Y:S02]  /*12950*/  IMAD R126, R2.reuse, R7, R126 ;  /* 0x00000007027e7224 */ /* 0x040fe400078e027e */
[----:B------:R-:W-:Y:S01]  /*12960*/  @!P0 IMAD.IADD R119, R119, 0x1, -R2 ;  /* 0x0000000177778824 */ /* 0x000fe200078e0a02 */
[C---:B------:R-:W-:Y:S01]  /*12970*/  ISETP.GT.U32.AND P1, PT, R2.reuse, R122, PT ;  /* 0x0000007a0200720c */ /* 0x040fe20003f24070 */
[C---:B------:R-:W-:Y:S02]  /*12980*/  VIADD R238, R3.reuse, 0xbd ;  /* 0x000000bd03ee7836 */ /* 0x040fe40000000000 */
[----:B------:R-:W-:Y:S02]  /*12990*/  IMAD.MOV R9, RZ, RZ, -R9 ;  /* 0x000000ffff097224 */ /* 0x000fe400078e0a09 */
[----:B------:R-:W-:Y:S01]  /*129a0*/  @!P6 IMAD.MOV R119, RZ, RZ, -R119 ;  /* 0x000000ffff77e224 */ /* 0x000fe200078e0a77 */
[----:B------:R-:W-:Y:S01]  /*129b0*/  ISETP.GT.U32.AND P6, PT, R2, R126, PT ;  /* 0x0000007e0200720c */ /* 0x000fe20003fc4070 */
[----:B------:R-:W-:Y:S01]  /*129c0*/  VIADD R236, R3, 0xb9 ;  /* 0x000000b903ec7836 */ /* 0x000fe20000000000 */
[----:B------:R-:W-:Y:S01]  /*129d0*/  IABS R124, R238 ;  /* 0x000000ee007c7213 */ /* 0x000fe20000000000 */
[----:B------:R-:W-:-:S03]  /*129e0*/  IMAD.HI.U32 R5, R4, R127, RZ ;  /* 0x0000007f04057227 */ /* 0x000fc600078e00ff */
[----:B------:R-:W-:Y:S01]  /*129f0*/  IABS R129, R236 ;  /* 0x000000ec00817213 */ /* 0x000fe20000000000 */
[----:B------:R-:W-:Y:S02]  /*12a00*/  IMAD R125, R2, R9, R125 ;  /* 0x00000009027d7224 */ /* 0x000fe400078e027d */
[----:B------:R-:W-:Y:S02]  /*12a10*/  IMAD.MOV R5, RZ, RZ, -R5 ;  /* 0x000000ffff057224 */ /* 0x000fe400078e0a05 */
[----:B------:R-:W-:Y:S01]  /*12a20*/  @!P5 IMAD.MOV R118, RZ, RZ, -R118 ;  /* 0x000000ffff76d224 */ /* 0x000fe200078e0a76 */
[----:B------:R-:W-:Y:S01]  /*12a30*/  ISETP.GE.AND P5, PT, R238, RZ, PT ;  /* 0x000000ffee00720c */ /* 0x000fe20003fa6270 */
[----:B------:R-:W-:Y:S01]  /*12a40*/  @!P3 IMAD.IADD R121, R121, 0x1, -R2 ;  /* 0x000000017979b824 */ /* 0x000fe200078e0a02 */
[----:B------:R-:W-:Y:S01]  /*12a50*/  ISETP.GT.U32.AND P3, PT, R2, R125, PT ;  /* 0x0000007d0200720c */ /* 0x000fe20003f64070 */
[----:B------:R-:W-:-:S04]  /*12a60*/  IMAD.HI.U32 R12, R4, R124, RZ ;  /* 0x0000007c040c7227 */ /* 0x000fc800078e00ff */
[----:B------:R-:W-:Y:S02]  /*12a70*/  IMAD R127, R2, R5, R127 ;  /* 0x00000005027f7224 */ /* 0x000fe400078e027f */
[----:B------:R-:W-:Y:S02]  /*12a80*/  VIADD R238, R3, 0xb8 ;  /* 0x000000b803ee7836 */ /* 0x000fe40000000000 */
[----:B------:R-:W-:-:S03]  /*12a90*/  IMAD.HI.U32 R5, R4, R129, RZ ;  /* 0x0000008104057227 */ /* 0x000fc600078e00ff */
[----:B------:R-:W-:Y:S01]  /*12aa0*/  IABS R130, R238 ;  /* 0x000000ee00827213 */ /* 0x000fe20000000000 */
[----:B------:R-:W-:Y:S02]  /*12ab0*/  IMAD.MOV R12, RZ, RZ, -R12 ;  /* 0x000000ffff0c7224 */ /* 0x000fe400078e0a0c */
[--C-:B------:R-:W-:Y:S01]  /*12ac0*/  @!P1 IMAD.IADD R122, R122, 0x1, -R2.reuse ;  /* 0x000000017a7a9824 */ /* 0x100fe200078e0a02 */
[----:B------:R-:W-:Y:S01]  /*12ad0*/  ISETP.GT.U32.AND P1, PT, R2, R127, PT ;  /* 0x0000007f0200720c */ /* 0x000fe20003f24070 */
[----:B------:R-:W-:Y:S02]  /*12ae0*/  @!P6 IMAD.IADD R126, R126, 0x1, -R2 ;  /* 0x000000017e7ee824 */ /* 0x000fe400078e0a02 */
[----:B------:R-:W-:Y:S02]  /*12af0*/  IMAD.MOV R5, RZ, RZ, -R5 ;  /* 0x000000ffff057224 */ /* 0x000fe400078e0a05 */
[C---:B------:R-:W-:Y:S02]  /*12b00*/  IMAD R124, R2.reuse, R12, R124 ;  /* 0x0000000c027c7224 */ /* 0x040fe400078e027c */
[----:B------:R-:W-:Y:S01]  /*12b10*/  @!P2 IMAD.MOV R122, RZ, RZ, -R122 ;  /* 0x000000ffff7aa224 */ /* 0x000fe200078e0a7a */
[C---:B------:R-:W-:Y:S01]  /*12b20*/  ISETP.GT.U32.AND P2, PT, R2.reuse, R126, PT ;  /* 0x0000007e0200720c */ /* 0x040fe20003f44070 */
[C---:B------:R-:W-:Y:S01]  /*12b30*/  IMAD R129, R2.reuse, R5, R129 ;  /* 0x0000000502817224 */ /* 0x040fe200078e0281 */
[----:B------:R-:W-:Y:S01]  /*12b40*/  ISETP.GT.U32.AND P0, PT, R2, R124, PT ;  /* 0x0000007c0200720c */ /* 0x000fe20003f04070 */
[----:B------:R-:W-:-:S04]  /*12b50*/  IMAD.HI.U32 R5, R4, R130, RZ ;  /* 0x0000008204057227 */ /* 0x000fc800078e00ff */
[----:B------:R-:W-:Y:S02]  /*12b60*/  @!P3 IMAD.IADD R125, R125, 0x1, -R2 ;  /* 0x000000017d7db824 */ /* 0x000fe400078e0a02 */
[----:B------:R-:W-:Y:S02]  /*12b70*/  IMAD.MOV R5, RZ, RZ, -R5 ;  /* 0x000000ffff057224 */ /* 0x000fe400078e0a05 */
[----:B------:R-:W-:Y:S01]  /*12b80*/  @!P4 IMAD.MOV R121, RZ, RZ, -R121 ;  /* 0x000000ffff79c224 */ /* 0x000fe200078e0a79 */
[C---:B------:R-:W-:Y:S01]  /*12b90*/  ISETP.GT.U32.AND P6, PT, R2.reuse, R125, PT ;  /* 0x0000007d0200720c */ /* 0x040fe20003fc4070 */
[----:B------:R-:W-:Y:S01]  /*12ba0*/  IMAD R130, R2, R5, R130 ;  /* 0x0000000502827224 */ /* 0x000fe200078e0282 */
[----:B------:R-:W-:Y:S01]  /*12bb0*/  ISETP.GE.AND P4, PT, R244, RZ, PT ;  /* 0x000000fff400720c */ /* 0x000fe20003f86270 */
[--C-:B------:R-:W-:Y:S02]  /*12bc0*/  @!P2 IMAD.IADD R126, R126, 0x1, -R2.reuse ;  /* 0x000000017e7ea824 */ /* 0x100fe400078e0a02 */
[--C-:B------:R-:W-:Y:S01]  /*12bd0*/  @!P0 IMAD.IADD R124, R124, 0x1, -R2.reuse ;  /* 0x000000017c7c8824 */ /* 0x100fe200078e0a02 */
[----:B------:R-:W-:Y:S01]  /*12be0*/  ISETP.GT.U32.AND P2, PT, R2, R130, PT ;  /* 0x000000820200720c */ /* 0x000fe20003f44070 */
[C---:B------:R-:W-:Y:S01]  /*12bf0*/  VIADD R244, R3.reuse, 0xb7 ;  /* 0x000000b703f47836 */ /* 0x040fe20000000000 */
[----:B------:R-:W-:Y:S01]  /*12c00*/  ISETP.GE.AND P0, PT, R246, RZ, PT ;  /* 0x000000fff600720c */ /* 0x000fe20003f06270 */
[----:B------:R-:W-:Y:S01]  /*12c10*/  VIADD R246, R3, 0xb6 ;  /* 0x000000b603f67836 */ /* 0x000fe20000000000 */
[C---:B------:R-:W-:Y:S01]  /*12c20*/  ISETP.GT.U32.AND P3, PT, R2.reuse, R124, PT ;  /* 0x0000007c0200720c */ /* 0x040fe20003f64070 */
[--C-:B------:R-:W-:Y:S01]  /*12c30*/  @!P1 IMAD.IADD R127, R127, 0x1, -R2.reuse ;  /* 0x000000017f7f9824 */ /* 0x100fe200078e0a02 */
[----:B------:R-:W-:Y:S01]  /*12c40*/  IABS R132, R244 ;  /* 0x000000f400847213 */ /* 0x000fe20000000000 */
[----:B------:R-:W-:Y:S01]  /*12c50*/  @!P6 IMAD.IADD R125, R125, 0x1, -R2 ;  /* 0x000000017d7de824 */ /* 0x000fe200078e0a02 */
[----:B------:R-:W-:Y:S01]  /*12c60*/  ISETP.GT.U32.AND P6, PT, R2, R129, PT ;  /* 0x000000810200720c */ /* 0x000fe20003fc4070 */
[----:B------:R-:W-:Y:S01]  /*12c70*/  VIADD R252, R3, 0x11 ;  /* 0x0000001103fc7836 */ /* 0x000fe20000000000 */
[----:B------:R-:W-:Y:S01]  /*12c80*/  IABS R133, R246 ;  /* 0x000000f600857213 */ /* 0x000fe20000000000 */
[----:B------:R-:W-:Y:S01]  /*12c90*/  IMAD.HI.U32 R5, R4, R132, RZ ;  /* 0x0000008404057227 */ /* 0x000fe200078e00ff */
[----:B------:R-:W-:-:S02]  /*12ca0*/  ISETP.GT.U32.AND P1, PT, R2, R127, PT ;  /* 0x0000007f0200720c */ /* 0x000fc40003f24070 */
[----:B------:R-:W-:Y:S01]  /*12cb0*/  IABS R154, R252 ;  /* 0x000000fc009a7213 */ /* 0x000fe20000000000 */
[----:B------:R-:W-:Y:S02]  /*12cc0*/  @!P2 IMAD.IADD R130, R130, 0x1, -R2 ;  /* 0x000000018282a824 */ /* 0x000fe400078e0a02 */
[----:B------:R-:W-:Y:S02]  /*12cd0*/  IMAD.MOV R5, RZ, RZ, -R5 ;  /* 0x000000ffff057224 */ /* 0x000fe400078e0a05 */
[----:B------:R-:W-:Y:S01]  /*12ce0*/  IMAD.HI.U32 R7, R4, R133, RZ ;  /* 0x0000008504077227 */ /* 0x000fe200078e00ff */
[----:B------:R-:W-:-:S03]  /*12cf0*/  ISETP.GT.U32.AND P2, PT, R2, R130, PT ;  /* 0x000000820200720c */ /* 0x000fc60003f44070 */
[--C-:B------:R-:W-:Y:S01]  /*12d00*/  @!P3 IMAD.IADD R124, R124, 0x1, -R2.reuse ;  /* 0x000000017c7cb824 */ /* 0x100fe200078e0a02 */
[----:B------:R-:W-:Y:S01]  /*12d10*/  ISETP.GE.AND P3, PT, R247, RZ, PT ;  /* 0x000000fff700720c */ /* 0x000fe20003f66270 */
[----:B------:R-:W-:Y:S01]  /*12d20*/  @!P6 IMAD.IADD R129, R129, 0x1, -R2 ;  /* 0x000000018181e824 */ /* 0x000fe200078e0a02 */
[----:B------:R-:W-:Y:S01]  /*12d30*/  ISETP.GE.AND P6, PT, R238, RZ, PT ;  /* 0x000000ffee00720c */ /* 0x000fe20003fc6270 */
[C---:B------:R-:W-:Y:S02]  /*12d40*/  IMAD R132, R2.reuse, R5, R132 ;  /* 0x0000000502847224 */ /* 0x040fe400078e0284 */
[----:B------:R-:W-:Y:S02]  /*12d50*/  IMAD.MOV R7, RZ, RZ, -R7 ;  /* 0x000000ffff077224 */ /* 0x000fe400078e0a07 */
[----:B------:R-:W-:Y:S01]  /*12d60*/  @!P5 IMAD.MOV R124, RZ, RZ, -R124 ;  /* 0x000000ffff7cd224 */ /* 0x000fe200078e0a7c */
[C---:B------:R-:W-:Y:S01]  /*12d70*/  ISETP.GT.U32.AND P5, PT, R2.reuse, R129, PT ;  /* 0x000000810200720c */ /* 0x040fe20003fa4070 */
[----:B------:R-:W-:Y:S01]  /*12d80*/  @!P4 IMAD.MOV R125, RZ, RZ, -R125 ;  /* 0x000000ffff7dc224 */ /* 0x000fe200078e0a7d */
[C---:B------:R-:W-:Y:S01]  /*12d90*/  ISETP.GT.U32.AND P4, PT, R2.reuse, R132, PT ;  /* 0x000000840200720c */ /* 0x040fe20003f84070 */
[----:B------:R-:W-:-:S02]  /*12da0*/  IMAD R133, R2, R7, R133 ;  /* 0x0000000702857224 */ /* 0x000fc400078e0285 */
[--C-:B------:R-:W-:Y:S01]  /*12db0*/  @!P1 IMAD.IADD R127, R127, 0x1, -R2.reuse ;  /* 0x000000017f7f9824 */ /* 0x100fe200078e0a02 */
[----:B------:R-:W-:Y:S01]  /*12dc0*/  ISETP.GE.AND P1, PT, R236, RZ, PT ;  /* 0x000000ffec00720c */ /* 0x000fe20003f26270 */
[--C-:B------:R-:W-:Y:S01]  /*12dd0*/  @!P2 IMAD.IADD R130, R130, 0x1, -R2.reuse ;  /* 0x000000018282a824 */ /* 0x100fe200078e0a02 */
[----:B------:R-:W-:Y:S01]  /*12de0*/  ISETP.GT.U32.AND P2, PT, R2, R133, PT ;  /* 0x000000850200720c */ /* 0x000fe20003f44070 */
[----:B------:R-:W-:Y:S02]  /*12df0*/  VIADD R247, R3, 0xb5 ;  /* 0x000000b503f77836 */ /* 0x000fe40000000000 */
[----:B------:R-:W-:Y:S01]  /*12e00*/  @!P3 IMAD.MOV R127, RZ, RZ, -R127 ;  /* 0x000000ffff7fb224 */ /* 0x000fe200078e0a7f */
[----:B------:R-:W-:Y:S01]  /*12e10*/  ISETP.GE.AND P3, PT, R246, RZ, PT ;  /* 0x000000fff600720c */ /* 0x000fe20003f66270 */
[--C-:B------:R-:W-:Y:S01]  /*12e20*/  @!P5 IMAD.IADD R129, R129, 0x1, -R2.reuse ;  /* 0x000000018181d824 */ /* 0x100fe200078e0a02 */
[----:B------:R-:W-:Y:S01]  /*12e30*/  IABS R135, R247 ;  /* 0x000000f700877213 */ /* 0x000fe20000000000 */
[----:B------:R-:W-:Y:S01]  /*12e40*/  @!P4 IMAD.IADD R132, R132, 0x1, -R2 ;  /* 0x000000018484c824 */ /* 0x000fe200078e0a02 */
[----:B------:R-:W-:Y:S01]  /*12e50*/  ISETP.GE.AND P5, PT, R247, RZ, PT ;  /* 0x000000fff700720c */ /* 0x000fe20003fa6270 */
[----:B------:R-:W-:-:S02]  /*12e60*/  VIADD R247, R3, 0xb4 ;  /* 0x000000b403f77836 */ /* 0x000fc40000000000 */
[----:B------:R-:W-:-:S03]  /*12e70*/  IMAD.HI.U32 R5, R4, R135, RZ ;  /* 0x0000008704057227 */ /* 0x000fc600078e00ff */
[----:B------:R-:W-:Y:S01]  /*12e80*/  IABS R136, R247 ;  /* 0x000000f700887213 */ /* 0x000fe20000000000 */
[----:B------:R-:W-:Y:S01]  /*12e90*/  @!P1 IMAD.MOV R129, RZ, RZ, -R129 ;  /* 0x000000ffff819224 */ /* 0x000fe200078e0a81 */
[C---:B------:R-:W-:Y:S01]  /*12ea0*/  ISETP.GT.U32.AND P1, PT, R2.reuse, R132, PT ;  /* 0x000000840200720c */ /* 0x040fe20003f24070 */
[----:B------:R-:W-:Y:S01]  /*12eb0*/  @!P2 IMAD.IADD R133, R133, 0x1, -R2 ;  /* 0x000000018585a824 */ /* 0x000fe200078e0a02 */
[----:B------:R-:W-:Y:S01]  /*12ec0*/  ISETP.GE.AND P4, PT, R247, RZ, PT ;  /* 0x000000fff700720c */ /* 0x000fe20003f86270 */
[----:B------:R-:W-:Y:S02]  /*12ed0*/  IMAD.MOV R5, RZ, RZ, -R5 ;  /* 0x000000ffff057224 */ /* 0x000fe400078e0a05 */
[----:B------:R-:W-:Y:S01]  /*12ee0*/  VIADD R246, R3, 0xb3 ;  /* 0x000000b303f67836 */ /* 0x000fe20000000000 */
[C---:B------:R-:W-:Y:S01]  /*12ef0*/  ISETP.GT.U32.AND P2, PT, R2.reuse, R133, PT ;  /* 0x000000850200720c */ /* 0x040fe20003f44070 */
[----:B------:R-:W-:Y:S02]  /*12f00*/  IMAD R135, R2, R5, R135 ;  /* 0x0000000502877224 */ /* 0x000fe400078e0287 */
[----:B------:R-:W-:Y:S01]  /*12f10*/  IMAD.HI.U32 R5, R4, R136, RZ ;  /* 0x0000008804057227 */ /* 0x000fe200078e00ff */
[----:B------:R-:W-:-:S03]  /*12f20*/  IABS R138, R246 ;  /* 0x000000f6008a7213 */ /* 0x000fc60000000000 */
[----:B------:R-:W-:Y:S02]  /*12f30*/  IMAD.MOV R5, RZ, RZ, -R5 ;  /* 0x000000ffff057224 */ /* 0x000fe400078e0a05 */
[----:B------:R-:W-:Y:S01]  /*12f40*/  @!P1 IMAD.IADD R132, R132, 0x1, -R2 ;  /* 0x0000000184849824 */ /* 0x000fe200078e0a02 */
[C---:B------:R-:W-:Y:S01]  /*12f50*/  ISETP.GT.U32.AND P1, PT, R2.reuse, R135, PT ;  /* 0x000000870200720c */ /* 0x040fe20003f24070 */
[C---:B------:R-:W-:Y:S02]  /*12f60*/  IMAD R136, R2.reuse, R5, R136 ;  /* 0x0000000502887224 */ /* 0x040fe400078e0288 */
[----:B------:R-:W-:Y:S02]  /*12f70*/  @!P2 IMAD.IADD R133, R133, 0x1, -R2 ;  /* 0x000000018585a824 */ /* 0x000fe400078e0a02 */
[----:B------:R-:W-:Y:S01]  /*12f80*/  VIADD R247, R3, 0xb2 ;  /* 0x000000b203f77836 */ /* 0x000fe20000000000 */
[----:B------:R-:W-:Y:S01]  /*12f90*/  ISETP.GT.U32.AND P2, PT, R2, R136, PT ;  /* 0x000000880200720c */ /* 0x000fe20003f44070 */
[----:B------:R-:W-:Y:S01]  /*12fa0*/  @!P0 IMAD.MOV R126, RZ, RZ, -R126 ;  /* 0x000000ffff7e8224 */ /* 0x000fe200078e0a7e */
[----:B------:R-:W-:Y:S01]  /*12fb0*/  ISETP.GE.AND P0, PT, R244, RZ, PT ;  /* 0x000000fff400720c */ /* 0x000fe20003f06270 */
[----:B------:R-:W-:Y:S01]  /*12fc0*/  IMAD.HI.U32 R12, R4, R138, RZ ;  /* 0x0000008a040c7227 */ /* 0x000fe200078e00ff */
[----:B------:R-:W-:-:S03]  /*12fd0*/  IABS R139, R247 ;  /* 0x000000f7008b7213 */ /* 0x000fc60000000000 */
[----:B------:R-:W-:Y:S01]  /*12fe0*/  @!P1 IMAD.IADD R135, R135, 0x1, -R2 ;  /* 0x0000000187879824 */ /* 0x000fe200078e0a02 */
[----:B------:R-:W-:Y:S01]  /*12ff0*/  ISETP.GE.AND P1, PT, R247, RZ, PT ;  /* 0x000000fff700720c */ /* 0x000fe20003f26270 */
[----:B------:R-:W-:-:S04]  /*13000*/  IMAD.HI.U32 R9, R4, R139, RZ ;  /* 0x0000008b04097227 */ /* 0x000fc800078e00ff */
[----:B------:R-:W-:Y:S01]  /*13010*/  @!P2 IMAD.IADD R136, R136, 0x1, -R2 ;  /* 0x000000018888a824 */ /* 0x000fe200078e0a02 */
[C---:B------:R-:W-:Y:S01]  /*13020*/  ISETP.GT.U32.AND P2, PT, R2.reuse, R135, PT ;  /* 0x000000870200720c */ /* 0x040fe20003f44070 */
[----:B------:R-:W-:Y:S02]  /*13030*/  IMAD.MOV R12, RZ, RZ, -R12 ;  /* 0x000000ffff0c7224 */ /* 0x000fe400078e0a0c */
[----:B------:R-:W-:Y:S02]  /*13040*/  IMAD.MOV R9, RZ, RZ, -R9 ;  /* 0x000000ffff097224 */ /* 0x000fe400078e0a09 */
[----:B------:R-:W-:Y:S02]  /*13050*/  IMAD R138, R2, R12, R138 ;  /* 0x0000000c028a7224 */ /* 0x000fe400078e028a */
[----:B------:R-:W-:Y:S02]  /*13060*/  VIADD R247, R3, 0xaf ;  /* 0x000000af03f77836 */ /* 0x000fe40000000000 */
[----:B------:R-:W-:-:S03]  /*13070*/  IMAD.HI.U32 R5, R4, R142, RZ ;  /* 0x0000008e04057227 */ /* 0x000fc600078e00ff */
[----:B------:R-:W-:Y:S01]  /*13080*/  IABS R144, R247 ;  /* 0x000000f700907213 */ /* 0x000fe20000000000 */
[C---:B------:R-:W-:Y:S02]  /*13090*/  IMAD R139, R2.reuse, R9, R139 ;  /* 0x00000009028b7224 */ /* 0x040fe400078e028b */
[----:B------:R-:W-:Y:S01]  /*130a0*/  @!P0 IMAD.MOV R132, RZ, RZ, -R132 ;  /* 0x000000ffff848224 */ /* 0x000fe200078e0a84 */
[C---:B------:R-:W-:Y:S01]  /*130b0*/  ISETP.GT.U32.AND P0, PT, R2.reuse, R136, PT ;  /* 0x000000880200720c */ /* 0x040fe20003f04070 */
[----:B------:R-:W-:Y:S01]  /*130c0*/  @!P3 IMAD.MOV R133, RZ, RZ, -R133 ;  /* 0x000000ffff85b224 */ /* 0x000fe200078e0a85 */
        /* <DEDUP_REMOVED lines=8> */
[----:B------:R-:W-:Y:S02]  /*13150*/  IMAD R141, R2, R7, R141 ;  /* 0x00000007028d7224 */ /* 0x000fe400078e028d */
[----:B------:R-:W-:Y:S02]  /*13160*/  IMAD.MOV R5, RZ, RZ, -R5 ;  /* 0x000000ffff057224 */ /* 0x000fe400078e0a05 */
[--C-:B------:R-:W-:Y:S01]  /*13170*/  @!P0 IMAD.IADD R136, R136, 0x1, -R2.reuse ;  /* 0x0000000188888824 */ /* 0x100fe200078e0a02 */
[----:B------:R-:W-:Y:S01]  /*13180*/  ISETP.GT.U32.AND P0, PT, R2, R141, PT ;  /* 0x0000008d0200720c */ /* 0x000fe20003f04070 */
[----:B------:R-:W-:Y:S01]  /*13190*/  @!P3 IMAD.IADD R138, R138, 0x1, -R2 ;  /* 0x000000018a8ab824 */ /* 0x000fe200078e0a02 */
[C---:B------:R-:W-:Y:S01]  /*131a0*/  ISETP.GT.U32.AND P3, PT, R2.reuse, R142, PT ;  /* 0x0000008e0200720c */ /* 0x040fe20003f64070 */
[----:B------:R-:W-:Y:S02]  /*131b0*/  IMAD R144, R2, R5, R144 ;  /* 0x0000000502907224 */ /* 0x000fe400078e0290 */
[----:B------:R-:W-:-:S02]  /*131c0*/  @!P2 IMAD.IADD R139, R139, 0x1, -R2 ;  /* 0x000000018b8ba824 */ /* 0x000fc400078e0a02 */
[----:B------:R-:W-:Y:S01]  /*131d0*/  VIADD R238, R3, 0xac ;  /* 0x000000ac03ee7836 */ /* 0x000fe20000000000 */
[----:B------:R-:W-:Y:S01]  /*131e0*/  ISETP.GT.U32.AND P2, PT, R2, R144, PT ;  /* 0x000000900200720c */ /* 0x000fe20003f44070 */
[----:B------:R-:W-:-:S03]  /*131f0*/  IMAD.HI.U32 R9, R4, R145, RZ ;  /* 0x0000009104097227 */ /* 0x000fc600078e00ff */
[----:B------:R-:W-:Y:S01]  /*13200*/  IABS R148, R238 ;  /* 0x000000ee00947213 */ /* 0x000fe20000000000 */
[--C-:B------:R-:W-:Y:S01]  /*13210*/  @!P0 IMAD.IADD R141, R141, 0x1, -R2.reuse ;  /* 0x000000018d8d8824 */ /* 0x100fe200078e0a02 */
[----:B------:R-:W-:Y:S01]  /*13220*/  ISETP.GT.U32.AND P0, PT, R2, R138, PT ;  /* 0x0000008a0200720c */ /* 0x000fe20003f04070 */
[----:B------:R-:W-:Y:S02]  /*13230*/  @!P3 IMAD.IADD R142, R142, 0x1, -R2 ;  /* 0x000000018e8eb824 */ /* 0x000fe400078e0a02 */
[----:B------:R-:W-:Y:S01]  /*13240*/  IMAD.MOV R9, RZ, RZ, -R9 ;  /* 0x000000ffff097224 */ /* 0x000fe200078e0a09 */
[----:B------:R-:W-:Y:S01]  /*13250*/  ISETP.GT.U32.AND P3, PT, R2, R141, PT ;  /* 0x0000008d0200720c */ /* 0x000fe20003f64070 */
[----:B------:R-:W-:-:S04]  /*13260*/  IMAD.HI.U32 R5, R4, R148, RZ ;  /* 0x0000009404057227 */ /* 0x000fc800078e00ff */
[----:B------:R-:W-:Y:S01]  /*13270*/  @!P2 IMAD.IADD R144, R144, 0x1, -R2 ;  /* 0x000000019090a824 */ /* 0x000fe200078e0a02 */
[C---:B------:R-:W-:Y:S01]  /*13280*/  ISETP.GT.U32.AND P2, PT, R2.reuse, R142, PT ;  /* 0x0000008e0200720c */ /* 0x040fe20003f44070 */
[C---:B------:R-:W-:Y:S02]  /*13290*/  IMAD R145, R2.reuse, R9, R145 ;  /* 0x0000000902917224 */ /* 0x040fe400078e0291 */
[----:B------:R-:W-:Y:S02]  /*132a0*/  IMAD.MOV R5, RZ, RZ, -R5 ;  /* 0x000000ffff057224 */ /* 0x000fe400078e0a05 */
[C---:B------:R-:W-:Y:S02]  /*132b0*/  VIADD R236, R3.reuse, 0xad ;  /* 0x000000ad03ec7836 */ /* 0x040fe40000000000 */
[----:B------:R-:W-:Y:S02]  /*132c0*/  IMAD R148, R2, R5, R148 ;  /* 0x0000000502947224 */ /* 0x000fe400078e0294 */
[--C-:B------:R-:W-:Y:S01]  /*132d0*/  @!P0 IMAD.IADD R138, R138, 0x1, -R2.reuse ;  /* 0x000000018a8a8824 */ /* 0x100fe200078e0a02 */
[----:B------:R-:W-:Y:S01]  /*132e0*/  ISETP.GT.U32.AND P0, PT, R2, R145, PT ;  /* 0x000000910200720c */ /* 0x000fe20003f04070 */
[----:B------:R-:W-:Y:S01]  /*132f0*/  @!P5 IMAD.MOV R135, RZ, RZ, -R135 ;  /* 0x000000ffff87d224 */ /* 0x000fe200078e0a87 */
[----:B------:R-:W-:Y:S01]  /*13300*/  IABS R147, R236 ;  /* 0x000000ec00937213 */ /* 0x000fe20000000000 */
[----:B------:R-:W-:Y:S01]  /*13310*/  @!P2 IMAD.IADD R142, R142, 0x1, -R2 ;  /* 0x000000018e8ea824 */ /* 0x000fe200078e0a02 */
[C---:B------:R-:W-:Y:S01]  /*13320*/  ISETP.GT.U32.AND P2, PT, R2.reuse, R148, PT ;  /* 0x000000940200720c */ /* 0x040fe20003f44070 */
[----:B------:R-:W-:Y:S01]  /*13330*/  VIADD R244, R3, 0xab ;  /* 0x000000ab03f47836 */ /* 0x000fe20000000000 */
[----:B------:R-:W-:Y:S01]  /*13340*/  ISETP.GT.U32.AND P5, PT, R2, R139, PT ;  /* 0x0000008b0200720c */ /* 0x000fe20003fa4070 */
[----:B------:R-:W-:-:S03]  /*13350*/  IMAD.HI.U32 R7, R4, R147, RZ ;  /* 0x0000009304077227 */ /* 0x000fc600078e00ff */
[----:B------:R-:W-:Y:S01]  /*13360*/  IABS R149, R244 ;  /* 0x000000f400957213 */ /* 0x000fe20000000000 */
[----:B------:R-:W-:Y:S02]  /*13370*/  IMAD.MOV R7, RZ, RZ, -R7 ;  /* 0x000000ffff077224 */ /* 0x000fe400078e0a07 */
[----:B------:R-:W-:Y:S01]  /*13380*/  @!P6 IMAD.MOV R130, RZ, RZ, -R130 ;  /* 0x000000ffff82e224 */ /* 0x000fe200078e0a82 */
[----:B------:R-:W-:Y:S01]  /*13390*/  ISETP.GE.AND P6, PT, R246, RZ, PT ;  /* 0x000000fff600720c */ /* 0x000fe20003fc6270 */
[----:B------:R-:W-:Y:S01]  /*133a0*/  @!P4 IMAD.MOV R136, RZ, RZ, -R136 ;  /* 0x000000ffff88c224 */ /* 0x000fe200078e0a88 */
[----:B------:R-:W-:Y:S01]  /*133b0*/  ISETP.GT.U32.AND P4, PT, R2, R144, PT ;  /* 0x000000900200720c */ /* 0x000fe20003f84070 */
[--C-:B------:R-:W-:Y:S01]  /*133c0*/  @!P3 IMAD.IADD R141, R141, 0x1, -R2.reuse ;  /* 0x000000018d8db824 */ /* 0x100fe200078e0a02 */
[----:B------:R-:W-:Y:S01]  /*133d0*/  ISETP.GE.AND P3, PT, R222, RZ, PT ;  /* 0x000000ffde00720c */ /* 0x000fe20003f66270 */
[----:B------:R-:W-:Y:S01]  /*133e0*/  @!P0 IMAD.IADD R145, R145, 0x1, -R2 ;  /* 0x0000000191918824 */ /* 0x000fe200078e0a02 */
[----:B------:R-:W-:Y:S01]  /*133f0*/  ISETP.GE.AND P0, PT, R247, RZ, PT ;  /* 0x000000fff700720c */ /* 0x000fe20003f06270 */
[----:B------:R-:W-:-:S02]  /*13400*/  VIADD R246, R3, 0xaa ;  /* 0x000000aa03f67836 */ /* 0x000fc40000000000 */
[----:B------:R-:W-:Y:S02]  /*13410*/  IMAD R147, R2, R7, R147 ;  /* 0x0000000702937224 */ /* 0x000fe400078e0293 */
[--C-:B------:R-:W-:Y:S01]  /*13420*/  @!P2 IMAD.IADD R148, R148, 0x1, -R2.reuse ;  /* 0x000000019494a824 */ /* 0x100fe200078e0a02 */
[----:B------:R-:W-:Y:S01]  /*13430*/  ISETP.GT.U32.AND P2, PT, R2, R145, PT ;  /* 0x000000910200720c */ /* 0x000fe20003f44070 */
[----:B------:R-:W-:Y:S01]  /*13440*/  @!P5 IMAD.IADD R139, R139, 0x1, -R2 ;  /* 0x000000018b8bd824 */ /* 0x000fe200078e0a02 */
        /* <DEDUP_REMOVED lines=9> */
[----:B------:R-:W-:Y:S01]  /*134e0*/  @!P3 IMAD.MOV R141, RZ, RZ, -R141 ;  /* 0x000000ffff8db224 */ /* 0x000fe200078e0a8d */
[C---:B------:R-:W-:Y:S01]  /*134f0*/  ISETP.GT.U32.AND P3, PT, R2.reuse, R148, PT ;  /* 0x000000940200720c */ /* 0x040fe20003f64070 */
[----:B------:R-:W-:Y:S02]  /*13500*/  IMAD.MOV R5, RZ, RZ, -R5 ;  /* 0x000000ffff057224 */ /* 0x000fe400078e0a05 */
[----:B------:R-:W-:Y:S02]  /*13510*/  IMAD R149, R2, R7, R149 ;  /* 0x0000000702957224 */ /* 0x000fe400078e0295 */
[----:B------:R-:W-:Y:S01]  /*13520*/  @!P2 IMAD.IADD R145, R145, 0x1, -R2 ;  /* 0x000000019191a824 */ /* 0x000fe200078e0a02 */
[----:B------:R-:W-:Y:S01]  /*13530*/  ISETP.GE.AND P2, PT, R238, RZ, PT ;  /* 0x000000ffee00720c */ /* 0x000fe20003f46270 */
[----:B------:R-:W-:-:S02]  /*13540*/  IMAD R150, R2, R5, R150 ;  /* 0x0000000502967224 */ /* 0x000fc400078e0296 */
[----:B------:R-:W-:Y:S01]  /*13550*/  @!P5 IMAD.IADD R147, R147, 0x1, -R2 ;  /* 0x000000019393d824 */ /* 0x000fe200078e0a02 */
[----:B------:R-:W-:Y:S01]  /*13560*/  ISETP.GE.AND P5, PT, R230, RZ, PT ;  /* 0x000000ffe600720c */ /* 0x000fe20003fa6270 */
[----:B------:R-:W-:Y:S01]  /*13570*/  @!P6 IMAD.MOV R138, RZ, RZ, -R138 ;  /* 0x000000ffff8ae224 */ /* 0x000fe200078e0a8a */
[----:B------:R-:W-:Y:S01]  /*13580*/  ISETP.GT.U32.AND P6, PT, R2, R149, PT ;  /* 0x000000950200720c */ /* 0x000fe20003fc4070 */
[----:B------:R-:W-:-:S04]  /*13590*/  IMAD.HI.U32 R5, R4, R152, RZ ;  /* 0x0000009804057227 */ /* 0x000fc800078e00ff */
[----:B------:R-:W-:Y:S01]  /*135a0*/  @!P1 IMAD.MOV R139, RZ, RZ, -R139 ;  /* 0x000000ffff8b9224 */ /* 0x000fe200078e0a8b */
[C---:B------:R-:W-:Y:S01]  /*135b0*/  ISETP.GT.U32.AND P1, PT, R2.reuse, R147, PT ;  /* 0x000000930200720c */ /* 0x040fe20003f24070 */
[----:B------:R-:W-:Y:S01]  /*135c0*/  @!P0 IMAD.MOV R144, RZ, RZ, -R144 ;  /* 0x000000ffff908224 */ /* 0x000fe200078e0a90 */
[----:B------:R-:W-:Y:S01]  /*135d0*/  ISETP.GT.U32.AND P0, PT, R2, R150, PT ;  /* 0x000000960200720c */ /* 0x000fe20003f04070 */
[----:B------:R-:W-:Y:S02]  /*135e0*/  IMAD.MOV R5, RZ, RZ, -R5 ;  /* 0x000000ffff057224 */ /* 0x000fe400078e0a05 */
[----:B------:R-:W-:Y:S01]  /*135f0*/  @!P4 IMAD.MOV R142, RZ, RZ, -R142 ;  /* 0x000000ffff8ec224 */ /* 0x000fe200078e0a8e */
[----:B------:R-:W-:Y:S01]  /*13600*/  ISETP.GE.AND P4, PT, R236, RZ, PT ;  /* 0x000000ffec00720c */ /* 0x000fe20003f86270 */
[----:B------:R-:W-:Y:S01]  /*13610*/  @!P3 IMAD.IADD R148, R148, 0x1, -R2 ;  /* 0x000000019494b824 */ /* 0x000fe200078e0a02 */
[----:B------:R-:W-:Y:S01]  /*13620*/  ISETP.GE.AND P3, PT, R246, RZ, PT ;  /* 0x000000fff600720c */ /* 0x000fe20003f66270 */
[----:B------:R-:W-:-:S02]  /*13630*/  IMAD R152, R2, R5, R152 ;  /* 0x0000000502987224 */ /* 0x000fc400078e0298 */
[----:B------:R-:W-:Y:S02]  /*13640*/  @!P2 IMAD.MOV R148, RZ, RZ, -R148 ;  /* 0x000000ffff94a224 */ /* 0x000fe400078e0a94 */
[--C-:B------:R-:W-:Y:S01]  /*13650*/  @!P6 IMAD.IADD R149, R149, 0x1, -R2.reuse ;  /* 0x000000019595e824 */ /* 0x100fe200078e0a02 */
[----:B------:R-:W-:Y:S01]  /*13660*/  ISETP.GT.U32.AND P2, PT, R2, R152, PT ;  /* 0x000000980200720c */ /* 0x000fe20003f44070 */
[--C-:B------:R-:W-:Y:S01]  /*13670*/  @!P1 IMAD.IADD R147, R147, 0x1, -R2.reuse ;  /* 0x0000000193939824 */ /* 0x100fe200078e0a02 */
[----:B------:R-:W-:Y:S01]  /*13680*/  ISETP.GE.AND P6, PT, R247, RZ, PT ;  /* 0x000000fff700720c */ /* 0x000fe20003fc6270 */
[C---:B------:R-:W-:Y:S01]  /*13690*/  VIADD R247, R3.reuse, 0xa8 ;  /* 0x000000a803f77836 */ /* 0x040fe20000000000 */
[----:B------:R-:W-:Y:S01]  /*136a0*/  ISETP.GE.AND P1, PT, R244, RZ, PT ;  /* 0x000000fff400720c */ /* 0x000fe20003f26270 */
[--C-:B------:R-:W-:Y:S01]  /*136b0*/  @!P0 IMAD.IADD R150, R150, 0x1, -R2.reuse ;  /* 0x0000000196968824 */ /* 0x100fe200078e0a02 */
[C---:B------:R-:W-:Y:S01]  /*136c0*/  ISETP.GT.U32.AND P0, PT, R2.reuse, R149, PT ;  /* 0x000000950200720c */ /* 0x040fe20003f04070 */
[----:B------:R-:W-:Y:S01]  /*136d0*/  VIADD R246, R3, 0xa7 ;  /* 0x000000a703f67836 */ /* 0x000fe20000000000 */
[----:B------:R-:W-:Y:S01]  /*136e0*/  IABS R153, R247 ;  /* 0x000000f700997213 */ /* 0x000fe20000000000 */
[----:B------:R-:W-:Y:S01]  /*136f0*/  @!P5 IMAD.MOV R145, RZ, RZ, -R145 ;  /* 0x000000ffff91d224 */ /* 0x000fe200078e0a91 */
[----:B------:R-:W-:Y:S01]  /*13700*/  ISETP.GE.AND P5, PT, R247, RZ, PT ;  /* 0x000000fff700720c */ /* 0x000fe20003fa6270 */
[----:B------:R-:W-:Y:S01]  /*13710*/  @!P4 IMAD.MOV R147, RZ, RZ, -R147 ;  /* 0x000000ffff93c224 */ /* 0x000fe200078e0a93 */
[----:B------:R-:W-:Y:S01]  /*13720*/  IABS R155, R246 ;  /* 0x000000f6009b7213 */ /* 0x000fe20000000000 */
[----:B------:R-:W-:Y:S01]  /*13730*/  VIADD R247, R3, 0xa6 ;  /* 0x000000a603f77836 */ /* 0x000fe20000000000 */
[----:B------:R-:W-:Y:S01]  /*13740*/  ISETP.GT.U32.AND P4, PT, R2, R150, PT ;  /* 0x000000960200720c */ /* 0x000fe20003f84070 */
[----:B------:R-:W-:-:S02]  /*13750*/  @!P2 IMAD.IADD R152, R152, 0x1, -R2 ;  /* 0x000000019898a824 */ /* 0x000fc400078e0a02 */
[----:B------:R-:W-:Y:S01]  /*13760*/  IMAD.HI.U32 R7, R4, R155, RZ ;  /* 0x0000009b04077227 */ /* 0x000fe200078e00ff */
[----:B------:R-:W-:Y:S02]  /*13770*/  IABS R156, R247 ;  /* 0x000000f7009c7213 */ /* 0x000fe40000000000 */
[----:B------:R-:W-:Y:S01]  /*13780*/  ISETP.GT.U32.AND P2, PT, R2, R152, PT ;  /* 0x000000980200720c */ /* 0x000fe20003f44070 */
[----:B------:R-:W-:-:S04]  /*13790*/  IMAD.HI.U32 R9, R4, R153, RZ ;  /* 0x0000009904097227 */ /* 0x000fc800078e00ff */
[----:B------:R-:W-:-:S04]  /*137a0*/  IMAD.HI.U32 R5, R4, R156, RZ ;  /* 0x0000009c04057227 */ /* 0x000fc800078e00ff */
[----:B------:R-:W-:Y:S02]  /*137b0*/  IMAD.MOV R7, RZ, RZ, -R7 ;  /* 0x000000ffff077224 */ /* 0x000fe400078e0a07 */
[----:B------:R-:W-:Y:S02]  /*137c0*/  IMAD.MOV R9, RZ, RZ, -R9 ;  /* 0x000000ffff097224 */ /* 0x000fe400078e0a09 */
[----:B------:R-:W-:Y:S02]  /*137d0*/  VIADD R228, R3, 0xa5 ;  /* 0x000000a503e47836 */ /* 0x000fe40000000000 */
[----:B------:R-:W-:Y:S01]  /*137e0*/  @!P4 IMAD.IADD R150, R150, 0x1, -R2 ;  /* 0x000000019696c824 */ /* 0x000fe200078e0a02 */
[----:B------:R-:W-:Y:S01]  /*137f0*/  ISETP.GE.AND P4, PT, R247, RZ, PT ;  /* 0x000000fff700720c */ /* 0x000fe20003f86270 */
[----:B------:R-:W-:Y:S01]  /*13800*/  IMAD.MOV R5, RZ, RZ, -R5 ;  /* 0x000000ffff057224 */ /* 0x000fe200078e0a05 */
[----:B------:R-:W-:Y:S01]  /*13810*/  IABS R158, R228 ;  /* 0x000000e4009e7213 */ /* 0x000fe20000000000 */
[----:B------:R-:W-:-:S02]  /*13820*/  IMAD R155, R2, R7, R155 ;  /* 0x00000007029b7224 */ /* 0x000fc400078e029b */
[----:B------:R-:W-:Y:S01]  /*13830*/  @!P0 IMAD.IADD R149, R149, 0x1, -R2 ;  /* 0x0000000195958824 */ /* 0x000fe200078e0a02 */
[----:B------:R-:W-:Y:S01]  /*13840*/  ISETP.GE.AND P0, PT, R246, RZ, PT ;  /* 0x000000fff600720c */ /* 0x000fe20003f06270 */
[C---:B------:R-:W-:Y:S02]  /*13850*/  IMAD R153, R2.reuse, R9, R153 ;  /* 0x0000000902997224 */ /* 0x040fe400078e0299 */
[C---:B------:R-:W-:Y:S02]  /*13860*/  IMAD R156, R2.reuse, R5, R156 ;  /* 0x00000005029c7224 */ /* 0x040fe400078e029c */
[----:B------:R-:W-:Y:S01]  /*13870*/  @!P3 IMAD.MOV R150, RZ, RZ, -R150 ;  /* 0x000000ffff96b224 */ /* 0x000fe200078e0a96 */
[C---:B------:R-:W-:Y:S01]  /*13880*/  ISETP.GT.U32.AND P3, PT, R2.reuse, R155, PT ;  /* 0x0000009b0200720c */ /* 0x040fe20003f64070 */
[----:B------:R-:W-:Y:S01]  /*13890*/  @!P1 IMAD.MOV R149, RZ, RZ, -R149 ;  /* 0x000000ffff959224 */ /* 0x000fe200078e0a95 */
[----:B------:R-:W-:Y:S01]  /*138a0*/  ISETP.GT.U32.AND P1, PT, R2, R153, PT ;  /* 0x000000990200720c */ /* 0x000fe20003f24070 */
[----:B------:R-:W-:-:S04]  /*138b0*/  IMAD.HI.U32 R5, R4, R158, RZ ;  /* 0x0000009e04057227 */ /* 0x000fc800078e00ff */
[----:B------:R-:W-:Y:S01]  /*138c0*/  @!P2 IMAD.IADD R152, R152, 0x1, -R2 ;  /* 0x000000019898a824 */ /* 0x000fe200078e0a02 */
[C---:B------:R-:W-:Y:S01]  /*138d0*/  ISETP.GT.U32.AND P2, PT, R2.reuse, R156, PT ;  /* 0x0000009c0200720c */ /* 0x040fe20003f44070 */
[----:B------:R-:W-:Y:S02]  /*138e0*/  IMAD.MOV R5, RZ, RZ, -R5 ;  /* 0x000000ffff057224 */ /* 0x000fe400078e0a05 */
[----:B------:R-:W-:Y:S02]  /*138f0*/  VIADD R236, R3, 0xa3 ;  /* 0x000000a303ec7836 */ /* 0x000fe40000000000 */
[C---:B------:R-:W-:Y:S02]  /*13900*/  IMAD R158, R2.reuse, R5, R158 ;  /* 0x00000005029e7224 */ /* 0x040fe400078e029e */
[--C-:B------:R-:W-:Y:S01]  /*13910*/  @!P3 IMAD.IADD R155, R155, 0x1, -R2.reuse ;  /* 0x000000019b9bb824 */ /* 0x100fe200078e0a02 */
[----:B------:R-:W-:Y:S01]  /*13920*/  IABS R162, R236 ;  /* 0x000000ec00a27213 */ /* 0x000fe20000000000 */
[----:B------:R-:W-:Y:S01]  /*13930*/  @!P1 IMAD.IADD R153, R153, 0x1, -R2 ;  /* 0x0000000199999824 */ /* 0x000fe200078e0a02 */
[----:B------:R-:W-:Y:S01]  /*13940*/  ISETP.GT.U32.AND P1, PT, R2, R158, PT ;  /* 0x0000009e0200720c */ /* 0x000fe20003f24070 */
[----:B------:R-:W-:-:S02]  /*13950*/  VIADD R230, R3, 0xa4 ;  /* 0x000000a403e67836 */ /* 0x000fc40000000000 */
[----:B------:R-:W-:Y:S01]  /*13960*/  @!P2 IMAD.IADD R156, R156, 0x1, -R2 ;  /* 0x000000019c9ca824 */ /* 0x000fe200078e0a02 */
[----:B------:R-:W-:Y:S01]  /*13970*/  ISETP.GT.U32.AND P2, PT, R2, R155, PT ;  /* 0x0000009b0200720c */ /* 0x000fe20003f44070 */
[----:B------:R-:W-:Y:S01]  /*13980*/  IMAD.HI.U32 R5, R4, R162, RZ ;  /* 0x000000a204057227 */ /* 0x000fe200078e00ff */
[----:B------:R-:W-:Y:S02]  /*13990*/  IABS R160, R230 ;  /* 0x000000e600a07213 */ /* 0x000fe40000000000 */
[C---:B------:R-:W-:Y:S01]  /*139a0*/  ISETP.GT.U32.AND P3, PT, R2.reuse, R153, PT ;  /* 0x000000990200720c */ /* 0x040fe20003f64070 */
[----:B------:R-:W-:Y:S02]  /*139b0*/  IMAD.MOV R5, RZ, RZ, -R5 ;  /* 0x000000ffff057224 */ /* 0x000fe400078e0a05 */
[----:B------:R-:W-:Y:S02]  /*139c0*/  VIADD R244, R3, 0xa2 ;  /* 0x000000a203f47836 */ /* 0x000fe40000000000 */
[----:B------:R-:W-:-:S02]  /*139d0*/  IMAD R162, R2, R5, R162 ;  /* 0x0000000502a27224 */ /* 0x000fc400078e02a2 */
[----:B------:R-:W-:Y:S01]  /*139e0*/  @!P1 IMAD.IADD R158, R158, 0x1, -R2 ;  /* 0x000000019e9e9824 */ /* 0x000fe200078e0a02 */
[----:B------:R-:W-:Y:S01]  /*139f0*/  IABS R164, R244 ;  /* 0x000000f400a47213 */ /* 0x000fe20000000000 */
[----:B------:R-:W-:-:S03]  /*13a00*/  IMAD.HI.U32 R7, R4, R160, RZ ;  /* 0x000000a004077227 */ /* 0x000fc600078e00ff */
[C---:B------:R-:W-:Y:S01]  /*13a10*/  ISETP.GT.U32.AND P1, PT, R2.reuse, R158, PT ;  /* 0x0000009e0200720c */ /* 0x040fe20003f24070 */
[----:B------:R-:W-:Y:S01]  /*13a20*/  @!P6 IMAD.MOV R152, RZ, RZ, -R152 ;  /* 0x000000ffff98e224 */ /* 0x000fe200078e0a98 */
[C---:B------:R-:W-:Y:S01]  /*13a30*/  ISETP.GT.U32.AND P6, PT, R2.reuse, R156, PT ;  /* 0x0000009c0200720c */ /* 0x040fe20003fc4070 */
[----:B------:R-:W-:Y:S01]  /*13a40*/  @!P2 IMAD.IADD R155, R155, 0x1, -R2 ;  /* 0x000000019b9ba824 */ /* 0x000fe200078e0a02 */
[----:B------:R-:W-:Y:S01]  /*13a50*/  ISETP.GT.U32.AND P2, PT, R2, R162, PT ;  /* 0x000000a20200720c */ /* 0x000fe20003f44070 */
[----:B------:R-:W-:Y:S02]  /*13a60*/  IMAD.MOV R7, RZ, RZ, -R7 ;  /* 0x000000ffff077224 */ /* 0x000fe400078e0a07 */
[----:B------:R-:W-:-:S04]  /*13a70*/  IMAD.HI.U32 R5, R4, R164, RZ ;  /* 0x000000a404057227 */ /* 0x000fc800078e00ff */
[C---:B------:R-:W-:Y:S02]  /*13a80*/  VIADD R247, R3.reuse, 0xa1 ;  /* 0x000000a103f77836 */ /* 0x040fe40000000000 */
[C---:B------:R-:W-:Y:S02]  /*13a90*/  IMAD R160, R2.reuse, R7, R160 ;  /* 0x0000000702a07224 */ /* 0x040fe400078e02a0 */
[----:B------:R-:W-:Y:S01]  /*13aa0*/  IMAD.MOV R5, RZ, RZ, -R5 ;  /* 0x000000ffff057224 */ /* 0x000fe200078e0a05 */
[----:B------:R-:W-:Y:S01]  /*13ab0*/  IABS R166, R247 ;  /* 0x000000f700a67213 */ /* 0x000fe20000000000 */
[----:B------:R-:W-:Y:S02]  /*13ac0*/  VIADD R246, R3, 0xa0 ;  /* 0x000000a003f67836 */ /* 0x000fe40000000000 */
[----:B------:R-:W-:Y:S01]  /*13ad0*/  @!P3 IMAD.IADD R153, R153, 0x1, -R2 ;  /* 0x000000019999b824 */ /* 0x000fe200078e0a02 */
[C---:B------:R-:W-:Y:S01]  /*13ae0*/  ISETP.GT.U32.AND P3, PT, R2.reuse, R160, PT ;  /* 0x000000a00200720c */ /* 0x040fe20003f64070 */
[----:B------:R-:W-:Y:S01]  /*13af0*/  IMAD R164, R2, R5, R164 ;  /* 0x0000000502a47224 */ /* 0x000fe200078e02a4 */
[----:B------:R-:W-:Y:S01]  /*13b00*/  IABS R168, R246 ;  /* 0x000000f600a87213 */ /* 0x000fe20000000000 */
[--C-:B------:R-:W-:Y:S01]  /*13b10*/  @!P6 IMAD.IADD R156, R156, 0x1, -R2.reuse ;  /* 0x000000019c9ce824 */ /* 0x100fe200078e0a02 */
[----:B------:R-:W-:Y:S01]  /*13b20*/  ISETP.GE.AND P6, PT, R228, RZ, PT ;  /* 0x000000ffe400720c */ /* 0x000fe20003fc6270 */
[----:B------:R-:W-:Y:S01]  /*13b30*/  @!P2 IMAD.IADD R162, R162, 0x1, -R2 ;  /* 0x00000001a2a2a824 */ /* 0x000fe200078e0a02 */
[----:B------:R-:W-:Y:S01]  /*13b40*/  ISETP.GE.AND P2, PT, R236, RZ, PT ;  /* 0x000000ffec00720c */ /* 0x000fe20003f46270 */
[----:B------:R-:W-:-:S04]  /*13b50*/  IMAD.HI.U32 R5, R4, R166, RZ ;  /* 0x000000a604057227 */ /* 0x000fc800078e00ff */
[----:B------:R-:W-:Y:S01]  /*13b60*/  @!P1 IMAD.IADD R158, R158, 0x1, -R2 ;  /* 0x000000019e9e9824 */ /* 0x000fe200078e0a02 */
[C---:B------:R-:W-:Y:S01]  /*13b70*/  ISETP.GT.U32.AND P1, PT, R2.reuse, R164, PT ;  /* 0x000000a40200720c */ /* 0x040fe20003f24070 */
[----:B------:R-:W-:Y:S01]  /*13b80*/  @!P5 IMAD.MOV R153, RZ, RZ, -R153 ;  /* 0x000000ffff99d224 */ /* 0x000fe200078e0a99 */
[----:B------:R-:W-:Y:S01]  /*13b90*/  ISETP.GT.U32.AND P5, PT, R2, R162, PT ;  /* 0x000000a20200720c */ /* 0x000fe20003fa4070 */
[----:B------:R-:W-:Y:S02]  /*13ba0*/  IMAD.MOV R5, RZ, RZ, -R5 ;  /* 0x000000ffff057224 */ /* 0x000fe400078e0a05 */
[----:B------:R-:W-:-:S04]  /*13bb0*/  IMAD.HI.U32 R7, R4, R168, RZ ;  /* 0x000000a804077227 */ /* 0x000fc800078e00ff */
[----:B------:R-:W-:Y:S02]  /*13bc0*/  IMAD R166, R2, R5, R166 ;  /* 0x0000000502a67224 */ /* 0x000fe400078e02a6 */
[----:B------:R-:W-:Y:S02]  /*13bd0*/  IMAD.MOV R7, RZ, RZ, -R7 ;  /* 0x000000ffff077224 */ /* 0x000fe400078e0a07 */
[----:B------:R-:W-:Y:S01]  /*13be0*/  @!P3 IMAD.IADD R160, R160, 0x1, -R2 ;  /* 0x00000001a0a0b824 */ /* 0x000fe200078e0a02 */
[----:B------:R-:W-:Y:S01]  /*13bf0*/  ISETP.GE.AND P3, PT, R230, RZ, PT ;  /* 0x000000ffe600720c */ /* 0x000fe20003f66270 */
[----:B------:R-:W-:Y:S02]  /*13c00*/  VIADD R238, R3, 0x9f ;  /* 0x0000009f03ee7836 */ /* 0x000fe40000000000 */
[----:B------:R-:W-:Y:S01]  /*13c10*/  @!P6 IMAD.MOV R158, RZ, RZ, -R158 ;  /* 0x000000ffff9ee224 */ /* 0x000fe200078e0a9e */
[C---:B------:R-:W-:Y:S01]  /*13c20*/  ISETP.GT.U32.AND P6, PT, R2.reuse, R166, PT ;  /* 0x000000a60200720c */ /* 0x040fe20003fc4070 */
[----:B------:R-:W-:Y:S01]  /*13c30*/  IMAD R168, R2, R7, R168 ;  /* 0x0000000702a87224 */ /* 0x000fe200078e02a8 */
[----:B------:R-:W-:Y:S01]  /*13c40*/  IABS R170, R238 ;  /* 0x000000ee00aa7213 */ /* 0x000fe20000000000 */
[--C-:B------:R-:W-:Y:S01]  /*13c50*/  @!P1 IMAD.IADD R164, R164, 0x1, -R2.reuse ;  /* 0x00000001a4a49824 */ /* 0x100fe200078e0a02 */
[----:B------:R-:W-:Y:S01]  /*13c60*/  ISETP.GT.U32.AND P1, PT, R2, R160, PT ;  /* 0x000000a00200720c */ /* 0x000fe20003f24070 */
[----:B------:R-:W-:Y:S01]  /*13c70*/  @!P5 IMAD.IADD R162, R162, 0x1, -R2 ;  /* 0x00000001a2a2d824 */ /* 0x000fe200078e0a02 */
[----:B------:R-:W-:Y:S01]  /*13c80*/  ISETP.GT.U32.AND P5, PT, R2, R168, PT ;  /* 0x000000a80200720c */ /* 0x000fe20003fa4070 */
[----:B------:R-:W-:-:S04]  /*13c90*/  IMAD.HI.U32 R5, R4, R170, RZ ;  /* 0x000000aa04057227 */ /* 0x000fc800078e00ff */
[----:B------:R-:W-:Y:S01]  /*13ca0*/  @!P4 IMAD.MOV R156, RZ, RZ, -R156 ;  /* 0x000000ffff9cc224 */ /* 0x000fe200078e0a9c */
[----:B------:R-:W-:Y:S01]  /*13cb0*/  ISETP.GE.AND P4, PT, R244, RZ, PT ;  /* 0x000000fff400720c */ /* 0x000fe20003f86270 */
[----:B------:R-:W-:Y:S02]  /*13cc0*/  IMAD.MOV R5, RZ, RZ, -R5 ;  /* 0x000000ffff057224 */ /* 0x000fe400078e0a05 */
[----:B------:R-:W-:Y:S02]  /*13cd0*/  VIADD R244, R3, 0x9d ;  /* 0x0000009d03f47836 */ /* 0x000fe40000000000 */
[--C-:B------:R-:W-:Y:S02]  /*13ce0*/  @!P6 IMAD.IADD R166, R166, 0x1, -R2.reuse ;  /* 0x00000001a6a6e824 */ /* 0x100fe400078e0a02 */
[----:B------:R-:W-:Y:S01]  /*13cf0*/  @!P0 IMAD.MOV R155, RZ, RZ, -R155 ;  /* 0x000000ffff9b8224 */ /* 0x000fe200078e0a9b */
[----:B------:R-:W-:Y:S01]  /*13d00*/  ISETP.GT.U32.AND P0, PT, R2, R164, PT ;  /* 0x000000a40200720c */ /* 0x000fe20003f04070 */
[----:B------:R-:W-:Y:S01]  /*13d10*/  @!P1 IMAD.IADD R160, R160, 0x1, -R2 ;  /* 0x00000001a0a09824 */ /* 0x000fe200078e0a02 */
[----:B------:R-:W-:Y:S01]  /*13d20*/  ISETP.GE.AND P1, PT, R247, RZ, PT ;  /* 0x000000fff700720c */ /* 0x000fe20003f26270 */
[----:B------:R-:W-:Y:S01]  /*13d30*/  IMAD R170, R2, R5, R170 ;  /* 0x0000000502aa7224 */ /* 0x000fe200078e02aa */
[----:B------:R-:W-:Y:S01]  /*13d40*/  IABS R174, R244 ;  /* 0x000000f400ae7213 */ /* 0x000fe20000000000 */
[----:B------:R-:W-:-:S02]  /*13d50*/  VIADD R247, R3, 0x9e ;  /* 0x0000009e03f77836 */ /* 0x000fc40000000000 */
[----:B------:R-:W-:Y:S01]  /*13d60*/  @!P5 IMAD.IADD R168, R168, 0x1, -R2 ;  /* 0x00000001a8a8d824 */ /* 0x000fe200078e0a02 */
[----:B------:R-:W-:Y:S01]  /*13d70*/  ISETP.GT.U32.AND P5, PT, R2, R166, PT ;  /* 0x000000a60200720c */ /* 0x000fe20003fa4070 */
[----:B------:R-:W-:Y:S01]  /*13d80*/  IMAD.HI.U32 R7, R4, R174, RZ ;  /* 0x000000ae04077227 */ /* 0x000fe200078e00ff */
[----:B------:R-:W-:Y:S02]  /*13d90*/  IABS R172, R247 ;  /* 0x000000f700ac7213 */ /* 0x000fe40000000000 */
[----:B------:R-:W-:Y:S01]  /*13da0*/  ISETP.GT.U32.AND P6, PT, R2, R170, PT ;  /* 0x000000aa0200720c */ /* 0x000fe20003fc4070 */
[----:B------:R-:W-:Y:S02]  /*13db0*/  IMAD.MOV R7, RZ, RZ, -R7 ;  /* 0x000000ffff077224 */ /* 0x000fe400078e0a07 */
[----:B------:R-:W-:-:S04]  /*13dc0*/  IMAD.HI.U32 R5, R4, R172, RZ ;  /* 0x000000ac04057227 */ /* 0x000fc800078e00ff */
[----:B------:R-:W-:Y:S01]  /*13dd0*/  @!P0 IMAD.IADD R164, R164, 0x1, -R2 ;  /* 0x00000001a4a48824 */ /* 0x000fe200078e0a02 */
[----:B------:R-:W-:Y:S01]  /*13de0*/  ISETP.GE.AND P0, PT, R246, RZ, PT ;  /* 0x000000fff600720c */ /* 0x000fe20003f06270 */
[----:B------:R-:W-:Y:S02]  /*13df0*/  VIADD R246, R3, 0x9c ;  /* 0x0000009c03f67836 */ /* 0x000fe40000000000 */
[----:B------:R-:W-:Y:S02]  /*13e00*/  IMAD.MOV R5, RZ, RZ, -R5 ;  /* 0x000000ffff057224 */ /* 0x000fe400078e0a05 */
[----:B------:R-:W-:Y:S01]  /*13e10*/  IMAD R174, R2, R7, R174 ;  /* 0x0000000702ae7224 */ /* 0x000fe200078e02ae */
[----:B------:R-:W-:Y:S01]  /*13e20*/  IABS R176, R246 ;  /* 0x000000f600b07213 */ /* 0x000fe20000000000 */
[--C-:B------:R-:W-:Y:S02]  /*13e30*/  @!P5 IMAD.IADD R166, R166, 0x1, -R2.reuse ;  /* 0x00000001a6a6d824 */ /* 0x100fe400078e0a02 */
[----:B------:R-:W-:Y:S01]  /*13e40*/  @!P6 IMAD.IADD R170, R170, 0x1, -R2 ;  /* 0x00000001aaaae824 */ /* 0x000fe200078e0a02 */
[C---:B------:R-:W-:Y:S01]  /*13e50*/  ISETP.GT.U32.AND P6, PT, R2.reuse, R168, PT ;  /* 0x000000a80200720c */ /* 0x040fe20003fc4070 */
[----:B------:R-:W-:-:S02]  /*13e60*/  IMAD R172, R2, R5, R172 ;  /* 0x0000000502ac7224 */ /* 0x000fc400078e02ac */
[----:B------:R-:W-:Y:S01]  /*13e70*/  @!P1 IMAD.MOV R166, RZ, RZ, -R166 ;  /* 0x000000ffffa69224 */ /* 0x000fe200078e0aa6 */
[C---:B------:R-:W-:Y:S01]  /*13e80*/  ISETP.GT.U32.AND P1, PT, R2.reuse, R174, PT ;  /* 0x000000ae0200720c */ /* 0x040fe20003f24070 */
[----:B------:R-:W-:Y:S01]  /*13e90*/  @!P2 IMAD.MOV R162, RZ, RZ, -R162 ;  /* 0x000000ffffa2a224 */ /* 0x000fe200078e0aa2 */
[----:B------:R-:W-:Y:S01]  /*13ea0*/  ISETP.GT.U32.AND P2, PT, R2, R170, PT ;  /* 0x000000aa0200720c */ /* 0x000fe20003f44070 */
[----:B------:R-:W-:Y:S01]  /*13eb0*/  IMAD.HI.U32 R5, R4, R176, RZ ;  /* 0x000000b004057227 */ /* 0x000fe200078e00ff */
[----:B------:R-:W-:-:S03]  /*13ec0*/  ISETP.GT.U32.AND P5, PT, R2, R172, PT ;  /* 0x000000ac0200720c */ /* 0x000fc60003fa4070 */
[----:B------:R-:W-:Y:S01]  /*13ed0*/  @!P4 IMAD.MOV R164, RZ, RZ, -R164 ;  /* 0x000000ffffa4c224 */ /* 0x000fe200078e0aa4 */
[----:B------:R-:W-:Y:S01]  /*13ee0*/  ISETP.GE.AND P4, PT, R247, RZ, PT ;  /* 0x000000fff700720c */ /* 0x000fe20003f86270 */
[----:B------:R-:W-:Y:S02]  /*13ef0*/  IMAD.MOV R5, RZ, RZ, -R5 ;  /* 0x000000ffff057224 */ /* 0x000fe400078e0a05 */
[----:B------:R-:W-:Y:S02]  /*13f00*/  VIADD R247, R3, 0x9b ;  /* 0x0000009b03f77836 */ /* 0x000fe40000000000 */
[----:B------:R-:W-:Y:S02]  /*13f10*/  IMAD R176, R2, R5, R176 ;  /* 0x0000000502b07224 */ /* 0x000fe400078e02b0 */
[--C-:B------:R-:W-:Y:S01]  /*13f20*/  @!P1 IMAD.IADD R174, R174, 0x1, -R2.reuse ;  /* 0x00000001aeae9824 */ /* 0x100fe200078e0a02 */
[----:B------:R-:W-:Y:S01]  /*13f30*/  IABS R177, R247 ;  /* 0x000000f700b17213 */ /* 0x000fe20000000000 */
[--C-:B------:R-:W-:Y:S01]  /*13f40*/  @!P6 IMAD.IADD R168, R168, 0x1, -R2.reuse ;  /* 0x00000001a8a8e824 */ /* 0x100fe200078e0a02 */
[----:B------:R-:W-:Y:S01]  /*13f50*/  ISETP.GE.AND P6, PT, R244, RZ, PT ;  /* 0x000000fff400720c */ /* 0x000fe20003fc6270 */
[--C-:B------:R-:W-:Y:S01]  /*13f60*/  @!P2 IMAD.IADD R170, R170, 0x1, -R2.reuse ;  /* 0x00000001aaaaa824 */ /* 0x100fe200078e0a02 */
[----:B------:R-:W-:Y:S01]  /*13f70*/  ISETP.GT.U32.AND P2, PT, R2, R176, PT ;  /* 0x000000b00200720c */ /* 0x000fe20003f44070 */
[----:B------:R-:W-:Y:S01]  /*13f80*/  @!P5 IMAD.IADD R172, R172, 0x1, -R2 ;  /* 0x00000001acacd824 */ /* 0x000fe200078e0a02 */
[----:B------:R-:W-:Y:S01]  /*13f90*/  ISETP.GT.U32.AND P1, PT, R2, R174, PT ;  /* 0x000000ae0200720c */ /* 0x000fe20003f24070 */
[----:B------:R-:W-:Y:S01]  /*13fa0*/  IMAD.HI.U32 R5, R4, R177, RZ ;  /* 0x000000b104057227 */ /* 0x000fe200078e00ff */
[----:B------:R-:W-:-:S03]  /*13fb0*/  ISETP.GE.AND P5, PT, R246, RZ, PT ;  /* 0x000000fff600720c */ /* 0x000fc60003fa6270 */
[----:B------:R-:W-:Y:S01]  /*13fc0*/  @!P0 IMAD.MOV R168, RZ, RZ, -R168 ;  /* 0x000000ffffa88224 */ /* 0x000fe200078e0aa8 */
[C---:B------:R-:W-:Y:S01]  /*13fd0*/  ISETP.GT.U32.AND P0, PT, R2.reuse, R172, PT ;  /* 0x000000ac0200720c */ /* 0x040fe20003f04070 */
[----:B------:R-:W-:Y:S02]  /*13fe0*/  IMAD.MOV R5, RZ, RZ, -R5 ;  /* 0x000000ffff057224 */ /* 0x000fe400078e0a05 */
[C---:B------:R-:W-:Y:S02]  /*13ff0*/  VIADD R244, R3.reuse, 0x9a ;  /* 0x0000009a03f47836 */ /* 0x040fe40000000000 */
[----:B------:R-:W-:Y:S02]  /*14000*/  IMAD R177, R2, R5, R177 ;  /* 0x0000000502b17224 */ /* 0x000fe400078e02b1 */
[----:B------:R-:W-:Y:S01]  /*14010*/  VIADD R222, R3, 0x98 ;  /* 0x0000009803de7836 */ /* 0x000fe20000000000 */
[----:B------:R-:W-:Y:S01]  /*14020*/  IABS R179, R244 ;  /* 0x000000f400b37213 */ /* 0x000fe20000000000 */
[----:B------:R-:W-:-:S02]  /*14030*/  @!P2 IMAD.IADD R176, R176, 0x1, -R2 ;  /* 0x00000001b0b0a824 */ /* 0x000fc400078e0a02 */
[--C-:B------:R-:W-:Y:S01]  /*14040*/  @!P1 IMAD.IADD R174, R174, 0x1, -R2.reuse ;  /* 0x00000001aeae9824 */ /* 0x100fe200078e0a02 */
[----:B------:R-:W-:Y:S01]  /*14050*/  ISETP.GT.U32.AND P1, PT, R2, R177, PT ;  /* 0x000000b10200720c */ /* 0x000fe20003f24070 */
[----:B------:R-:W-:Y:S01]  /*14060*/  IMAD.HI.U32 R7, R4, R181, RZ ;  /* 0x000000b504077227 */ /* 0x000fe200078e00ff */
[----:B------:R-:W-:Y:S02]  /*14070*/  IABS R183, R222 ;  /* 0x000000de00b77213 */ /* 0x000fe40000000000 */
[----:B------:R-:W-:Y:S01]  /*14080*/  ISETP.GT.U32.AND P2, PT, R2, R176, PT ;  /* 0x000000b00200720c */ /* 0x000fe20003f44070 */
[----:B------:R-:W-:Y:S01]  /*14090*/  @!P0 IMAD.IADD R172, R172, 0x1, -R2 ;  /* 0x00000001acac8824 */ /* 0x000fe200078e0a02 */
[----:B------:R-:W-:Y:S01]  /*140a0*/  ISETP.GE.AND P0, PT, R247, RZ, PT ;  /* 0x000000fff700720c */ /* 0x000fe20003f06270 */
[----:B------:R-:W-:-:S04]  /*140b0*/  IMAD.HI.U32 R9, R4, R179, RZ ;  /* 0x000000b304097227 */ /* 0x000fc800078e00ff */
[----:B------:R-:W-:Y:S02]  /*140c0*/  VIADD R247, R3, 0x97 ;  /* 0x0000009703f77836 */ /* 0x000fe40000000000 */
[----:B------:R-:W-:Y:S02]  /*140d0*/  IMAD.MOV R7, RZ, RZ, -R7 ;  /* 0x000000ffff077224 */ /* 0x000fe400078e0a07 */
[----:B------:R-:W-:Y:S01]  /*140e0*/  IMAD.HI.U32 R5, R4, R183, RZ ;  /* 0x000000b704057227 */ /* 0x000fe200078e00ff */
[----:B------:R-:W-:-:S03]  /*140f0*/  IABS R185, R247 ;  /* 0x000000f700b97213 */ /* 0x000fc60000000000 */
[----:B------:R-:W-:Y:S02]  /*14100*/  IMAD.MOV R9, RZ, RZ, -R9 ;  /* 0x000000ffff097224 */ /* 0x000fe400078e0a09 */
[C---:B------:R-:W-:Y:S02]  /*14110*/  IMAD R181, R2.reuse, R7, R181 ;  /* 0x0000000702b57224 */ /* 0x040fe400078e02b5 */
[----:B------:R-:W-:Y:S02]  /*14120*/  IMAD.MOV R5, RZ, RZ, -R5 ;  /* 0x000000ffff057224 */ /* 0x000fe400078e0a05 */
[C---:B------:R-:W-:Y:S02]  /*14130*/  IMAD R179, R2.reuse, R9, R179 ;  /* 0x0000000902b37224 */ /* 0x040fe400078e02b3 */
[----:B------:R-:W-:Y:S01]  /*14140*/  @!P1 IMAD.IADD R177, R177, 0x1, -R2 ;  /* 0x00000001b1b19824 */ /* 0x000fe200078e0a02 */
[C---:B------:R-:W-:Y:S01]  /*14150*/  ISETP.GT.U32.AND P1, PT, R2.reuse, R181, PT ;  /* 0x000000b50200720c */ /* 0x040fe20003f24070 */
[----:B------:R-:W-:-:S02]  /*14160*/  IMAD R183, R2, R5, R183 ;  /* 0x0000000502b77224 */ /* 0x000fc400078e02b7 */
[----:B------:R-:W-:-:S04]  /*14170*/  IMAD.HI.U32 R5, R4, R185, RZ ;  /* 0x000000b904057227 */ /* 0x000fc800078e00ff */
[----:B------:R-:W-:Y:S01]  /*14180*/  @!P2 IMAD.IADD R176, R176, 0x1, -R2 ;  /* 0x00000001b0b0a824 */ /* 0x000fe200078e0a02 */
[----:B------:R-:W-:Y:S01]  /*14190*/  ISETP.GT.U32.AND P2, PT, R2, R179, PT ;  /* 0x000000b30200720c */ /* 0x000fe20003f44070 */
[----:B------:R-:W-:Y:S02]  /*141a0*/  IMAD.MOV R5, RZ, RZ, -R5 ;  /* 0x000000ffff057224 */ /* 0x000fe400078e0a05 */
[----:B------:R-:W-:Y:S01]  /*141b0*/  @!P3 IMAD.MOV R160, RZ, RZ, -R160 ;  /* 0x000000ffffa0b224 */ /* 0x000fe200078e0aa0 */
[----:B------:R-:W-:Y:S01]  /*141c0*/  ISETP.GE.AND P3, PT, R238, RZ, PT ;  /* 0x000000ffee00720c */ /* 0x000fe20003f66270 */
[C---:B------:R-:W-:Y:S02]  /*141d0*/  IMAD R185, R2.reuse, R5, R185 ;  /* 0x0000000502b97224 */ /* 0x040fe400078e02b9 */
[----:B------:R-:W-:Y:S02]  /*141e0*/  @!P1 IMAD.IADD R181, R181, 0x1, -R2 ;  /* 0x00000001b5b59824 */ /* 0x000fe400078e0a02 */
[C---:B------:R-:W-:Y:S01]  /*141f0*/  VIADD R228, R3.reuse, 0x96 ;  /* 0x0000009603e47836 */ /* 0x040fe20000000000 */
[----:B------:R-:W-:Y:S01]  /*14200*/  ISETP.GT.U32.AND P1, PT, R2, R185, PT ;  /* 0x000000b90200720c */ /* 0x000fe20003f24070 */
[----:B------:R-:W-:-:S02]  /*14210*/  VIADD R230, R3, 0x95 ;  /* 0x0000009503e67836 */ /* 0x000fc40000000000 */
[----:B------:R-:W-:Y:S01]  /*14220*/  @!P2 IMAD.IADD R179, R179, 0x1, -R2 ;  /* 0x00000001b3b3a824 */ /* 0x000fe200078e0a02 */
[----:B------:R-:W-:Y:S01]  /*14230*/  ISETP.GT.U32.AND P2, PT, R2, R183, PT ;  /* 0x000000b70200720c */ /* 0x000fe20003f44070 */
[----:B------:R-:W-:Y:S01]  /*14240*/  VIADD R236, R3, 0x94 ;  /* 0x0000009403ec7836 */ /* 0x000fe20000000000 */
[----:B------:R-:W-:Y:S01]  /*14250*/  IABS R187, R228 ;  /* 0x000000e400bb7213 */ /* 0x000fe20000000000 */
[----:B------:R-:W-:Y:S01]  /*14260*/  @!P3 IMAD.MOV R170, RZ, RZ, -R170 ;  /* 0x000000ffffaab224 */ /* 0x000fe200078e0aaa */
[----:B------:R-:W-:Y:S01]  /*14270*/  IABS R189, R230 ;  /* 0x000000e600bd7213 */ /* 0x000fe20000000000 */
[----:B------:R-:W-:Y:S01]  /*14280*/  @!P4 IMAD.MOV R172, RZ, RZ, -R172 ;  /* 0x000000ffffacc224 */ /* 0x000fe200078e0aac */
[----:B------:R-:W-:Y:S01]  /*14290*/  IABS R191, R236 ;  /* 0x000000ec00bf7213 */ /* 0x000fe20000000000 */
[----:B------:R-:W-:Y:S01]  /*142a0*/  IMAD.HI.U32 R12, R4, R187, RZ ;  /* 0x000000bb040c7227 */ /* 0x000fe200078e00ff */
[C---:B------:R-:W-:Y:S02]  /*142b0*/  ISETP.GT.U32.AND P3, PT, R2.reuse, R179, PT ;  /* 0x000000b30200720c */ /* 0x040fe40003f64070 */
[C---:B------:R-:W-:Y:S01]  /*142c0*/  ISETP.GT.U32.AND P4, PT, R2.reuse, R181, PT ;  /* 0x000000b50200720c */ /* 0x040fe20003f84070 */
[--C-:B------:R-:W-:Y:S01]  /*142d0*/  @!P1 IMAD.IADD R185, R185, 0x1, -R2.reuse ;  /* 0x00000001b9b99824 */ /* 0x100fe200078e0a02 */
[----:B------:R-:W-:Y:S01]  /*142e0*/  ISETP.GT.U32.AND P1, PT, R2, R177, PT ;  /* 0x000000b10200720c */ /* 0x000fe20003f24070 */
[----:B------:R-:W-:Y:S01]  /*142f0*/  @!P2 IMAD.IADD R183, R183, 0x1, -R2 ;  /* 0x00000001b7b7a824 */ /* 0x000fe200078e0a02 */
[----:B------:R-:W-:Y:S01]  /*14300*/  ISETP.GE.AND P2, PT, R244, RZ, PT ;  /* 0x000000fff400720c */ /* 0x000fe20003f46270 */
[----:B------:R-:W-:-:S04]  /*14310*/  IMAD.HI.U32 R9, R4, R189, RZ ;  /* 0x000000bd04097227 */ /* 0x000fc800078e00ff */
[----:B------:R-:W-:-:S04]  /*14320*/  IMAD.HI.U32 R7, R4, R191, RZ ;  /* 0x000000bf04077227 */ /* 0x000fc800078e00ff */
[----:B------:R-:W-:Y:S02]  /*14330*/  IMAD.MOV R12, RZ, RZ, -R12 ;  /* 0x000000ffff0c7224 */ /* 0x000fe400078e0a0c */
[----:B------:R-:W-:Y:S01]  /*14340*/  @!P6 IMAD.MOV R174, RZ, RZ, -R174 ;  /* 0x000000ffffaee224 */ /* 0x000fe200078e0aae */
[C---:B------:R-:W-:Y:S01]  /*14350*/  ISETP.GT.U32.AND P6, PT, R2.reuse, R183, PT ;  /* 0x000000b70200720c */ /* 0x040fe20003fc4070 */
[----:B------:R-:W-:Y:S02]  /*14360*/  VIADD R246, R3, 0x93 ;  /* 0x0000009303f67836 */ /* 0x000fe40000000000 */
[----:B------:R-:W-:Y:S02]  /*14370*/  IMAD.MOV R9, RZ, RZ, -R9 ;  /* 0x000000ffff097224 */ /* 0x000fe400078e0a09 */
[----:B------:R-:W-:Y:S01]  /*14380*/  IMAD.MOV R7, RZ, RZ, -R7 ;  /* 0x000000ffff077224 */ /* 0x000fe200078e0a07 */
[----:B------:R-:W-:Y:S01]  /*14390*/  IABS R193, R246 ;  /* 0x000000f600c17213 */ /* 0x000fe20000000000 */
[----:B------:R-:W-:-:S02]  /*143a0*/  IMAD R187, R2, R12, R187 ;  /* 0x0000000c02bb7224 */ /* 0x000fc400078e02bb */
[C---:B------:R-:W-:Y:S02]  /*143b0*/  IMAD R189, R2.reuse, R9, R189 ;  /* 0x0000000902bd7224 */ /* 0x040fe400078e02bd */
[C---:B------:R-:W-:Y:S02]  /*143c0*/  IMAD R191, R2.reuse, R7, R191 ;  /* 0x0000000702bf7224 */ /* 0x040fe400078e02bf */
[----:B------:R-:W-:Y:S01]  /*143d0*/  @!P1 IMAD.IADD R177, R177, 0x1, -R2 ;  /* 0x00000001b1b19824 */ /* 0x000fe200078e0a02 */
[C---:B------:R-:W-:Y:S01]  /*143e0*/  ISETP.GT.U32.AND P1, PT, R2.reuse, R187, PT ;  /* 0x000000bb0200720c */ /* 0x040fe20003f24070 */
[----:B------:R-:W-:Y:S01]  /*143f0*/  @!P5 IMAD.MOV R176, RZ, RZ, -R176 ;  /* 0x000000ffffb0d224 */ /* 0x000fe200078e0ab0 */
[C---:B------:R-:W-:Y:S01]  /*14400*/  ISETP.GT.U32.AND P5, PT, R2.reuse, R185, PT ;  /* 0x000000b90200720c */ /* 0x040fe20003fa4070 */
[--C-:B------:R-:W-:Y:S01]  /*14410*/  @!P3 IMAD.IADD R179, R179, 0x1, -R2.reuse ;  /* 0x00000001b3b3b824 */ /* 0x100fe200078e0a02 */
[C---:B------:R-:W-:Y:S01]  /*14420*/  ISETP.GT.U32.AND P3, PT, R2.reuse, R189, PT ;  /* 0x000000bd0200720c */ /* 0x040fe20003f64070 */
[----:B------:R-:W-:Y:S01]  /*14430*/  @!P4 IMAD.IADD R181, R181, 0x1, -R2 ;  /* 0x00000001b5b5c824 */ /* 0x000fe200078e0a02 */
[----:B------:R-:W-:Y:S01]  /*14440*/  ISETP.GT.U32.AND P4, PT, R2, R191, PT ;  /* 0x000000bf0200720c */ /* 0x000fe20003f84070 */
[----:B------:R-:W-:-:S04]  /*14450*/  IMAD.HI.U32 R5, R4, R193, RZ ;  /* 0x000000c104057227 */ /* 0x000fc800078e00ff */
[----:B------:R-:W-:Y:S02]  /*14460*/  VIADD R238, R3, 0x92 ;  /* 0x0000009203ee7836 */ /* 0x000fe40000000000 */
[--C-:B------:R-:W-:Y:S01]  /*14470*/  @!P6 IMAD.IADD R183, R183, 0x1, -R2.reuse ;  /* 0x00000001b7b7e824 */ /* 0x100fe200078e0a02 */
[----:B------:R-:W-:Y:S01]  /*14480*/  ISETP.GE.AND P6, PT, R221, RZ, PT ;  /* 0x000000ffdd00720c */ /* 0x000fe20003fc6270 */
[----:B------:R-:W-:Y:S01]  /*14490*/  IMAD.MOV R5, RZ, RZ, -R5 ;  /* 0x000000ffff057224 */ /* 0x000fe200078e0a05 */
[----:B------:R-:W-:Y:S01]  /*144a0*/  IABS R195, R238 ;  /* 0x000000ee00c37213 */ /* 0x000fe20000000000 */
[----:B------:R-:W-:Y:S02]  /*144b0*/  VIADD R244, R3, 0x91 ;  /* 0x0000009103f47836 */ /* 0x000fe40000000000 */
[----:B------:R-:W-:Y:S02]  /*144c0*/  IMAD R193, R2, R5, R193 ;  /* 0x0000000502c17224 */ /* 0x000fe400078e02c1 */
[----:B------:R-:W-:Y:S01]  /*144d0*/  @!P1 IMAD.IADD R187, R187, 0x1, -R2 ;  /* 0x00000001bbbb9824 */ /* 0x000fe200078e0a02 */
[----:B------:R-:W-:Y:S01]  /*144e0*/  IABS R197, R244 ;  /* 0x000000f400c57213 */ /* 0x000fe20000000000 */
[----:B------:R-:W-:Y:S01]  /*144f0*/  IMAD.HI.U32 R7, R4, R195, RZ ;  /* 0x000000c304077227 */ /* 0x000fe200078e00ff */
[----:B------:R-:W-:-:S03]  /*14500*/  ISETP.GE.AND P1, PT, R222, RZ, PT ;  /* 0x000000ffde00720c */ /* 0x000fc60003f26270 */
[--C-:B------:R-:W-:Y:S01]  /*14510*/  @!P5 IMAD.IADD R185, R185, 0x1, -R2.reuse ;  /* 0x00000001b9b9d824 */ /* 0x100fe200078e0a02 */
[----:B------:R-:W-:Y:S01]  /*14520*/  ISETP.GT.U32.AND P5, PT, R2, R193, PT ;  /* 0x000000c10200720c */ /* 0x000fe20003fa4070 */
[--C-:B------:R-:W-:Y:S01]  /*14530*/  @!P3 IMAD.IADD R189, R189, 0x1, -R2.reuse ;  /* 0x00000001bdbdb824 */ /* 0x100fe200078e0a02 */
[----:B------:R-:W-:Y:S01]  /*14540*/  ISETP.GE.AND P3, PT, R247, RZ, PT ;  /* 0x000000fff700720c */ /* 0x000fe20003f66270 */
[----:B------:R-:W-:Y:S01]  /*14550*/  @!P4 IMAD.IADD R191, R191, 0x1, -R2 ;  /* 0x00000001bfbfc824 */ /* 0x000fe200078e0a02 */
[----:B------:R-:W-:Y:S01]  /*14560*/  ISETP.GE.AND P4, PT, R228, RZ, PT ;  /* 0x000000ffe400720c */ /* 0x000fe20003f86270 */
[----:B------:R-:W-:Y:S01]  /*14570*/  @!P0 IMAD.MOV R177, RZ, RZ, -R177 ;  /* 0x000000ffffb18224 */ /* 0x000fe200078e0ab1 */
[----:B------:R-:W-:Y:S01]  /*14580*/  ISETP.GT.U32.AND P0, PT, R2, R187, PT ;  /* 0x000000bb0200720c */ /* 0x000fe20003f04070 */
[----:B------:R-:W-:Y:S01]  /*14590*/  IMAD.HI.U32 R5, R4, R197, RZ ;  /* 0x000000c504057227 */ /* 0x000fe200078e00ff */
[----:B------:R-:W-:-:S03]  /*145a0*/  IABS R228, R215 ;  /* 0x000000d700e47213 */ /* 0x000fc60000000000 */
[----:B------:R-:W-:Y:S02]  /*145b0*/  IMAD.MOV R7, RZ, RZ, -R7 ;  /* 0x000000ffff077224 */ /* 0x000fe400078e0a07 */
[----:B------:R-:W-:Y:S01]  /*145c0*/  @!P6 IMAD.MOV R181, RZ, RZ, -R181 ;  /* 0x000000ffffb5e224 */ /* 0x000fe200078e0ab5 */
[C---:B------:R-:W-:Y:S01]  /*145d0*/  ISETP.GT.U32.AND P6, PT, R2.reuse, R191, PT ;  /* 0x000000bf0200720c */ /* 0x040fe20003fc4070 */
[----:B------:R-:W-:Y:S02]  /*145e0*/  IMAD.MOV R5, RZ, RZ, -R5 ;  /* 0x000000ffff057224 */ /* 0x000fe400078e0a05 */
[----:B------:R-:W-:Y:S02]  /*145f0*/  VIADD R247, R3, 0x90 ;  /* 0x0000009003f77836 */ /* 0x000fe40000000000 */
[C---:B------:R-:W-:Y:S02]  /*14600*/  IMAD R195, R2.reuse, R7, R195 ;  /* 0x0000000702c37224 */ /* 0x040fe400078e02c3 */
[----:B------:R-:W-:Y:S01]  /*14610*/  @!P2 IMAD.MOV R179, RZ, RZ, -R179 ;  /* 0x000000ffffb3a224 */ /* 0x000fe200078e0ab3 */
[C---:B------:R-:W-:Y:S01]  /*14620*/  ISETP.GT.U32.AND P2, PT, R2.reuse, R189, PT ;  /* 0x000000bd0200720c */ /* 0x040fe20003f44070 */
[C---:B------:R-:W-:Y:S01]  /*14630*/  IMAD R197, R2.reuse, R5, R197 ;  /* 0x0000000502c57224 */ /* 0x040fe200078e02c5 */
[----:B------:R-:W-:Y:S01]  /*14640*/  IABS R199, R247 ;  /* 0x000000f700c77213 */ /* 0x000fe20000000000 */
[----:B------:R-:W-:Y:S01]  /*14650*/  @!P1 IMAD.MOV R183, RZ, RZ, -R183 ;  /* 0x000000ffffb79224 */ /* 0x000fe200078e0ab7 */
[----:B------:R-:W-:Y:S01]  /*14660*/  ISETP.GT.U32.AND P1, PT, R2, R195, PT ;  /* 0x000000c30200720c */ /* 0x000fe20003f24070 */
[----:B------:R-:W-:-:S02]  /*14670*/  @!P5 IMAD.IADD R193, R193, 0x1, -R2 ;  /* 0x00000001c1c1d824 */ /* 0x000fc400078e0a02 */
[----:B------:R-:W-:Y:S01]  /*14680*/  @!P3 IMAD.MOV R185, RZ, RZ, -R185 ;  /* 0x000000ffffb9b224 */ /* 0x000fe200078e0ab9 */
[----:B------:R-:W-:Y:S01]  /*14690*/  ISETP.GE.AND P3, PT, R230, RZ, PT ;  /* 0x000000ffe600720c */ /* 0x000fe20003f66270 */
[----:B------:R-:W-:Y:S01]  /*146a0*/  @!P0 IMAD.IADD R187, R187, 0x1, -R2 ;  /* 0x00000001bbbb8824 */ /* 0x000fe200078e0a02 */
[----:B------:R-:W-:Y:S01]  /*146b0*/  ISETP.GT.U32.AND P0, PT, R2, R197, PT ;  /* 0x000000c50200720c */ /* 0x000fe20003f04070 */
[----:B------:R-:W-:Y:S01]  /*146c0*/  IMAD.HI.U32 R5, R4, R199, RZ ;  /* 0x000000c704057227 */ /* 0x000fe200078e00ff */
[----:B------:R-:W-:-:S03]  /*146d0*/  ISETP.GT.U32.AND P5, PT, R2, R193, PT ;  /* 0x000000c10200720c */ /* 0x000fc60003fa4070 */
[--C-:B------:R-:W-:Y:S01]  /*146e0*/  @!P6 IMAD.IADD R191, R191, 0x1, -R2.reuse ;  /* 0x00000001bfbfe824 */ /* 0x100fe200078e0a02 */
[----:B------:R-:W-:Y:S01]  /*146f0*/  ISETP.GE.AND P6, PT, R246, RZ, PT ;  /* 0x000000fff600720c */ /* 0x000fe20003fc6270 */
[----:B------:R-:W-:Y:S02]  /*14700*/  VIADD R246, R3, 0x8f ;  /* 0x0000008f03f67836 */ /* 0x000fe40000000000 */
[----:B------:R-:W-:Y:S02]  /*14710*/  IMAD.MOV R5, RZ, RZ, -R5 ;  /* 0x000000ffff057224 */ /* 0x000fe400078e0a05 */
[--C-:B------:R-:W-:Y:S01]  /*14720*/  @!P2 IMAD.IADD R189, R189, 0x1, -R2.reuse ;  /* 0x00000001bdbda824 */ /* 0x100fe200078e0a02 */
[----:B------:R-:W-:Y:S01]  /*14730*/  ISETP.GE.AND P2, PT, R236, RZ, PT ;  /* 0x000000ffec00720c */ /* 0x000fe20003f46270 */
[--C-:B------:R-:W-:Y:S01]  /*14740*/  @!P1 IMAD.IADD R195, R195, 0x1, -R2.reuse ;  /* 0x00000001c3c39824 */ /* 0x100fe200078e0a02 */
[----:B------:R-:W-:Y:S01]  /*14750*/  IABS R201, R246 ;  /* 0x000000f600c97213 */ /* 0x000fe20000000000 */
[----:B------:R-:W-:Y:S01]  /*14760*/  IMAD R199, R2, R5, R199 ;  /* 0x0000000502c77224 */ /* 0x000fe200078e02c7 */
[----:B------:R-:W-:Y:S01]  /*14770*/  ISETP.GE.AND P1, PT, R244, RZ, PT ;  /* 0x000000fff400720c */ /* 0x000fe20003f26270 */
[----:B------:R-:W-:Y:S01]  /*14780*/  @!P0 IMAD.IADD R197, R197, 0x1, -R2 ;  /* 0x00000001c5c58824 */ /* 0x000fe200078e0a02 */
[C---:B------:R-:W-:Y:S01]  /*14790*/  ISETP.GT.U32.AND P0, PT, R2.reuse, R195, PT ;  /* 0x000000c30200720c */ /* 0x040fe20003f04070 */
[----:B------:R-:W-:Y:S01]  /*147a0*/  @!P3 IMAD.MOV R189, RZ, RZ, -R189 ;  /* 0x000000ffffbdb224 */ /* 0x000fe200078e0abd */
[----:B------:R-:W-:Y:S01]  /*147b0*/  ISETP.GT.U32.AND P3, PT, R2, R199, PT ;  /* 0x000000c70200720c */ /* 0x000fe20003f64070 */
[----:B------:R-:W-:-:S04]  /*147c0*/  IMAD.HI.U32 R5, R4, R201, RZ ;  /* 0x000000c904057227 */ /* 0x000fc800078e00ff */
[--C-:B------:R-:W-:Y:S01]  /*147d0*/  @!P5 IMAD.IADD R193, R193, 0x1, -R2.reuse ;  /* 0x00000001c1c1d824 */ /* 0x100fe200078e0a02 */
[----:B------:R-:W-:Y:S01]  /*147e0*/  ISETP.GE.AND P5, PT, R238, RZ, PT ;  /* 0x000000ffee00720c */ /* 0x000fe20003fa6270 */
[----:B------:R-:W-:Y:S02]  /*147f0*/  IMAD.MOV R5, RZ, RZ, -R5 ;  /* 0x000000ffff057224 */ /* 0x000fe400078e0a05 */
[----:B------:R-:W-:Y:S01]  /*14800*/  @!P2 IMAD.MOV R191, RZ, RZ, -R191 ;  /* 0x000000ffffbfa224 */ /* 0x000fe200078e0abf */
[----:B------:R-:W-:Y:S01]  /*14810*/  ISETP.GE.AND P2, PT, R247, RZ, PT ;  /* 0x000000fff700720c */ /* 0x000fe20003f46270 */
[----:B------:R-:W-:Y:S02]  /*14820*/  VIADD R247, R3, 0x8e ;  /* 0x0000008e03f77836 */ /* 0x000fe40000000000 */
[C---:B------:R-:W-:Y:S02]  /*14830*/  IMAD R201, R2.reuse, R5, R201 ;  /* 0x0000000502c97224 */ /* 0x040fe400078e02c9 */
[----:B------:R-:W-:Y:S01]  /*14840*/  @!P4 IMAD.MOV R187, RZ, RZ, -R187 ;  /* 0x000000ffffbbc224 */ /* 0x000fe200078e0abb */
[C---:B------:R-:W-:Y:S01]  /*14850*/  ISETP.GT.U32.AND P4, PT, R2.reuse, R197, PT ;  /* 0x000000c50200720c */ /* 0x040fe20003f84070 */
[--C-:B------:R-:W-:Y:S01]  /*14860*/  @!P0 IMAD.IADD R195, R195, 0x1, -R2.reuse ;  /* 0x00000001c3c38824 */ /* 0x100fe200078e0a02 */
[----:B------:R-:W-:Y:S01]  /*14870*/  IABS R203, R247 ;  /* 0x000000f700cb7213 */ /* 0x000fe20000000000 */
[----:B------:R-:W-:Y:S01]  /*14880*/  @!P3 IMAD.IADD R199, R199, 0x1, -R2 ;  /* 0x00000001c7c7b824 */ /* 0x000fe200078e0a02 */
[----:B------:R-:W-:Y:S01]  /*14890*/  ISETP.GT.U32.AND P3, PT, R2, R201, PT ;  /* 0x000000c90200720c */ /* 0x000fe20003f64070 */
[----:B------:R-:W-:Y:S01]  /*148a0*/  @!P5 IMAD.MOV R195, RZ, RZ, -R195 ;  /* 0x000000ffffc3d224 */ /* 0x000fe200078e0ac3 */
[----:B------:R-:W-:Y:S01]  /*148b0*/  ISETP.GE.AND P0, PT, R247, RZ, PT ;  /* 0x000000fff700720c */ /* 0x000fe20003f06270 */
[----:B------:R-:W-:Y:S01]  /*148c0*/  IMAD.HI.U32 R5, R4, R203, RZ ;  /* 0x000000cb04057227 */ /* 0x000fe200078e00ff */
[----:B------:R-:W-:-:S03]  /*148d0*/  ISETP.GT.U32.AND P5, PT, R2, R199, PT ;  /* 0x000000c70200720c */ /* 0x000fc60003fa4070 */
[----:B------:R-:W-:Y:S02]  /*148e0*/  VIADD R247, R3, 0x8d ;  /* 0x0000008d03f77836 */ /* 0x000fe40000000000 */
[----:B------:R-:W-:Y:S02]  /*148f0*/  IMAD.MOV R5, RZ, RZ, -R5 ;  /* 0x000000ffff057224 */ /* 0x000fe400078e0a05 */
[----:B------:R-:W-:Y:S01]  /*14900*/  @!P6 IMAD.MOV R193, RZ, RZ, -R193 ;  /* 0x000000ffffc1e224 */ /* 0x000fe200078e0ac1 */
[----:B------:R-:W-:Y:S01]  /*14910*/  ISETP.GE.AND P6, PT, R246, RZ, PT ;  /* 0x000000fff600720c */ /* 0x000fe20003fc6270 */
[----:B------:R-:W-:Y:S01]  /*14920*/  @!P4 IMAD.IADD R197, R197, 0x1, -R2 ;  /* 0x00000001c5c5c824 */ /* 0x000fe200078e0a02 */
[----:B------:R-:W-:Y:S01]  /*14930*/  ISETP.GE.AND P4, PT, R247, RZ, PT ;  /* 0x000000fff700720c */ /* 0x000fe20003f86270 */
[C---:B------:R-:W-:Y:S01]  /*14940*/  VIADD R246, R3.reuse, 0x8c ;  /* 0x0000008c03f67836 */ /* 0x040fe20000000000 */
[----:B------:R-:W-:Y:S01]  /*14950*/  IABS R205, R247 ;  /* 0x000000f700cd7213 */ /* 0x000fe20000000000 */
[----:B------:R-:W-:-:S02]  /*14960*/  VIADD R247, R3, 0x8b ;  /* 0x0000008b03f77836 */ /* 0x000fc40000000000 */
[C---:B------:R-:W-:Y:S01]  /*14970*/  IMAD R203, R2.reuse, R5, R203 ;  /* 0x0000000502cb7224 */ /* 0x040fe200078e02cb */
[----:B------:R-:W-:Y:S01]  /*14980*/  IABS R207, R246 ;  /* 0x000000f600cf7213 */ /* 0x000fe20000000000 */
[--C-:B------:R-:W-:Y:S01]  /*14990*/  @!P3 IMAD.IADD R201, R201, 0x1, -R2.reuse ;  /* 0x00000001c9c9b824 */ /* 0x100fe200078e0a02 */
[----:B------:R-:W-:Y:S01]  /*149a0*/  IABS R208, R247 ;  /* 0x000000f700d07213 */ /* 0x000fe20000000000 */
[----:B------:R-:W-:Y:S01]  /*149b0*/  @!P5 IMAD.IADD R199, R199, 0x1, -R2 ;  /* 0x00000001c7c7d824 */ /* 0x000fe200078e0a02 */
[----:B------:R-:W-:Y:S01]  /*149c0*/  ISETP.GT.U32.AND P5, PT, R2, R203, PT ;  /* 0x000000cb0200720c */ /* 0x000fe20003fa4070 */
[----:B------:R-:W-:Y:S01]  /*149d0*/  IMAD.HI.U32 R5, R4, R205, RZ ;  /* 0x000000cd04057227 */ /* 0x000fe200078e00ff */
[----:B------:R-:W-:-:S03]  /*149e0*/  ISETP.GT.U32.AND P3, PT, R2, R201, PT ;  /* 0x000000c90200720c */ /* 0x000fc60003f64070 */
[----:B------:R-:W-:Y:S02]  /*149f0*/  IMAD.MOV R5, RZ, RZ, -R5 ;  /* 0x000000ffff057224 */ /* 0x000fe400078e0a05 */
[----:B------:R-:W-:-:S04]  /*14a00*/  IMAD.HI.U32 R9, R4, R207, RZ ;  /* 0x000000cf04097227 */ /* 0x000fc800078e00ff */
[----:B------:R-:W-:-:S04]  /*14a10*/  IMAD.HI.U32 R7, R4, R208, RZ ;  /* 0x000000d004077227 */ /* 0x000fc800078e00ff */
[C---:B------:R-:W-:Y:S02]  /*14a20*/  IMAD R205, R2.reuse, R5, R205 ;  /* 0x0000000502cd7224 */ /* 0x040fe400078e02cd */
[----:B------:R-:W-:Y:S02]  /*14a30*/  IMAD.MOV R9, RZ, RZ, -R9 ;  /* 0x000000ffff097224 */ /* 0x000fe400078e0a09 */
[----:B------:R-:W-:Y:S02]  /*14a40*/  IMAD.MOV R7, RZ, RZ, -R7 ;  /* 0x000000ffff077224 */ /* 0x000fe400078e0a07 */
[----:B------:R-:W-:Y:S02]  /*14a50*/  VIADD R230, R3, 0x8a ;  /* 0x0000008a03e67836 */ /* 0x000fe40000000000 */
[----:B------:R-:W-:Y:S02]  /*14a60*/  @!P5 IMAD.IADD R203, R203, 0x1, -R2 ;  /* 0x00000001cbcbd824 */ /* 0x000fe400078e0a02 */
[C---:B------:R-:W-:Y:S01]  /*14a70*/  IMAD R207, R2.reuse, R9, R207 ;  /* 0x0000000902cf7224 */ /* 0x040fe200078e02cf */
[----:B------:R-:W-:Y:S01]  /*14a80*/  IABS R210, R230 ;  /* 0x000000e600d27213 */ /* 0x000fe20000000000 */
[C---:B------:R-:W-:Y:S01]  /*14a90*/  IMAD R208, R2.reuse, R7, R208 ;  /* 0x0000000702d07224 */ /* 0x040fe200078e02d0 */
[C---:B------:R-:W-:Y:S01]  /*14aa0*/  ISETP.GT.U32.AND P5, PT, R2.reuse, R203, PT ;  /* 0x000000cb0200720c */ /* 0x040fe20003fa4070 */
[----:B------:R-:W-:Y:S01]  /*14ab0*/  @!P3 IMAD.IADD R201, R201, 0x1, -R2 ;  /* 0x00000001c9c9b824 */ /* 0x000fe200078e0a02 */
[C---:B------:R-:W-:Y:S01]  /*14ac0*/  ISETP.GT.U32.AND P3, PT, R2.reuse, R205, PT ;  /* 0x000000cd0200720c */ /* 0x040fe20003f64070 */
[----:B------:R-:W-:Y:S01]  /*14ad0*/  @!P2 IMAD.MOV R199, RZ, RZ, -R199 ;  /* 0x000000ffffc7a224 */ /* 0x000fe200078e0ac7 */
[C---:B------:R-:W-:Y:S01]  /*14ae0*/  ISETP.GT.U32.AND P2, PT, R2.reuse, R207, PT ;  /* 0x000000cf0200720c */ /* 0x040fe20003f44070 */
[----:B------:R-:W-:Y:S01]  /*14af0*/  @!P6 IMAD.MOV R201, RZ, RZ, -R201 ;  /* 0x000000ffffc9e224 */ /* 0x000fe200078e0ac9 */
[----:B------:R-:W-:Y:S01]  /*14b00*/  ISETP.GT.U32.AND P6, PT, R2, R208, PT ;  /* 0x000000d00200720c */ /* 0x000fe20003fc4070 */
[----:B------:R-:W-:-:S02]  /*14b10*/  VIADD R238, R3, 0x89 ;  /* 0x0000008903ee7836 */ /* 0x000fc40000000000 */
[----:B------:R-:W-:-:S03]  /*14b20*/  IMAD.HI.U32 R5, R4, R210, RZ ;  /* 0x000000d204057227 */ /* 0x000fc600078e00ff */
[----:B------:R-:W-:Y:S01]  /*14b30*/  IABS R212, R238 ;  /* 0x000000ee00d47213 */ /* 0x000fe20000000000 */
[----:B------:R-:W-:Y:S02]  /*14b40*/  IMAD.MOV R7, RZ, RZ, -R5 ;  /* 0x000000ffff077224 */ /* 0x000fe400078e0a05 */
[----:B------:R-:W-:Y:S02]  /*14b50*/  @!P3 IMAD.IADD R205, R205, 0x1, -R2 ;  /* 0x00000001cdcdb824 */ /* 0x000fe400078e0a02 */
[----:B------:R-:W-:Y:S02]  /*14b60*/  VIADD R244, R3, 0x88 ;  /* 0x0000008803f47836 */ /* 0x000fe40000000000 */
[----:B------:R-:W-:-:S03]  /*14b70*/  IMAD.HI.U32 R5, R4, R212, RZ ;  /* 0x000000d404057227 */ /* 0x000fc600078e00ff */
[----:B------:R-:W-:Y:S01]  /*14b80*/  IABS R214, R244 ;  /* 0x000000f400d67213 */ /* 0x000fe20000000000 */
[--C-:B------:R-:W-:Y:S01]  /*14b90*/  @!P5 IMAD.IADD R203, R203, 0x1, -R2.reuse ;  /* 0x00000001cbcbd824 */ /* 0x100fe200078e0a02 */
[----:B------:R-:W-:Y:S01]  /*14ba0*/  ISETP.GE.AND P5, PT, R247, RZ, PT ;  /* 0x000000fff700720c */ /* 0x000fe20003fa6270 */
[--C-:B------:R-:W-:Y:S01]  /*14bb0*/  @!P2 IMAD.IADD R207, R207, 0x1, -R2.reuse ;  /* 0x00000001cfcfa824 */ /* 0x100fe200078e0a02 */
[----:B------:R-:W-:Y:S01]  /*14bc0*/  ISETP.GT.U32.AND P2, PT, R2, R205, PT ;  /* 0x000000cd0200720c */ /* 0x000fe20003f44070 */
[----:B------:R-:W-:Y:S02]  /*14bd0*/  @!P6 IMAD.IADD R208, R208, 0x1, -R2 ;  /* 0x00000001d0d0e824 */ /* 0x000fe400078e0a02 */
[----:B------:R-:W-:Y:S01]  /*14be0*/  IMAD.MOV R5, RZ, RZ, -R5 ;  /* 0x000000ffff057224 */ /* 0x000fe200078e0a05 */
[C---:B------:R-:W-:Y:S01]  /*14bf0*/  ISETP.GT.U32.AND P6, PT, R2.reuse, R207, PT ;  /* 0x000000cf0200720c */ /* 0x040fe20003fc4070 */
[C---:B------:R-:W-:Y:S02]  /*14c00*/  IMAD R210, R2.reuse, R7, R210 ;  /* 0x0000000702d27224 */ /* 0x040fe400078e02d2 */
[----:B------:R-:W-:Y:S01]  /*14c10*/  @!P0 IMAD.MOV R203, RZ, RZ, -R203 ;  /* 0x000000ffffcb8224 */ /* 0x000fe200078e0acb */
[C---:B------:R-:W-:Y:S01]  /*14c20*/  ISETP.GT.U32.AND P0, PT, R2.reuse, R208, PT ;  /* 0x000000d00200720c */ /* 0x040fe20003f04070 */
[C---:B------:R-:W-:Y:S01]  /*14c30*/  IMAD R212, R2.reuse, R5, R212 ;  /* 0x0000000502d47224 */ /* 0x040fe200078e02d4 */
[----:B------:R-:W-:Y:S01]  /*14c40*/  ISETP.GT.U32.AND P3, PT, R2, R210, PT ;  /* 0x000000d20200720c */ /* 0x000fe20003f64070 */
[----:B------:R-:W-:-:S04]  /*14c50*/  IMAD.HI.U32 R5, R4, R214, RZ ;  /* 0x000000d604057227 */ /* 0x000fc800078e00ff */
[C---:B------:R-:W-:Y:S02]  /*14c60*/  VIADD R236, R3.reuse, 0x87 ;  /* 0x0000008703ec7836 */ /* 0x040fe40000000000 */
[----:B------:R-:W-:Y:S02]  /*14c70*/  IMAD.MOV R5, RZ, RZ, -R5 ;  /* 0x000000ffff057224 */ /* 0x000fe400078e0a05 */
[----:B------:R-:W-:Y:S01]  /*14c80*/  @!P1 IMAD.MOV R197, RZ, RZ, -R197 ;  /* 0x000000ffffc59224 */ /* 0x000fe200078e0ac5 */
[----:B------:R-:W-:Y:S01]  /*14c90*/  ISETP.GE.AND P1, PT, R246, RZ, PT ;  /* 0x000000fff600720c */ /* 0x000fe20003f26270 */
[----:B------:R-:W-:Y:S01]  /*14ca0*/  VIADD R246, R3, 0x86 ;  /* 0x0000008603f67836 */ /* 0x000fe20000000000 */
[----:B------:R-:W-:Y:S01]  /*14cb0*/  IABS R216, R236 ;  /* 0x000000ec00d87213 */ /* 0x000fe20000000000 */
[----:B------:R-:W-:Y:S01]  /*14cc0*/  @!P2 IMAD.IADD R205, R205, 0x1, -R2 ;  /* 0x00000001cdcda824 */ /* 0x000fe200078e0a02 */
[C---:B------:R-:W-:Y:S01]  /*14cd0*/  ISETP.GT.U32.AND P2, PT, R2.reuse, R212, PT ;  /* 0x000000d40200720c */ /* 0x040fe20003f44070 */
[----:B------:R-:W-:Y:S01]  /*14ce0*/  IMAD R214, R2, R5, R214 ;  /* 0x0000000502d67224 */ /* 0x000fe200078e02d6 */
[----:B------:R-:W-:Y:S01]  /*14cf0*/  IABS R218, R246 ;  /* 0x000000f600da7213 */ /* 0x000fe20000000000 */
[----:B------:R-:W-:-:S02]  /*14d00*/  @!P0 IMAD.IADD R208, R208, 0x1, -R2 ;  /* 0x00000001d0d08824 */ /* 0x000fc400078e0a02 */
[----:B------:R-:W-:Y:S01]  /*14d10*/  IMAD.HI.U32 R9, R4, R216, RZ ;  /* 0x000000d804097227 */ /* 0x000fe200078e00ff */
[----:B------:R-:W-:-:S03]  /*14d20*/  ISETP.GT.U32.AND P0, PT, R2, R214, PT ;  /* 0x000000d60200720c */ /* 0x000fc60003f04070 */
[----:B------:R-:W-:Y:S02]  /*14d30*/  @!P3 IMAD.IADD R210, R210, 0x1, -R2 ;  /* 0x00000001d2d2b824 */ /* 0x000fe400078e0a02 */
[----:B------:R-:W-:-:S03]  /*14d40*/  IMAD.HI.U32 R7, R4, R218, RZ ;  /* 0x000000da04077227 */ /* 0x000fc600078e00ff */
[C---:B------:R-:W-:Y:S01]  /*14d50*/  ISETP.GT.U32.AND P3, PT, R2.reuse, R210, PT ;  /* 0x000000d20200720c */ /* 0x040fe20003f64070 */
[----:B------:R-:W-:Y:S02]  /*14d60*/  IMAD.MOV R9, RZ, RZ, -R9 ;  /* 0x000000ffff097224 */ /* 0x000fe400078e0a09 */
[----:B------:R-:W-:Y:S02]  /*14d70*/  VIADD R247, R3, 0x85 ;  /* 0x0000008503f77836 */ /* 0x000fe40000000000 */
[----:B------:R-:W-:Y:S02]  /*14d80*/  IMAD.MOV R7, RZ, RZ, -R7 ;  /* 0x000000ffff077224 */ /* 0x000fe400078e0a07 */
[----:B------:R-:W-:Y:S01]  /*14d90*/  IMAD R216, R2, R9, R216 ;  /* 0x0000000902d87224 */ /* 0x000fe200078e02d8 */
[----:B------:R-:W-:Y:S01]  /*14da0*/  IABS R220, R247 ;  /* 0x000000f700dc7213 */ /* 0x000fe20000000000 */
[----:B------:R-:W-:Y:S01]  /*14db0*/  @!P2 IMAD.IADD R212, R212, 0x1, -R2 ;  /* 0x00000001d4d4a824 */ /* 0x000fe200078e0a02 */
[----:B------:R-:W-:Y:S01]  /*14dc0*/  ISETP.GE.AND P2, PT, R244, RZ, PT ;  /* 0x000000fff400720c */ /* 0x000fe20003f46270 */
[----:B------:R-:W-:-:S02]  /*14dd0*/  IMAD R218, R2, R7, R218 ;  /* 0x0000000702da7224 */ /* 0x000fc400078e02da */
[----:B------:R-:W-:Y:S01]  /*14de0*/  @!P4 IMAD.MOV R205, RZ, RZ, -R205 ;  /* 0x000000ffffcdc224 */ /* 0x000fe200078e0acd */
[----:B------:R-:W-:Y:S01]  /*14df0*/  ISETP.GT.U32.AND P4, PT, R2, R216, PT ;  /* 0x000000d80200720c */ /* 0x000fe20003f84070 */
[----:B------:R-:W-:Y:S01]  /*14e00*/  @!P0 IMAD.IADD R214, R214, 0x1, -R2 ;  /* 0x00000001d6d68824 */ /* 0x000fe200078e0a02 */
[----:B------:R-:W-:Y:S01]  /*14e10*/  ISETP.GT.U32.AND P0, PT, R2, R212, PT ;  /* 0x000000d40200720c */ /* 0x000fe20003f04070 */
[----:B------:R-:W-:-:S04]  /*14e20*/  IMAD.HI.U32 R5, R4, R220, RZ ;  /* 0x000000dc04057227 */ /* 0x000fc800078e00ff */
[----:B------:R-:W-:Y:S01]  /*14e30*/  @!P5 IMAD.MOV R208, RZ, RZ, -R208 ;  /* 0x000000ffffd0d224 */ /* 0x000fe200078e0ad0 */
[----:B------:R-:W-:Y:S01]  /*14e40*/  ISETP.GT.U32.AND P5, PT, R2, R218, PT ;  /* 0x000000da0200720c */ /* 0x000fe20003fa4070 */
[----:B------:R-:W-:Y:S02]  /*14e50*/  IMAD.MOV R5, RZ, RZ, -R5 ;  /* 0x000000ffff057224 */ /* 0x000fe400078e0a05 */
[----:B------:R-:W-:Y:S01]  /*14e60*/  @!P3 IMAD.IADD R210, R210, 0x1, -R2 ;  /* 0x00000001d2d2b824 */ /* 0x000fe200078e0a02 */
[----:B------:R-:W-:Y:S01]  /*14e70*/  ISETP.GE.AND P3, PT, R238, RZ, PT ;  /* 0x000000ffee00720c */ /* 0x000fe20003f66270 */
[C---:B------:R-:W-:Y:S02]  /*14e80*/  VIADD R238, R3.reuse, 0x84 ;  /* 0x0000008403ee7836 */ /* 0x040fe40000000000 */
[----:B------:R-:W-:Y:S02]  /*14e90*/  IMAD R220, R2, R5, R220 ;  /* 0x0000000502dc7224 */ /* 0x000fe400078e02dc */
[----:B------:R-:W-:Y:S01]  /*14ea0*/  VIADD R244, R3, 0x83 ;  /* 0x0000008303f47836 */ /* 0x000fe20000000000 */
[----:B------:R-:W-:Y:S01]  /*14eb0*/  IABS R222, R238 ;  /* 0x000000ee00de7213 */ /* 0x000fe20000000000 */
[--C-:B------:R-:W-:Y:S01]  /*14ec0*/  @!P4 IMAD.IADD R216, R216, 0x1, -R2.reuse ;  /* 0x00000001d8d8c824 */ /* 0x100fe200078e0a02 */
[----:B------:R-:W-:Y:S01]  /*14ed0*/  ISETP.GE.AND P4, PT, R247, RZ, PT ;  /* 0x000000fff700720c */ /* 0x000fe20003f86270 */
[--C-:B------:R-:W-:Y:S01]  /*14ee0*/  @!P6 IMAD.IADD R207, R207, 0x1, -R2.reuse ;  /* 0x00000001cfcfe824 */ /* 0x100fe200078e0a02 */
[----:B------:R-:W-:Y:S01]  /*14ef0*/  ISETP.GE.AND P6, PT, R230, RZ, PT ;  /* 0x000000ffe600720c */ /* 0x000fe20003fc6270 */
[--C-:B------:R-:W-:Y:S01]  /*14f00*/  @!P0 IMAD.IADD R212, R212, 0x1, -R2.reuse ;  /* 0x00000001d4d48824 */ /* 0x100fe200078e0a02 */
[----:B------:R-:W-:Y:S01]  /*14f10*/  ISETP.GT.U32.AND P0, PT, R2, R220, PT ;  /* 0x000000dc0200720c */ /* 0x000fe20003f04070 */
[----:B------:R-:W-:Y:S01]  /*14f20*/  @!P5 IMAD.IADD R218, R218, 0x1, -R2 ;  /* 0x00000001dadad824 */ /* 0x000fe200078e0a02 */
[----:B------:R-:W-:Y:S01]  /*14f30*/  IABS R224, R244 ;  /* 0x000000f400e07213 */ /* 0x000fe20000000000 */
[----:B------:R-:W-:Y:S01]  /*14f40*/  @!P1 IMAD.MOV R207, RZ, RZ, -R207 ;  /* 0x000000ffffcf9224 */ /* 0x000fe200078e0acf */
[----:B------:R-:W-:Y:S01]  /*14f50*/  ISETP.GT.U32.AND P5, PT, R2, R216, PT ;  /* 0x000000d80200720c */ /* 0x000fe20003fa4070 */
[----:B------:R-:W-:Y:S01]  /*14f60*/  IMAD.HI.U32 R7, R4, R222, RZ ;  /* 0x000000de04077227 */ /* 0x000fe200078e00ff */
[----:B------:R-:W-:-:S03]  /*14f70*/  ISETP.GT.U32.AND P1, PT, R2, R214, PT ;  /* 0x000000d60200720c */ /* 0x000fc60003f24070 */
[----:B------:R-:W-:Y:S01]  /*14f80*/  @!P3 IMAD.MOV R212, RZ, RZ, -R212 ;  /* 0x000000ffffd4b224 */ /* 0x000fe200078e0ad4 */
[----:B------:R-:W-:Y:S01]  /*14f90*/  ISETP.GT.U32.AND P3, PT, R2, R218, PT ;  /* 0x000000da0200720c */ /* 0x000fe20003f64070 */
[----:B------:R-:W-:-:S04]  /*14fa0*/  IMAD.HI.U32 R5, R4, R224, RZ ;  /* 0x000000e004057227 */ /* 0x000fc800078e00ff */
[----:B------:R-:W-:Y:S02]  /*14fb0*/  IMAD.MOV R7, RZ, RZ, -R7 ;  /* 0x000000ffff077224 */ /* 0x000fe400078e0a07 */
[C---:B------:R-:W-:Y:S02]  /*14fc0*/  VIADD R221, R3.reuse, 0x81 ;  /* 0x0000008103dd7836 */ /* 0x040fe40000000000 */
[----:B------:R-:W-:Y:S02]  /*14fd0*/  IMAD R222, R2, R7, R222 ;  /* 0x0000000702de7224 */ /* 0x000fe400078e02de */
[----:B------:R-:W-:Y:S01]  /*14fe0*/  IMAD.MOV R5, RZ, RZ, -R5 ;  /* 0x000000ffff057224 */ /* 0x000fe200078e0a05 */
[----:B------:R-:W-:Y:S01]  /*14ff0*/  IABS R232, R221 ;  /* 0x000000dd00e87213 */ /* 0x000fe20000000000 */
[----:B------:R-:W-:Y:S02]  /*15000*/  @!P0 IMAD.IADD R220, R220, 0x1, -R2 ;  /* 0x00000001dcdc8824 */ /* 0x000fe400078e0a02 */
[----:B------:R-:W-:-:S02]  /*15010*/  VIADD R247, R3, 0x80 ;  /* 0x0000008003f77836 */ /* 0x000fc40000000000 */
[----:B------:R-:W-:Y:S01]  /*15020*/  @!P6 IMAD.MOV R210, RZ, RZ, -R210 ;  /* 0x000000ffffd2e224 */ /* 0x000fe200078e0ad2 */
[----:B------:R-:W-:Y:S01]  /*15030*/  ISETP.GE.AND P6, PT, R236, RZ, PT ;  /* 0x000000ffec00720c */ /* 0x000fe20003fc6270 */
[C---:B------:R-:W-:Y:S01]  /*15040*/  IMAD R224, R2.reuse, R5, R224 ;  /* 0x0000000502e07224 */ /* 0x040fe200078e02e0 */
[----:B------:R-:W-:Y:S01]  /*15050*/  ISETP.GT.U32.AND P0, PT, R2, R220, PT ;  /* 0x000000dc0200720c */ /* 0x000fe20003f04070 */
[--C-:B------:R-:W-:Y:S01]  /*15060*/  @!P5 IMAD.IADD R216, R216, 0x1, -R2.reuse ;  /* 0x00000001d8d8d824 */ /* 0x100fe200078e0a02 */
[----:B------:R-:W-:Y:S01]  /*15070*/  ISETP.GT.U32.AND P5, PT, R2, R222, PT ;  /* 0x000000de0200720c */ /* 0x000fe20003fa4070 */
[----:B------:R-:W-:Y:S01]  /*15080*/  @!P1 IMAD.IADD R214, R214, 0x1, -R2 ;  /* 0x00000001d6d69824 */ /* 0x000fe200078e0a02 */
[----:B------:R-:W-:Y:S01]  /*15090*/  ISETP.GE.AND P1, PT, R246, RZ, PT ;  /* 0x000000fff600720c */ /* 0x000fe20003f26270 */
[----:B------:R-:W-:Y:S01]  /*150a0*/  IMAD.HI.U32 R5, R4, R228, RZ ;  /* 0x000000e404057227 */ /* 0x000fe200078e00ff */
[----:B------:R-:W-:-:S03]  /*150b0*/  IABS R236, R247 ;  /* 0x000000f700ec7213 */ /* 0x000fc60000000000 */
[----:B------:R-:W-:-:S04]  /*150c0*/  IMAD.HI.U32 R9, R4, R232, RZ ;  /* 0x000000e804097227 */ /* 0x000fc800078e00ff */
[----:B------:R-:W-:Y:S01]  /*150d0*/  @!P3 IMAD.IADD R218, R218, 0x1, -R2 ;  /* 0x00000001dadab824 */ /* 0x000fe200078e0a02 */
[----:B------:R-:W-:Y:S01]  /*150e0*/  ISETP.GT.U32.AND P3, PT, R2, R224, PT ;  /* 0x000000e00200720c */ /* 0x000fe20003f64070 */
[----:B------:R-:W-:Y:S02]  /*150f0*/  IMAD.MOV R5, RZ, RZ, -R5 ;  /* 0x000000ffff057224 */ /* 0x000fe400078e0a05 */
[----:B------:R-:W-:-:S04]  /*15100*/  IMAD.HI.U32 R7, R4, R236, RZ ;  /* 0x000000ec04077227 */ /* 0x000fc800078e00ff */
[----:B------:R-:W-:Y:S02]  /*15110*/  IMAD.MOV R9, RZ, RZ, -R9 ;  /* 0x000000ffff097224 */ /* 0x000fe400078e0a09 */
[C---:B------:R-:W-:Y:S02]  /*15120*/  IMAD R228, R2.reuse, R5, R228 ;  /* 0x0000000502e47224 */ /* 0x040fe400078e02e4 */
[----:B------:R-:W-:Y:S02]  /*15130*/  VIADD R246, R3, 0x7f ;  /* 0x0000007f03f67836 */ /* 0x000fe40000000000 */
[----:B------:R-:W-:Y:S02]  /*15140*/  IMAD.MOV R7, RZ, RZ, -R7 ;  /* 0x000000ffff077224 */ /* 0x000fe400078e0a07 */
[----:B------:R-:W-:Y:S01]  /*15150*/  IMAD R232, R2, R9, R232 ;  /* 0x0000000902e87224 */ /* 0x000fe200078e02e8 */
[----:B------:R-:W-:Y:S01]  /*15160*/  IABS R240, R246 ;  /* 0x000000f600f07213 */ /* 0x000fe20000000000 */
[--C-:B------:R-:W-:Y:S01]  /*15170*/  @!P5 IMAD.IADD R222, R222, 0x1, -R2.reuse ;  /* 0x00000001deded824 */ /* 0x100fe200078e0a02 */
[----:B------:R-:W-:Y:S01]  /*15180*/  ISETP.GT.U32.AND P5, PT, R2, R228, PT ;  /* 0x000000e40200720c */ /* 0x000fe20003fa4070 */
[----:B------:R-:W-:Y:S01]  /*15190*/  @!P0 IMAD.IADD R220, R220, 0x1, -R2 ;  /* 0x00000001dcdc8824 */ /* 0x000fe200078e0a02 */
[----:B------:R-:W-:Y:S01]  /*151a0*/  ISETP.GE.AND P0, PT, R238, RZ, PT ;  /* 0x000000ffee00720c */ /* 0x000fe20003f06270 */
[----:B------:R-:W-:-:S02]  /*151b0*/  IMAD R236, R2, R7, R236 ;  /* 0x0000000702ec7224 */ /* 0x000fc400078e02ec */
[----:B------:R-:W-:Y:S01]  /*151c0*/  @!P1 IMAD.MOV R218, RZ, RZ, -R218 ;  /* 0x000000ffffda9224 */ /* 0x000fe200078e0ada */
[----:B------:R-:W-:Y:S01]  /*151d0*/  ISETP.GT.U32.AND P1, PT, R2, R232, PT ;  /* 0x000000e80200720c */ /* 0x000fe20003f24070 */
[----:B------:R-:W-:Y:S01]  /*151e0*/  @!P3 IMAD.IADD R224, R224, 0x1, -R2 ;  /* 0x00000001e0e0b824 */ /* 0x000fe200078e0a02 */
[----:B------:R-:W-:Y:S01]  /*151f0*/  ISETP.GE.AND P3, PT, R244, RZ, PT ;  /* 0x000000fff400720c */ /* 0x000fe20003f66270 */
[----:B------:R-:W-:Y:S01]  /*15200*/  @!P2 IMAD.MOV R214, RZ, RZ, -R214 ;  /* 0x000000ffffd6a224 */ /* 0x000fe200078e0ad6 */
[C---:B------:R-:W-:Y:S01]  /*15210*/  ISETP.GT.U32.AND P2, PT, R2.reuse, R222, PT ;  /* 0x000000de0200720c */ /* 0x040fe20003f44070 */
[----:B------:R-:W-:Y:S01]  /*15220*/  @!P4 IMAD.MOV R220, RZ, RZ, -R220 ;  /* 0x000000ffffdcc224 */ /* 0x000fe200078e0adc */
[----:B------:R-:W-:Y:S01]  /*15230*/  ISETP.GT.U32.AND P4, PT, R2, R236, PT ;  /* 0x000000ec0200720c */ /* 0x000fe20003f84070 */
[----:B------:R-:W-:-:S04]  /*15240*/  IMAD.HI.U32 R5, R4, R240, RZ ;  /* 0x000000f004057227 */ /* 0x000fc800078e00ff */
[----:B------:R-:W-:Y:S01]  /*15250*/  @!P6 IMAD.MOV R216, RZ, RZ, -R216 ;  /* 0x000000ffffd8e224 */ /* 0x000fe200078e0ad8 */
[----:B------:R-:W-:Y:S01]  /*15260*/  ISETP.GT.U32.AND P6, PT, R2, R224, PT ;  /* 0x000000e00200720c */ /* 0x000fe20003fc4070 */
[C---:B------:R-:W-:Y:S02]  /*15270*/  VIADD R230, R3.reuse, 0x7e ;  /* 0x0000007e03e67836 */ /* 0x040fe40000000000 */
[----:B------:R-:W-:Y:S02]  /*15280*/  IMAD.MOV R5, RZ, RZ, -R5 ;  /* 0x000000ffff057224 */ /* 0x000fe400078e0a05 */
[----:B------:R-:W-:Y:S01]  /*15290*/  VIADD R238, R3, 0x7d ;  /* 0x0000007d03ee7836 */ /* 0x000fe20000000000 */
[----:B------:R-:W-:Y:S01]  /*152a0*/  IABS R244, R230 ;  /* 0x000000e600f47213 */ /* 0x000fe20000000000 */
[----:B------:R-:W-:Y:S02]  /*152b0*/  @!P5 IMAD.IADD R228, R228, 0x1, -R2 ;  /* 0x00000001e4e4d824 */ /* 0x000fe400078e0a02 */
[----:B------:R-:W-:Y:S01]  /*152c0*/  IMAD R240, R2, R5, R240 ;  /* 0x0000000502f07224 */ /* 0x000fe200078e02f0 */
[----:B------:R-:W-:Y:S01]  /*152d0*/  IABS R5, R238 ;  /* 0x000000ee00057213 */ /* 0x000fe20000000000 */
[----:B------:R-:W-:Y:S01]  /*152e0*/  @!P1 IMAD.IADD R232, R232, 0x1, -R2 ;  /* 0x00000001e8e89824 */ /* 0x000fe200078e0a02 */
[----:B------:R-:W-:Y:S01]  /*152f0*/  ISETP.GT.U32.AND P5, PT, R2, R228, PT ;  /* 0x000000e40200720c */ /* 0x000fe20003fa4070 */
[----:B------:R-:W-:Y:S01]  /*15300*/  IMAD.HI.U32 R9, R4, R244, RZ ;  /* 0x000000f404097227 */ /* 0x000fe200078e00ff */
[----:B------:R-:W-:-:S03]  /*15310*/  ISETP.GE.AND P1, PT, R247, RZ, PT ;  /* 0x000000fff700720c */ /* 0x000fc60003f26270 */
[--C-:B------:R-:W-:Y:S01]  /*15320*/  @!P2 IMAD.IADD R222, R222, 0x1, -R2.reuse ;  /* 0x00000001dedea824 */ /* 0x100fe200078e0a02 */
[----:B------:R-:W-:Y:S01]  /*15330*/  ISETP.GT.U32.AND P2, PT, R2, R240, PT ;  /* 0x000000f00200720c */ /* 0x000fe20003f44070 */
[----:B------:R-:W-:Y:S01]  /*15340*/  @!P4 IMAD.IADD R236, R236, 0x1, -R2 ;  /* 0x00000001ececc824 */ /* 0x000fe200078e0a02 */
[----:B------:R-:W-:Y:S01]  /*15350*/  ISETP.GT.U32.AND P4, PT, R2, R232, PT ;  /* 0x000000e80200720c */ /* 0x000fe20003f84070 */
[----:B------:R-:W-:-:S04]  /*15360*/  IMAD.HI.U32 R7, R4, R5, RZ ;  /* 0x0000000504077227 */ /* 0x000fc800078e00ff */
[----:B------:R-:W-:Y:S01]  /*15370*/  @!P6 IMAD.IADD R224, R224, 0x1, -R2 ;  /* 0x00000001e0e0e824 */ /* 0x000fe200078e0a02 */
[----:B------:R-:W-:Y:S01]  /*15380*/  ISETP.GE.AND P6, PT, R215, RZ, PT ;  /* 0x000000ffd700720c */ /* 0x000fe20003fc6270 */
[----:B------:R-:W-:Y:S02]  /*15390*/  IMAD.MOV R9, RZ, RZ, -R9 ;  /* 0x000000ffff097224 */ /* 0x000fe400078e0a09 */
[----:B------:R-:W-:Y:S02]  /*153a0*/  IMAD.MOV R7, RZ, RZ, -R7 ;  /* 0x000000ffff077224 */ /* 0x000fe400078e0a07 */
[C---:B------:R-:W-:Y:S02]  /*153b0*/  IMAD R244, R2.reuse, R9, R244 ;  /* 0x0000000902f47224 */ /* 0x040fe400078e02f4 */
[----:B------:R-:W-:Y:S02]  /*153c0*/  IMAD R5, R2, R7, R5 ;  /* 0x0000000702057224 */ /* 0x000fe400078e0205 */
[----:B------:R-:W-:-:S02]  /*153d0*/  VIADD R247, R3, 0x7c ;  /* 0x0000007c03f77836 */ /* 0x000fc40000000000 */
[----:B------:R-:W-:Y:S01]  /*153e0*/  @!P3 IMAD.MOV R224, RZ, RZ, -R224 ;  /* 0x000000ffffe0b224 */ /* 0x000fe200078e0ae0 */
[----:B------:R-:W-:Y:S01]  /*153f0*/  ISETP.GT.U32.AND P3, PT, R2, R244, PT ;  /* 0x000000f40200720c */ /* 0x000fe20003f64070 */
[--C-:B------:R-:W-:Y:S01]  /*15400*/  @!P5 IMAD.IADD R228, R228, 0x1, -R2.reuse ;  /* 0x00000001e4e4d824 */ /* 0x100fe200078e0a02 */
[----:B------:R-:W-:Y:S01]  /*15410*/  IABS R9, R247 ;  /* 0x000000f700097213 */ /* 0x000fe20000000000 */
[--C-:B------:R-:W-:Y:S01]  /*15420*/  @!P2 IMAD.IADD R240, R240, 0x1, -R2.reuse ;  /* 0x00000001f0f0a824 */ /* 0x100fe200078e0a02 */
[----:B------:R-:W-:Y:S01]  /*15430*/  ISETP.GT.U32.AND P2, PT, R2, R236, PT ;  /* 0x000000ec0200720c */ /* 0x000fe20003f44070 */
        /* <DEDUP_REMOVED lines=8> */
[----:B------:R-:W-:Y:S01]  /*154c0*/  @!P0 IMAD.MOV R222, RZ, RZ, -R222 ;  /* 0x000000ffffde8224 */ /* 0x000fe200078e0ade */
[----:B------:R-:W-:Y:S01]  /*154d0*/  ISETP.GT.U32.AND P0, PT, R2, R240, PT ;  /* 0x000000f00200720c */ /* 0x000fe20003f04070 */
[----:B------:R-:W-:Y:S02]  /*154e0*/  IMAD.MOV R7, RZ, RZ, -R7 ;  /* 0x000000ffff077224 */ /* 0x000fe400078e0a07 */
[--C-:B------:R-:W-:Y:S01]  /*154f0*/  @!P3 IMAD.IADD R244, R244, 0x1, -R2.reuse ;  /* 0x00000001f4f4b824 */ /* 0x100fe200078e0a02 */
[----:B------:R-:W-:Y:S01]  /*15500*/  ISETP.GE.AND P3, PT, R247, RZ, PT ;  /* 0x000000fff700720c */ /* 0x000fe20003f66270 */
[--C-:B------:R-:W-:Y:S01]  /*15510*/  @!P2 IMAD.IADD R236, R236, 0x1, -R2.reuse ;  /* 0x00000001ececa824 */ /* 0x100fe200078e0a02 */
[----:B------:R-:W-:Y:S01]  /*15520*/  ISETP.GE.AND P2, PT, R230, RZ, PT ;  /* 0x000000ffe600720c */ /* 0x000fe20003f46270 */
[C---:B------:R-:W-:Y:S02]  /*15530*/  IMAD R9, R2.reuse, R7, R9 ;  /* 0x0000000702097224 */ /* 0x040fe400078e0209 */
[----:B------:R-:W-:Y:S01]  /*15540*/  @!P4 IMAD.IADD R5, R5, 0x1, -R2 ;  /* 0x000000010505c824 */ /* 0x000fe200078e0a02 */
[----:B------:R-:W-:Y:S01]  /*15550*/  ISETP.GT.U32.AND P4, PT, R2, R244, PT ;  /* 0x000000f40200720c */ /* 0x000fe20003f84070 */
[----:B------:R-:W-:-:S02]  /*15560*/  VIADD R247, R3, 0x7a ;  /* 0x0000007a03f77836 */ /* 0x000fc40000000000 */
[----:B------:R-:W-:-:S03]  /*15570*/  IMAD.HI.U32 R7, R4, R12, RZ ;  /* 0x0000000c04077227 */ /* 0x000fc600078e00ff */
[----:B------:R-:W-:Y:S01]  /*15580*/  IABS R16, R247 ;  /* 0x000000f700107213 */ /* 0x000fe20000000000 */
[----:B------:R-:W-:Y:S01]  /*15590*/  @!P5 IMAD.MOV R232, RZ, RZ, -R232 ;  /* 0x000000ffffe8d224 */ /* 0x000fe200078e0ae8 */
[C---:B------:R-:W-:Y:S01]  /*155a0*/  ISETP.GT.U32.AND P5, PT, R2.reuse, R5, PT ;  /* 0x000000050200720c */ /* 0x040fe20003fa4070 */
[----:B------:R-:W-:Y:S01]  /*155b0*/  @!P1 IMAD.MOV R236, RZ, RZ, -R236 ;  /* 0x000000ffffec9224 */ /* 0x000fe200078e0aec */
[----:B------:R-:W-:Y:S01]  /*155c0*/  ISETP.GT.U32.AND P1, PT, R2, R9, PT ;  /* 0x000000090200720c */ /* 0x000fe20003f24070 */
[----:B------:R-:W-:Y:S02]  /*155d0*/  IMAD.MOV R7, RZ, RZ, -R7 ;  /* 0x000000ffff077224 */ /* 0x000fe400078e0a07 */
[----:B------:R-:W-:Y:S01]  /*155e0*/  @!P0 IMAD.IADD R240, R240, 0x1, -R2 ;  /* 0x00000001f0f08824 */ /* 0x000fe200078e0a02 */
[----:B------:R-:W-:Y:S01]  /*155f0*/  ISETP.GE.AND P0, PT, R238, RZ, PT ;  /* 0x000000ffee00720c */ /* 0x000fe20003f06270 */
[----:B------:R-:W-:Y:S02]  /*15600*/  IMAD R12, R2, R7, R12 ;  /* 0x00000007020c7224 */ /* 0x000fe400078e020c */
[----:B------:R-:W-:-:S04]  /*15610*/  IMAD.HI.U32 R7, R4, R16, RZ ;  /* 0x0000001004077227 */ /* 0x000fc800078e00ff */
[----:B------:R-:W-:Y:S02]  /*15620*/  IMAD.MOV R7, RZ, RZ, -R7 ;  /* 0x000000ffff077224 */ /* 0x000fe400078e0a07 */
[----:B------:R-:W-:Y:S01]  /*15630*/  @!P6 IMAD.MOV R240, RZ, RZ, -R240 ;  /* 0x000000fffff0e224 */ /* 0x000fe200078e0af0 */
[----:B------:R-:W-:Y:S01]  /*15640*/  ISETP.GE.AND P6, PT, R246, RZ, PT ;  /* 0x000000fff600720c */ /* 0x000fe20003fc6270 */
[--C-:B------:R-:W-:Y:S01]  /*15650*/  @!P5 IMAD.IADD R5, R5, 0x1, -R2.reuse ;  /* 0x000000010505d824 */ /* 0x100fe200078e0a02 */
[C---:B------:R-:W-:Y:S01]  /*15660*/  ISETP.GT.U32.AND P5, PT, R2.reuse, R12, PT ;  /* 0x0000000c0200720c */ /* 0x040fe20003fa4070 */
[----:B------:R-:W-:Y:S02]  /*15670*/  VIADD R246, R3, 0x78 ;  /* 0x0000007803f67836 */ /* 0x000fe40000000000 */
[----:B------:R-:W-:Y:S02]  /*15680*/  @!P1 IMAD.IADD R9, R9, 0x1, -R2 ;  /* 0x0000000109099824 */ /* 0x000fe400078e0a02 */
[C---:B------:R-:W-:Y:S01]  /*15690*/  IMAD R16, R2.reuse, R7, R16 ;  /* 0x0000000702107224 */ /* 0x040fe200078e0210 */
[----:B------:R-:W-:Y:S01]  /*156a0*/  IABS R24, R246 ;  /* 0x000000f600187213 */ /* 0x000fe20000000000 */
[----:B------:R-:W-:Y:S01]  /*156b0*/  @!P0 IMAD.MOV R5, RZ, RZ, -R5 ;  /* 0x000000ffff058224 */ /* 0x000fe200078e0a05 */
[----:B------:R-:W-:Y:S01]  /*156c0*/  ISETP.GT.U32.AND P1, PT, R2, R9, PT ;  /* 0x000000090200720c */ /* 0x000fe20003f24070 */
[----:B------:R-:W-:Y:S01]  /*156d0*/  @!P4 IMAD.IADD R244, R244, 0x1, -R2 ;  /* 0x00000001f4f4c824 */ /* 0x000fe200078e0a02 */
[----:B------:R-:W-:Y:S01]  /*156e0*/  ISETP.GT.U32.AND P0, PT, R2, R16, PT ;  /* 0x000000100200720c */ /* 0x000fe20003f04070 */
[----:B------:R-:W-:Y:S01]  /*156f0*/  IMAD.HI.U32 R7, R4, R24, RZ ;  /* 0x0000001804077227 */ /* 0x000fe200078e00ff */
[----:B------:R-:W-:-:S03]  /*15700*/  ISETP.GE.AND P4, PT, R247, RZ, PT ;  /* 0x000000fff700720c */ /* 0x000fc60003f86270 */
[----:B------:R-:W-:Y:S02]  /*15710*/  IMAD.MOV R7, RZ, RZ, -R7 ;  /* 0x000000ffff077224 */ /* 0x000fe400078e0a07 */
[C---:B------:R-:W-:Y:S02]  /*15720*/  VIADD R247, R3.reuse, 0x79 ;  /* 0x0000007903f77836 */ /* 0x040fe40000000000 */
[----:B------:R-:W-:Y:S02]  /*15730*/  VIADD R230, R3, 0x76 ;  /* 0x0000007603e67836 */ /* 0x000fe40000000000 */
[----:B------:R-:W-:Y:S01]  /*15740*/  @!P1 IMAD.IADD R9, R9, 0x1, -R2 ;  /* 0x0000000109099824 */ /* 0x000fe200078e0a02 */
[----:B------:R-:W-:Y:S01]  /*15750*/  IABS R20, R247 ;  /* 0x000000f700147213 */ /* 0x000fe20000000000 */
[----:B------:R-:W-:Y:S01]  /*15760*/  IMAD R24, R2, R7, R24 ;  /* 0x0000000702187224 */ /* 0x000fe200078e0218 */
[----:B------:R-:W-:Y:S01]  /*15770*/  IABS R32, R230 ;  /* 0x000000e600207213 */ /* 0x000fe20000000000 */
[--C-:B------:R-:W-:Y:S01]  /*15780*/  @!P0 IMAD.IADD R16, R16, 0x1, -R2.reuse ;  /* 0x0000000110108824 */ /* 0x100fe200078e0a02 */
[----:B------:R-:W-:Y:S01]  /*15790*/  ISETP.GE.AND P1, PT, R246, RZ, PT ;  /* 0x000000fff600720c */ /* 0x000fe20003f26270 */
[----:B------:R-:W-:-:S02]  /*157a0*/  @!P5 IMAD.IADD R12, R12, 0x1, -R2 ;  /* 0x000000010c0cd824 */ /* 0x000fc400078e0a02 */
[----:B------:R-:W-:Y:S01]  /*157b0*/  @!P3 IMAD.MOV R9, RZ, RZ, -R9 ;  /* 0x000000ffff09b224 */ /* 0x000fe200078e0a09 */
[----:B------:R-:W-:Y:S01]  /*157c0*/  ISETP.GT.U32.AND P0, PT, R2, R16, PT ;  /* 0x000000100200720c */ /* 0x000fe20003f04070 */
[----:B------:R-:W-:Y:S01]  /*157d0*/  IMAD.HI.U32 R14, R4, R20, RZ ;  /* 0x00000014040e7227 */ /* 0x000fe200078e00ff */
[C---:B------:R-:W-:Y:S02]  /*157e0*/  ISETP.GT.U32.AND P3, PT, R2.reuse, R24, PT ;  /* 0x000000180200720c */ /* 0x040fe40003f64070 */
[----:B------:R-:W-:Y:S01]  /*157f0*/  ISETP.GT.U32.AND P5, PT, R2, R12, PT ;  /* 0x0000000c0200720c */ /* 0x000fe20003fa4070 */
[----:B------:R-:W-:-:S04]  /*15800*/  IMAD.HI.U32 R7, R4, R32, RZ ;  /* 0x0000002004077227 */ /* 0x000fc800078e00ff */
[----:B------:R-:W-:Y:S02]  /*15810*/  IMAD.MOV R14, RZ, RZ, -R14 ;  /* 0x000000ffff0e7224 */ /* 0x000fe400078e0a0e */
[----:B------:R-:W-:Y:S02]  /*15820*/  IMAD.MOV R7, RZ, RZ, -R7 ;  /* 0x000000ffff077224 */ /* 0x000fe400078e0a07 */
[----:B------:R-:W-:Y:S02]  /*15830*/  VIADD R238, R3, 0x75 ;  /* 0x0000007503ee7836 */ /* 0x000fe40000000000 */
[----:B------:R-:W-:Y:S01]  /*15840*/  @!P2 IMAD.MOV R244, RZ, RZ, -R244 ;  /* 0x000000fffff4a224 */ /* 0x000fe200078e0af4 */
[----:B------:R-:W-:Y:S01]  /*15850*/  ISETP.GE.AND P2, PT, R247, RZ, PT ;  /* 0x000000fff700720c */ /* 0x000fe20003f46270 */
[C---:B------:R-:W-:Y:S01]  /*15860*/  IMAD R20, R2.reuse, R14, R20 ;  /* 0x0000000e02147224 */ /* 0x040fe200078e0214 */
[----:B------:R-:W-:Y:S01]  /*15870*/  IABS R36, R238 ;  /* 0x000000ee00247213 */ /* 0x000fe20000000000 */
[----:B------:R-:W-:-:S02]  /*15880*/  IMAD R32, R2, R7, R32 ;  /* 0x0000000702207224 */ /* 0x000fc400078e0220 */
[--C-:B------:R-:W-:Y:S02]  /*15890*/  @!P0 IMAD.IADD R16, R16, 0x1, -R2.reuse ;  /* 0x0000000110108824 */ /* 0x100fe400078e0a02 */
[--C-:B------:R-:W-:Y:S02]  /*158a0*/  @!P3 IMAD.IADD R24, R24, 0x1, -R2.reuse ;  /* 0x000000011818b824 */ /* 0x100fe400078e0a02 */
[----:B------:R-:W-:Y:S02]  /*158b0*/  VIADD R247, R3, 0x77 ;  /* 0x0000007703f77836 */ /* 0x000fe40000000000 */
[----:B------:R-:W-:Y:S01]  /*158c0*/  @!P5 IMAD.IADD R12, R12, 0x1, -R2 ;  /* 0x000000010c0cd824 */ /* 0x000fe200078e0a02 */
[C---:B------:R-:W-:Y:S01]  /*158d0*/  ISETP.GT.U32.AND P5, PT, R2.reuse, R20, PT ;  /* 0x000000140200720c */ /* 0x040fe20003fa4070 */
[----:B------:R-:W-:Y:S01]  /*158e0*/  @!P4 IMAD.MOV R16, RZ, RZ, -R16 ;  /* 0x000000ffff10c224 */ /* 0x000fe200078e0a10 */
[----:B------:R-:W-:Y:S01]  /*158f0*/  ISETP.GT.U32.AND P3, PT, R2, R24, PT ;  /* 0x000000180200720c */ /* 0x000fe20003f64070 */
[----:B------:R-:W-:Y:S01]  /*15900*/  IMAD.HI.U32 R7, R4, R36, RZ ;  /* 0x0000002404077227 */ /* 0x000fe200078e00ff */
[----:B------:R-:W-:-:S02]  /*15910*/  ISETP.GT.U32.AND P4, PT, R2, R32, PT ;  /* 0x000000200200720c */ /* 0x000fc40003f84070 */
[----:B------:R-:W-:Y:S01]  /*15920*/  IABS R28, R247 ;  /* 0x000000f7001c7213 */ /* 0x000fe20000000000 */
[----:B------:R-:W-:Y:S02]  /*15930*/  IMAD.MOV R7, RZ, RZ, -R7 ;  /* 0x000000ffff077224 */ /* 0x000fe400078e0a07 */
[----:B------:R-:W-:Y:S02]  /*15940*/  VIADD R246, R3, 0x74 ;  /* 0x0000007403f67836 */ /* 0x000fe40000000000 */
[----:B------:R-:W-:-:S03]  /*15950*/  IMAD.HI.U32 R14, R4, R28, RZ ;  /* 0x0000001c040e7227 */ /* 0x000fc600078e00ff */
[----:B------:R-:W-:Y:S01]  /*15960*/  IABS R40, R246 ;  /* 0x000000f600287213 */ /* 0x000fe20000000000 */
[----:B------:R-:W-:Y:S02]  /*15970*/  IMAD R36, R2, R7, R36 ;  /* 0x0000000702247224 */ /* 0x000fe400078e0224 */
[----:B------:R-:W-:Y:S02]  /*15980*/  IMAD.MOV R14, RZ, RZ, -R14 ;  /* 0x000000ffff0e7224 */ /* 0x000fe400078e0a0e */
[--C-:B------:R-:W-:Y:S02]  /*15990*/  @!P5 IMAD.IADD R20, R20, 0x1, -R2.reuse ;  /* 0x000000011414d824 */ /* 0x100fe400078e0a02 */
[--C-:B------:R-:W-:Y:S01]  /*159a0*/  @!P3 IMAD.IADD R24, R24, 0x1, -R2.reuse ;  /* 0x000000011818b824 */ /* 0x100fe200078e0a02 */
[----:B------:R-:W-:Y:S01]  /*159b0*/  ISETP.GT.U32.AND P3, PT, R2, R36, PT ;  /* 0x000000240200720c */ /* 0x000fe20003f64070 */
[----:B------:R-:W-:Y:S01]  /*159c0*/  @!P4 IMAD.IADD R32, R32, 0x1, -R2 ;  /* 0x000000012020c824 */ /* 0x000fe200078e0a02 */
[C---:B------:R-:W-:Y:S01]  /*159d0*/  ISETP.GT.U32.AND P5, PT, R2.reuse, R20, PT ;  /* 0x000000140200720c */ /* 0x040fe20003fa4070 */
[----:B------:R-:W-:-:S02]  /*159e0*/  IMAD R28, R2, R14, R28 ;  /* 0x0000000e021c7224 */ /* 0x000fc400078e021c */
[----:B------:R-:W-:Y:S01]  /*159f0*/  @!P6 IMAD.MOV R12, RZ, RZ, -R12 ;  /* 0x000000ffff0ce224 */ /* 0x000fe200078e0a0c */
[----:B------:R-:W-:Y:S01]  /*15a00*/  ISETP.GE.AND P6, PT, R247, RZ, PT ;  /* 0x000000fff700720c */ /* 0x000fe20003fc6270 */
[C---:B------:R-:W-:Y:S01]  /*15a10*/  VIADD R247, R3.reuse, 0x73 ;  /* 0x0000007303f77836 */ /* 0x040fe20000000000 */
[----:B------:R-:W-:Y:S01]  /*15a20*/  ISETP.GT.U32.AND P4, PT, R2, R32, PT ;  /* 0x000000200200720c */ /* 0x000fe20003f84070 */
[----:B------:R-:W-:Y:S01]  /*15a30*/  IMAD.HI.U32 R14, R4, R40, RZ ;  /* 0x00000028040e7227 */ /* 0x000fe200078e00ff */
[----:B------:R-:W-:Y:S02]  /*15a40*/  ISETP.GT.U32.AND P0, PT, R2, R28, PT ;  /* 0x0000001c0200720c */ /* 0x000fe40003f04070 */
[----:B------:R-:W-:Y:S01]  /*15a50*/  IABS R43, R247 ;  /* 0x000000f7002b7213 */ /* 0x000fe20000000000 */
[----:B------:R-:W-:Y:S02]  /*15a60*/  IMAD.MOV R14, RZ, RZ, -R14 ;  /* 0x000000ffff0e7224 */ /* 0x000fe400078e0a0e */
[----:B------:R-:W-:Y:S01]  /*15a70*/  @!P1 IMAD.MOV R24, RZ, RZ, -R24 ;  /* 0x000000ffff189224 */ /* 0x000fe200078e0a18 */
[----:B------:R-:W-:Y:S01]  /*15a80*/  ISETP.GE.AND P1, PT, R246, RZ, PT ;  /* 0x000000fff600720c */ /* 0x000fe20003f26270 */
[----:B------:R-:W-:-:S02]  /*15a90*/  VIADD R246, R3, 0x72 ;  /* 0x0000007203f67836 */ /* 0x000fc40000000000 */
[----:B------:R-:W-:Y:S02]  /*15aa0*/  @!P3 IMAD.IADD R36, R36, 0x1, -R2 ;  /* 0x000000012424b824 */ /* 0x000fe400078e0a02 */
[----:B------:R-:W-:Y:S01]  /*15ab0*/  IMAD R40, R2, R14, R40 ;  /* 0x0000000e02287224 */ /* 0x000fe200078e0228 */
[----:B------:R-:W-:Y:S01]  /*15ac0*/  IABS R47, R246 ;  /* 0x000000f6002f7213 */ /* 0x000fe20000000000 */
[----:B------:R-:W-:Y:S01]  /*15ad0*/  IMAD.HI.U32 R7, R4, R43, RZ ;  /* 0x0000002b04077227 */ /* 0x000fe200078e00ff */
[----:B------:R-:W-:-:S03]  /*15ae0*/  ISETP.GT.U32.AND P3, PT, R2, R36, PT ;  /* 0x000000240200720c */ /* 0x000fc60003f64070 */
[--C-:B------:R-:W-:Y:S01]  /*15af0*/  @!P5 IMAD.IADD R20, R20, 0x1, -R2.reuse ;  /* 0x000000011414d824 */ /* 0x100fe200078e0a02 */
[----:B------:R-:W-:Y:S01]  /*15b00*/  ISETP.GE.AND P5, PT, R230, RZ, PT ;  /* 0x000000ffe600720c */ /* 0x000fe20003fa6270 */
[--C-:B------:R-:W-:Y:S01]  /*15b10*/  @!P4 IMAD.IADD R32, R32, 0x1, -R2.reuse ;  /* 0x000000012020c824 */ /* 0x100fe200078e0a02 */
[----:B------:R-:W-:Y:S01]  /*15b20*/  ISETP.GT.U32.AND P4, PT, R2, R40, PT ;  /* 0x000000280200720c */ /* 0x000fe20003f84070 */
[----:B------:R-:W-:Y:S02]  /*15b30*/  @!P0 IMAD.IADD R28, R28, 0x1, -R2 ;  /* 0x000000011c1c8824 */ /* 0x000fe400078e0a02 */
[----:B------:R-:W-:Y:S02]  /*15b40*/  IMAD.MOV R7, RZ, RZ, -R7 ;  /* 0x000000ffff077224 */ /* 0x000fe400078e0a07 */
[----:B------:R-:W-:Y:S01]  /*15b50*/  @!P2 IMAD.MOV R20, RZ, RZ, -R20 ;  /* 0x000000ffff14a224 */ /* 0x000fe200078e0a14 */
[----:B------:R-:W-:Y:S01]  /*15b60*/  ISETP.GE.AND P2, PT, R238, RZ, PT ;  /* 0x000000ffee00720c */ /* 0x000fe20003f46270 */
[C---:B------:R-:W-:Y:S01]  /*15b70*/  IMAD R43, R2.reuse, R7, R43 ;  /* 0x00000007022b7224 */ /* 0x040fe200078e022b */
[----:B------:R-:W-:Y:S01]  /*15b80*/  ISETP.GT.U32.AND P0, PT, R2, R28, PT ;  /* 0x0000001c0200720c */ /* 0x000fe20003f04070 */
[----:B------:R-:W-:-:S04]  /*15b90*/  IMAD.HI.U32 R7, R4, R47, RZ ;  /* 0x0000002f04077227 */ /* 0x000fc800078e00ff */
[----:B------:R-:W-:Y:S02]  /*15ba0*/  IMAD.MOV R7, RZ, RZ, -R7 ;  /* 0x000000ffff077224 */ /* 0x000fe400078e0a07 */
[--C-:B------:R-:W-:Y:S02]  /*15bb0*/  @!P3 IMAD.IADD R36, R36, 0x1, -R2.reuse ;  /* 0x000000012424b824 */ /* 0x100fe400078e0a02 */
[----:B------:R-:W-:Y:S02]  /*15bc0*/  IMAD R47, R2, R7, R47 ;  /* 0x00000007022f7224 */ /* 0x000fe400078e022f */
[----:B------:R-:W-:Y:S02]  /*15bd0*/  @!P4 IMAD.IADD R40, R40, 0x1, -R2 ;  /* 0x000000012828c824 */ /* 0x000fe400078e0a02 */
[----:B------:R-:W-:Y:S01]  /*15be0*/  @!P2 IMAD.MOV R36, RZ, RZ, -R36 ;  /* 0x000000ffff24a224 */ /* 0x000fe200078e0a24 */
[----:B------:R-:W-:Y:S01]  /*15bf0*/  ISETP.GT.U32.AND P2, PT, R2, R47, PT ;  /* 0x0000002f0200720c */ /* 0x000fe20003f44070 */
[----:B------:R-:W-:Y:S01]  /*15c00*/  @!P0 IMAD.IADD R28, R28, 0x1, -R2 ;  /* 0x000000011c1c8824 */ /* 0x000fe200078e0a02 */
[C---:B------:R-:W-:Y:S01]  /*15c10*/  ISETP.GT.U32.AND P4, PT, R2.reuse, R40, PT ;  /* 0x000000280200720c */ /* 0x040fe20003f84070 */
[----:B------:R-:W-:Y:S01]  /*15c20*/  @!P5 IMAD.MOV R32, RZ, RZ, -R32 ;  /* 0x000000ffff20d224 */ /* 0x000fe200078e0a20 */
[----:B------:R-:W-:Y:S01]  /*15c30*/  ISETP.GE.AND P0, PT, R247, RZ, PT ;  /* 0x000000fff700720c */ /* 0x000fe20003f06270 */
[C---:B------:R-:W-:Y:S01]  /*15c40*/  VIADD R247, R3.reuse, 0x71 ;  /* 0x0000007103f77836 */ /* 0x040fe20000000000 */
[----:B------:R-:W-:Y:S01]  /*15c50*/  ISETP.GT.U32.AND P5, PT, R2, R43, PT ;  /* 0x0000002b0200720c */ /* 0x000fe20003fa4070 */
[----:B------:R-:W-:-:S02]  /*15c60*/  VIADD R230, R3, 0x70 ;  /* 0x0000007003e67836 */ /* 0x000fc40000000000 */
[----:B------:R-:W-:Y:S01]  /*15c70*/  VIADD R238, R3, 0x6e ;  /* 0x0000006e03ee7836 */ /* 0x000fe20000000000 */
[----:B------:R-:W-:Y:S01]  /*15c80*/  IABS R51, R247 ;  /* 0x000000f700337213 */ /* 0x000fe20000000000 */
[----:B------:R-:W-:Y:S01]  /*15c90*/  @!P6 IMAD.MOV R28, RZ, RZ, -R28 ;  /* 0x000000ffff1ce224 */ /* 0x000fe200078e0a1c */
[----:B------:R-:W-:Y:S01]  /*15ca0*/  ISETP.GE.AND P3, PT, R247, RZ, PT ;  /* 0x000000fff700720c */ /* 0x000fe20003f66270 */
[----:B------:R-:W-:Y:S01]  /*15cb0*/  VIADD R247, R3, 0x6f ;  /* 0x0000006f03f77836 */ /* 0x000fe20000000000 */
[----:B------:R-:W-:Y:S01]  /*15cc0*/  IABS R55, R230 ;  /* 0x000000e600377213 */ /* 0x000fe20000000000 */
[----:B------:R-:W-:Y:S01]  /*15cd0*/  IMAD.HI.U32 R14, R4, R51, RZ ;  /* 0x00000033040e7227 */ /* 0x000fe200078e00ff */
[----:B------:R-:W-:Y:S02]  /*15ce0*/  IABS R63, R238 ;  /* 0x000000ee003f7213 */ /* 0x000fe40000000000 */
[----:B------:R-:W-:Y:S01]  /*15cf0*/  IABS R59, R247 ;  /* 0x000000f7003b7213 */ /* 0x000fe20000000000 */
[--C-:B------:R-:W-:Y:S01]  /*15d00*/  @!P4 IMAD.IADD R40, R40, 0x1, -R2.reuse ;  /* 0x000000012828c824 */ /* 0x100fe200078e0a02 */
[----:B------:R-:W-:Y:S01]  /*15d10*/  ISETP.GE.AND P6, PT, R246, RZ, PT ;  /* 0x000000fff600720c */ /* 0x000fe20003fc6270 */
[----:B------:R-:W-:Y:S01]  /*15d20*/  @!P2 IMAD.IADD R47, R47, 0x1, -R2 ;  /* 0x000000012f2fa824 */ /* 0x000fe200078e0a02 */
[----:B------:R-:W-:Y:S01]  /*15d30*/  ISETP.GE.AND P2, PT, R230, RZ, PT ;  /* 0x000000ffe600720c */ /* 0x000fe20003f46270 */
[----:B------:R-:W-:-:S04]  /*15d40*/  IMAD.HI.U32 R7, R4, R55, RZ ;  /* 0x0000003704077227 */ /* 0x000fc800078e00ff */
[----:B------:R-:W-:Y:S02]  /*15d50*/  @!P5 IMAD.IADD R43, R43, 0x1, -R2 ;  /* 0x000000012b2bd824 */ /* 0x000fe400078e0a02 */
[----:B------:R-:W-:Y:S02]  /*15d60*/  IMAD.MOV R14, RZ, RZ, -R14 ;  /* 0x000000ffff0e7224 */ /* 0x000fe400078e0a0e */
[----:B------:R-:W-:Y:S01]  /*15d70*/  @!P1 IMAD.MOV R40, RZ, RZ, -R40 ;  /* 0x000000ffff289224 */ /* 0x000fe200078e0a28 */
[C---:B------:R-:W-:Y:S01]  /*15d80*/  ISETP.GT.U32.AND P1, PT, R2.reuse, R47, PT ;  /* 0x0000002f0200720c */ /* 0x040fe20003f24070 */
[----:B------:R-:W-:Y:S01]  /*15d90*/  IMAD.MOV R7, RZ, RZ, -R7 ;  /* 0x000000ffff077224 */ /* 0x000fe200078e0a07 */
[----:B------:R-:W-:Y:S01]  /*15da0*/  ISETP.GT.U32.AND P5, PT, R2, R43, PT ;  /* 0x0000002b0200720c */ /* 0x000fe20003fa4070 */
[----:B------:R-:W-:-:S04]  /*15db0*/  IMAD.HI.U32 R18, R4, R59, RZ ;  /* 0x0000003b04127227 */ /* 0x000fc800078e00ff */
[C---:B------:R-:W-:Y:S02]  /*15dc0*/  IMAD R51, R2.reuse, R14, R51 ;  /* 0x0000000e02337224 */ /* 0x040fe400078e0233 */
[C---:B------:R-:W-:Y:S02]  /*15dd0*/  IMAD R55, R2.reuse, R7, R55 ;  /* 0x0000000702377224 */ /* 0x040fe400078e0237 */
[----:B------:R-:W-:Y:S01]  /*15de0*/  IMAD.MOV R18, RZ, RZ, -R18 ;  /* 0x000000ffff127224 */ /* 0x000fe200078e0a12 */
[----:B------:R-:W-:Y:S01]  /*15df0*/  ISETP.GT.U32.AND P4, PT, R2, R51, PT ;  /* 0x000000330200720c */ /* 0x000fe20003f84070 */
[----:B------:R-:W-:-:S04]  /*15e00*/  IMAD.HI.U32 R7, R4, R63, RZ ;  /* 0x0000003f04077227 */ /* 0x000fc800078e00ff */
[C---:B------:R-:W-:Y:S02]  /*15e10*/  IMAD R59, R2.reuse, R18, R59 ;  /* 0x00000012023b7224 */ /* 0x040fe400078e023b */
[----:B------:R-:W-:Y:S02]  /*15e20*/  IMAD.MOV R18, RZ, RZ, -R7 ;  /* 0x000000ffff127224 */ /* 0x000fe400078e0a07 */
[--C-:B------:R-:W-:Y:S01]  /*15e30*/  @!P1 IMAD.IADD R47, R47, 0x1, -R2.reuse ;  /* 0x000000012f2f9824 */ /* 0x100fe200078e0a02 */
[C---:B------:R-:W-:Y:S01]  /*15e40*/  ISETP.GT.U32.AND P1, PT, R2.reuse, R59, PT ;  /* 0x0000003b0200720c */ /* 0x040fe20003f24070 */
[C---:B------:R-:W-:Y:S02]  /*15e50*/  IMAD R63, R2.reuse, R18, R63 ;  /* 0x00000012023f7224 */ /* 0x040fe400078e023f */
[----:B------:R-:W-:Y:S01]  /*15e60*/  @!P5 IMAD.IADD R43, R43, 0x1, -R2 ;  /* 0x000000012b2bd824 */ /* 0x000fe200078e0a02 */
[C---:B------:R-:W-:Y:S01]  /*15e70*/  ISETP.GT.U32.AND P5, PT, R2.reuse, R55, PT ;  /* 0x000000370200720c */ /* 0x040fe20003fa4070 */
[----:B------:R-:W-:Y:S01]  /*15e80*/  @!P6 IMAD.MOV R47, RZ, RZ, -R47 ;  /* 0x000000ffff2fe224 */ /* 0x000fe200078e0a2f */
[----:B------:R-:W-:Y:S01]  /*15e90*/  ISETP.GT.U32.AND P6, PT, R2, R63, PT ;  /* 0x0000003f0200720c */ /* 0x000fe20003fc4070 */
[----:B------:R-:W-:-:S02]  /*15ea0*/  VIADD R246, R3, 0x6d ;  /* 0x0000006d03f67836 */ /* 0x000fc40000000000 */
[--C-:B------:R-:W-:Y:S01]  /*15eb0*/  @!P4 IMAD.IADD R51, R51, 0x1, -R2.reuse ;  /* 0x000000013333c824 */ /* 0x100fe200078e0a02 */
[----:B------:R-:W-:Y:S01]  /*15ec0*/  ISETP.GE.AND P4, PT, R247, RZ, PT ;  /* 0x000000fff700720c */ /* 0x000fe20003f86270 */
[----:B------:R-:W-:Y:S01]  /*15ed0*/  VIADD R247, R3, 0x6c ;  /* 0x0000006c03f77836 */ /* 0x000fe20000000000 */
[----:B------:R-:W-:Y:S01]  /*15ee0*/  IABS R67, R246 ;  /* 0x000000f600437213 */ /* 0x000fe20000000000 */
[----:B------:R-:W-:Y:S01]  /*15ef0*/  @!P1 IMAD.IADD R59, R59, 0x1, -R2 ;  /* 0x000000013b3b9824 */ /* 0x000fe200078e0a02 */
[----:B------:R-:W-:Y:S01]  /*15f00*/  ISETP.GE.AND P1, PT, R246, RZ, PT ;  /* 0x000000fff600720c */ /* 0x000fe20003f26270 */
[----:B------:R-:W-:Y:S01]  /*15f10*/  VIADD R221, R3, 0x6b ;  /* 0x0000006b03dd7836 */ /* 0x000fe20000000000 */
[----:B------:R-:W-:Y:S01]  /*15f20*/  IABS R71, R247 ;  /* 0x000000f700477213 */ /* 0x000fe20000000000 */
[----:B------:R-:W-:-:S03]  /*15f30*/  IMAD.HI.U32 R14, R4, R67, RZ ;  /* 0x00000043040e7227 */ /* 0x000fc600078e00ff */
[----:B------:R-:W-:Y:S01]  /*15f40*/  IABS R74, R221 ;  /* 0x000000dd004a7213 */ /* 0x000fe20000000000 */
[--C-:B------:R-:W-:Y:S01]  /*15f50*/  @!P5 IMAD.IADD R55, R55, 0x1, -R2.reuse ;  /* 0x000000013737d824 */ /* 0x100fe200078e0a02 */
[C---:B------:R-:W-:Y:S01]  /*15f60*/  ISETP.GT.U32.AND P5, PT, R2.reuse, R51, PT ;  /* 0x000000330200720c */ /* 0x040fe20003fa4070 */
[----:B------:R-:W-:Y:S01]  /*15f70*/  @!P6 IMAD.IADD R63, R63, 0x1, -R2 ;  /* 0x000000013f3fe824 */ /* 0x000fe200078e0a02 */
[----:B------:R-:W-:Y:S01]  /*15f80*/  ISETP.GT.U32.AND P6, PT, R2, R59, PT ;  /* 0x0000003b0200720c */ /* 0x000fe20003fc4070 */
[----:B------:R-:W-:Y:S02]  /*15f90*/  IMAD.MOV R7, RZ, RZ, -R14 ;  /* 0x000000ffff077224 */ /* 0x000fe400078e0a0e */
[----:B------:R-:W-:-:S04]  /*15fa0*/  IMAD.HI.U32 R14, R4, R71, RZ ;  /* 0x00000047040e7227 */ /* 0x000fc800078e00ff */
[----:B------:R-:W-:Y:S02]  /*15fb0*/  IMAD.MOV R14, RZ, RZ, -R14 ;  /* 0x000000ffff0e7224 */ /* 0x000fe400078e0a0e */
[C---:B------:R-:W-:Y:S02]  /*15fc0*/  IMAD R67, R2.reuse, R7, R67 ;  /* 0x0000000702437224 */ /* 0x040fe400078e0243 */
[C---:B------:R-:W-:Y:S02]  /*15fd0*/  IMAD R71, R2.reuse, R14, R71 ;  /* 0x0000000e02477224 */ /* 0x040fe400078e0247 */
[--C-:B------:R-:W-:Y:S01]  /*15fe0*/  @!P5 IMAD.IADD R51, R51, 0x1, -R2.reuse ;  /* 0x000000013333d824 */ /* 0x100fe200078e0a02 */
[C---:B------:R-:W-:Y:S01]  /*15ff0*/  ISETP.GT.U32.AND P5, PT, R2.reuse, R67, PT ;  /* 0x000000430200720c */ /* 0x040fe20003fa4070 */
[----:B------:R-:W-:Y:S02]  /*16000*/  VIADD R230, R3, 0x6a ;  /* 0x0000006a03e67836 */ /* 0x000fe40000000000 */
[----:B------:R-:W-:Y:S01]  /*16010*/  @!P6 IMAD.IADD R59, R59, 0x1, -R2 ;  /* 0x000000013b3be824 */ /* 0x000fe200078e0a02 */
[----:B------:R-:W-:Y:S01]  /*16020*/  ISETP.GT.U32.AND P6, PT, R2, R71, PT ;  /* 0x000000470200720c */ /* 0x000fe20003fc4070 */
[----:B------:R-:W-:Y:S01]  /*16030*/  IMAD.HI.U32 R7, R4, R74, RZ ;  /* 0x0000004a04077227 */ /* 0x000fe200078e00ff */
[----:B------:R-:W-:-:S03]  /*16040*/  IABS R78, R230 ;  /* 0x000000e6004e7213 */ /* 0x000fc60000000000 */
[----:B------:R-:W-:Y:S01]  /*16050*/  @!P0 IMAD.MOV R43, RZ, RZ, -R43 ;  /* 0x000000ffff2b8224 */ /* 0x000fe200078e0a2b */
[C---:B------:R-:W-:Y:S01]  /*16060*/  ISETP.GT.U32.AND P0, PT, R2.reuse, R55, PT ;  /* 0x000000370200720c */ /* 0x040fe20003f04070 */
[----:B------:R-:W-:Y:S01]  /*16070*/  @!P3 IMAD.MOV R51, RZ, RZ, -R51 ;  /* 0x000000ffff33b224 */ /* 0x000fe200078e0a33 */
[C---:B------:R-:W-:Y:S01]  /*16080*/  ISETP.GT.U32.AND P3, PT, R2.reuse, R63, PT ;  /* 0x0000003f0200720c */ /* 0x040fe20003f64070 */
[----:B------:R-:W-:Y:S02]  /*16090*/  IMAD.MOV R7, RZ, RZ, -R7 ;  /* 0x000000ffff077224 */ /* 0x000fe400078e0a07 */
[----:B------:R-:W-:Y:S02]  /*160a0*/  VIADD R246, R3, 0x68 ;  /* 0x0000006803f67836 */ /* 0x000fe40000000000 */
[----:B------:R-:W-:Y:S02]  /*160b0*/  IMAD R74, R2, R7, R74 ;  /* 0x00000007024a7224 */ /* 0x000fe400078e024a */
[----:B------:R-:W-:Y:S01]  /*160c0*/  IMAD.HI.U32 R7, R4, R78, RZ ;  /* 0x0000004e04077227 */ /* 0x000fe200078e00ff */
[----:B------:R-:W-:-:S03]  /*160d0*/  IABS R86, R246 ;  /* 0x000000f600567213 */ /* 0x000fc60000000000 */
[----:B------:R-:W-:Y:S02]  /*160e0*/  IMAD.MOV R7, RZ, RZ, -R7 ;  /* 0x000000ffff077224 */ /* 0x000fe400078e0a07 */
[--C-:B------:R-:W-:Y:S02]  /*160f0*/  @!P6 IMAD.IADD R71, R71, 0x1, -R2.reuse ;  /* 0x000000014747e824 */ /* 0x100fe400078e0a02 */
[--C-:B------:R-:W-:Y:S01]  /*16100*/  @!P0 IMAD.IADD R55, R55, 0x1, -R2.reuse ;  /* 0x0000000137378824 */ /* 0x100fe200078e0a02 */
[----:B------:R-:W-:Y:S01]  /*16110*/  ISETP.GE.AND P0, PT, R238, RZ, PT ;  /* 0x000000ffee00720c */ /* 0x000fe20003f06270 */
[--C-:B------:R-:W-:Y:S01]  /*16120*/  @!P5 IMAD.IADD R67, R67, 0x1, -R2.reuse ;  /* 0x000000014343d824 */ /* 0x100fe200078e0a02 */
[----:B------:R-:W-:Y:S01]  /*16130*/  ISETP.GE.AND P5, PT, R247, RZ, PT ;  /* 0x000000fff700720c */ /* 0x000fe20003fa6270 */
        /* <DEDUP_REMOVED lines=9> */
[C---:B------:R-:W-:Y:S02]  /*161d0*/  VIADD R247, R3.reuse, 0x67 ;  /* 0x0000006703f77836 */ /* 0x040fe40000000000 */
[----:B------:R-:W-:Y:S02]  /*161e0*/  IMAD.MOV R14, RZ, RZ, -R14 ;  /* 0x000000ffff0e7224 */ /* 0x000fe400078e0a0e */
[----:B------:R-:W-:Y:S01]  /*161f0*/  VIADD R238, R3, 0x69 ;  /* 0x0000006903ee7836 */ /* 0x000fe20000000000 */
[----:B------:R-:W-:Y:S01]  /*16200*/  IABS R7, R247 ;  /* 0x000000f700077213 */ /* 0x000fe20000000000 */
[----:B------:R-:W-:Y:S01]  /*16210*/  @!P3 IMAD.IADD R74, R74, 0x1, -R2 ;  /* 0x000000014a4ab824 */ /* 0x000fe200078e0a02 */
[----:B------:R-:W-:Y:S01]  /*16220*/  ISETP.GE.AND P3, PT, R230, RZ, PT ;  /* 0x000000ffe600720c */ /* 0x000fe20003f66270 */
[----:B------:R-:W-:Y:S01]  /*16230*/  IMAD R86, R2, R14, R86 ;  /* 0x0000000e02567224 */ /* 0x000fe200078e0256 */
[----:B------:R-:W-:Y:S01]  /*16240*/  IABS R82, R238 ;  /* 0x000000ee00527213 */ /* 0x000fe20000000000 */
[----:B------:R-:W-:-:S02]  /*16250*/  @!P4 IMAD.IADD R71, R71, 0x1, -R2 ;  /* 0x000000014747c824 */ /* 0x000fc400078e0a02 */
[--C-:B------:R-:W-:Y:S01]  /*16260*/  @!P2 IMAD.IADD R67, R67, 0x1, -R2.reuse ;  /* 0x000000014343a824 */ /* 0x100fe200078e0a02 */
[----:B------:R-:W-:Y:S01]  /*16270*/  ISETP.GE.AND P2, PT, R221, RZ, PT ;  /* 0x000000ffdd00720c */ /* 0x000fe20003f46270 */
[----:B------:R-:W-:Y:S01]  /*16280*/  @!P6 IMAD.IADD R78, R78, 0x1, -R2 ;  /* 0x000000014e4ee824 */ /* 0x000fe200078e0a02 */
[C---:B------:R-:W-:Y:S01]  /*16290*/  ISETP.GT.U32.AND P6, PT, R2.reuse, R74, PT ;  /* 0x0000004a0200720c */ /* 0x040fe20003fc4070 */
[----:B------:R-:W-:Y:S01]  /*162a0*/  @!P5 IMAD.MOV R71, RZ, RZ, -R71 ;  /* 0x000000ffff47d224 */ /* 0x000fe200078e0a47 */
[----:B------:R-:W-:Y:S01]  /*162b0*/  ISETP.GT.U32.AND P5, PT, R2, R86, PT ;  /* 0x000000560200720c */ /* 0x000fe20003fa4070 */
[----:B------:R-:W-:Y:S02]  /*162c0*/  VIADD R221, R3, 0x66 ;  /* 0x0000006603dd7836 */ /* 0x000fe40000000000 */
[----:B------:R-:W-:-:S03]  /*162d0*/  IMAD.HI.U32 R14, R4, R7, RZ ;  /* 0x00000007040e7227 */ /* 0x000fc600078e00ff */
[----:B------:R-:W-:Y:S01]  /*162e0*/  IABS R22, R221 ;  /* 0x000000dd00167213 */ /* 0x000fe20000000000 */
[----:B------:R-:W-:-:S04]  /*162f0*/  IMAD.HI.U32 R18, R4, R82, RZ ;  /* 0x0000005204127227 */ /* 0x000fc800078e00ff */
[----:B------:R-:W-:Y:S02]  /*16300*/  IMAD.MOV R14, RZ, RZ, -R14 ;  /* 0x000000ffff0e7224 */ /* 0x000fe400078e0a0e */
[----:B------:R-:W-:Y:S01]  /*16310*/  @!P0 IMAD.MOV R63, RZ, RZ, -R63 ;  /* 0x000000ffff3f8224 */ /* 0x000fe200078e0a3f */
[C---:B------:R-:W-:Y:S01]  /*16320*/  ISETP.GT.U32.AND P0, PT, R2.reuse, R78, PT ;  /* 0x0000004e0200720c */ /* 0x040fe20003f04070 */
[----:B------:R-:W-:Y:S02]  /*16330*/  IMAD.MOV R18, RZ, RZ, -R18 ;  /* 0x000000ffff127224 */ /* 0x000fe400078e0a12 */
[----:B------:R-:W-:Y:S02]  /*16340*/  IMAD R7, R2, R14, R7 ;  /* 0x0000000e02077224 */ /* 0x000fe400078e0207 */
[----:B------:R-:W-:Y:S02]  /*16350*/  VIADD R230, R3, 0x65 ;  /* 0x0000006503e67836 */ /* 0x000fe40000000000 */
[----:B------:R-:W-:-:S03]  /*16360*/  IMAD.HI.U32 R14, R4, R22, RZ ;  /* 0x00000016040e7227 */ /* 0x000fc600078e00ff */
[----:B------:R-:W-:Y:S01]  /*16370*/  IABS R96, R230 ;  /* 0x000000e600607213 */ /* 0x000fe20000000000 */
[----:B------:R-:W-:Y:S02]  /*16380*/  IMAD R82, R2, R18, R82 ;  /* 0x0000001202527224 */ /* 0x000fe400078e0252 */
[--C-:B------:R-:W-:Y:S01]  /*16390*/  @!P6 IMAD.IADD R74, R74, 0x1, -R2.reuse ;  /* 0x000000014a4ae824 */ /* 0x100fe200078e0a02 */
[----:B------:R-:W-:Y:S01]  /*163a0*/  ISETP.GE.AND P6, PT, R246, RZ, PT ;  /* 0x000000fff600720c */ /* 0x000fe20003fc6270 */
[----:B------:R-:W-:Y:S01]  /*163b0*/  @!P5 IMAD.IADD R86, R86, 0x1, -R2 ;  /* 0x000000015656d824 */ /* 0x000fe200078e0a02 */
[C---:B------:R-:W-:Y:S01]  /*163c0*/  ISETP.GT.U32.AND P4, PT, R2.reuse, R82, PT ;  /* 0x000000520200720c */ /* 0x040fe20003f84070 */
[----:B------:R-:W-:Y:S02]  /*163d0*/  IMAD.MOV R14, RZ, RZ, -R14 ;  /* 0x000000ffff0e7224 */ /* 0x000fe400078e0a0e */
[----:B------:R-:W-:Y:S01]  /*163e0*/  @!P2 IMAD.MOV R74, RZ, RZ, -R74 ;  /* 0x000000ffff4aa224 */ /* 0x000fe200078e0a4a */
[C---:B------:R-:W-:Y:S01]  /*163f0*/  ISETP.GT.U32.AND P2, PT, R2.reuse, R86, PT ;  /* 0x000000560200720c */ /* 0x040fe20003f44070 */
[----:B------:R-:W-:-:S02]  /*16400*/  IMAD R22, R2, R14, R22 ;  /* 0x0000000e02167224 */ /* 0x000fc400078e0216 */
[----:B------:R-:W-:-:S04]  /*16410*/  IMAD.HI.U32 R14, R4, R96, RZ ;  /* 0x00000060040e7227 */ /* 0x000fc800078e00ff */
[----:B------:R-:W-:Y:S01]  /*16420*/  @!P1 IMAD.MOV R67, RZ, RZ, -R67 ;  /* 0x000000ffff439224 */ /* 0x000fe200078e0a43 */
[----:B------:R-:W-:Y:S01]  /*16430*/  ISETP.GE.AND P1, PT, R238, RZ, PT ;  /* 0x000000ffee00720c */ /* 0x000fe20003f26270 */
[----:B------:R-:W-:Y:S01]  /*16440*/  @!P0 IMAD.IADD R78, R78, 0x1, -R2 ;  /* 0x000000014e4e8824 */ /* 0x000fe200078e0a02 */
[----:B------:R-:W-:Y:S01]  /*16450*/  ISETP.GT.U32.AND P0, PT, R2, R7, PT ;  /* 0x000000070200720c */ /* 0x000fe20003f04070 */
[----:B------:R-:W-:Y:S02]  /*16460*/  VIADD R238, R3, 0x64 ;  /* 0x0000006403ee7836 */ /* 0x000fe40000000000 */
[----:B------:R-:W-:Y:S02]  /*16470*/  IMAD.MOV R14, RZ, RZ, -R14 ;  /* 0x000000ffff0e7224 */ /* 0x000fe400078e0a0e */
[----:B------:R-:W-:Y:S01]  /*16480*/  @!P4 IMAD.IADD R82, R82, 0x1, -R2 ;  /* 0x000000015252c824 */ /* 0x000fe200078e0a02 */
[----:B------:R-:W-:Y:S01]  /*16490*/  IABS R100, R238 ;  /* 0x000000ee00647213 */ /* 0x000fe20000000000 */
[----:B------:R-:W-:Y:S01]  /*164a0*/  IMAD R96, R2, R14, R96 ;  /* 0x0000000e02607224 */ /* 0x000fe200078e0260 */
[----:B------:R-:W-:Y:S01]  /*164b0*/  ISETP.GE.AND P4, PT, R247, RZ, PT ;  /* 0x000000fff700720c */ /* 0x000fe20003f86270 */
[----:B------:R-:W-:Y:S01]  /*164c0*/  @!P2 IMAD.IADD R86, R86, 0x1, -R2 ;  /* 0x000000015656a824 */ /* 0x000fe200078e0a02 */
[----:B------:R-:W-:Y:S01]  /*164d0*/  ISETP.GT.U32.AND P5, PT, R2, R82, PT ;  /* 0x000000520200720c */ /* 0x000fe20003fa4070 */
[----:B------:R-:W-:Y:S01]  /*164e0*/  IMAD.HI.U32 R26, R4, R100, RZ ;  /* 0x00000064041a7227 */ /* 0x000fe200078e00ff */
[----:B------:R-:W-:-:S03]  /*164f0*/  ISETP.GT.U32.AND P2, PT, R2, R96, PT ;  /* 0x000000600200720c */ /* 0x000fc60003f44070 */
[----:B------:R-:W-:Y:S02]  /*16500*/  @!P0 IMAD.IADD R7, R7, 0x1, -R2 ;  /* 0x0000000107078824 */ /* 0x000fe400078e0a02 */
[----:B------:R-:W-:Y:S01]  /*16510*/  @!P3 IMAD.MOV R78, RZ, RZ, -R78 ;  /* 0x000000ffff4eb224 */ /* 0x000fe200078e0a4e */
[C---:B------:R-:W-:Y:S01]  /*16520*/  ISETP.GT.U32.AND P3, PT, R2.reuse, R22, PT ;  /* 0x000000160200720c */ /* 0x040fe20003f64070 */
[----:B------:R-:W-:Y:S01]  /*16530*/  IMAD.MOV R26, RZ, RZ, -R26 ;  /* 0x000000ffff1a7224 */ /* 0x000fe200078e0a1a */
[C---:B------:R-:W-:Y:S01]  /*16540*/  ISETP.GT.U32.AND P0, PT, R2.reuse, R7, PT ;  /* 0x000000070200720c */ /* 0x040fe20003f04070 */
[C---:B------:R-:W-:Y:S02]  /*16550*/  VIADD R246, R3.reuse, 0x63 ;  /* 0x0000006303f67836 */ /* 0x040fe40000000000 */
[----:B------:R-:W-:Y:S02]  /*16560*/  IMAD R100, R2, R26, R100 ;  /* 0x0000001a02647224 */ /* 0x000fe400078e0264 */
[----:B------:R-:W-:Y:S01]  /*16570*/  VIADD R247, R3, 0x62 ;  /* 0x0000006203f77836 */ /* 0x000fe20000000000 */
[----:B------:R-:W-:Y:S01]  /*16580*/  IABS R49, R246 ;  /* 0x000000f600317213 */ /* 0x000fe20000000000 */
[--C-:B------:R-:W-:Y:S01]  /*16590*/  @!P2 IMAD.IADD R96, R96, 0x1, -R2.reuse ;  /* 0x000000016060a824 */ /* 0x100fe200078e0a02 */
[----:B------:R-:W-:Y:S01]  /*165a0*/  ISETP.GT.U32.AND P2, PT, R2, R100, PT ;  /* 0x000000640200720c */ /* 0x000fe20003f44070 */
[--C-:B------:R-:W-:Y:S01]  /*165b0*/  @!P5 IMAD.IADD R82, R82, 0x1, -R2.reuse ;  /* 0x000000015252d824 */ /* 0x100fe200078e0a02 */
[----:B------:R-:W-:Y:S01]  /*165c0*/  IABS R45, R247 ;  /* 0x000000f7002d7213 */ /* 0x000fe20000000000 */
[--C-:B------:R-:W-:Y:S01]  /*165d0*/  @!P3 IMAD.IADD R22, R22, 0x1, -R2.reuse ;  /* 0x000000011616b824 */ /* 0x100fe200078e0a02 */
[----:B------:R-:W-:Y:S01]  /*165e0*/  ISETP.GE.AND P5, PT, R221, RZ, PT ;  /* 0x000000ffdd00720c */ /* 0x000fe20003fa6270 */
[----:B------:R-:W-:Y:S01]  /*165f0*/  @!P0 IMAD.IADD R7, R7, 0x1, -R2 ;  /* 0x0000000107078824 */ /* 0x000fe200078e0a02 */
[----:B------:R-:W-:Y:S01]  /*16600*/  ISETP.GE.AND P0, PT, R230, RZ, PT ;  /* 0x000000ffe600720c */ /* 0x000fe20003f06270 */
[----:B------:R-:W-:Y:S01]  /*16610*/  @!P1 IMAD.MOV R82, RZ, RZ, -R82 ;  /* 0x000000ffff529224 */ /* 0x000fe200078e0a52 */
[----:B------:R-:W-:Y:S01]  /*16620*/  ISETP.GT.U32.AND P1, PT, R2, R22, PT ;  /* 0x000000160200720c */ /* 0x000fe20003f24070 */
[----:B------:R-:W-:Y:S01]  /*16630*/  IMAD.HI.U32 R18, R4, R49, RZ ;  /* 0x0000003104127227 */ /* 0x000fe200078e00ff */
[----:B------:R-:W-:-:S03]  /*16640*/  ISETP.GE.AND P3, PT, R238, RZ, PT ;  /* 0x000000ffee00720c */ /* 0x000fc60003f66270 */
[----:B------:R-:W-:-:S04]  /*16650*/  IMAD.HI.U32 R14, R4, R45, RZ ;  /* 0x0000002d040e7227 */ /* 0x000fc800078e00ff */
[----:B------:R-:W-:Y:S02]  /*16660*/  VIADD R230, R3, 0x61 ;  /* 0x0000006103e67836 */ /* 0x000fe40000000000 */
[----:B------:R-:W-:Y:S02]  /*16670*/  IMAD.MOV R18, RZ, RZ, -R18 ;  /* 0x000000ffff127224 */ /* 0x000fe400078e0a12 */
[----:B------:R-:W-:Y:S01]  /*16680*/  IMAD.MOV R14, RZ, RZ, -R14 ;  /* 0x000000ffff0e7224 */ /* 0x000fe200078e0a0e */
[----:B------:R-:W-:Y:S01]  /*16690*/  IABS R26, R230 ;  /* 0x000000e6001a7213 */ /* 0x000fe20000000000 */
[----:B------:R-:W-:Y:S02]  /*166a0*/  @!P2 IMAD.IADD R100, R100, 0x1, -R2 ;  /* 0x000000016464a824 */ /* 0x000fe400078e0a02 */
[C---:B------:R-:W-:Y:S02]  /*166b0*/  IMAD R49, R2.reuse, R18, R49 ;  /* 0x0000001202317224 */ /* 0x040fe400078e0231 */
[----:B------:R-:W-:Y:S01]  /*166c0*/  IMAD.MOV.U32 R0, RZ, RZ, R7 ;  /* 0x000000ffff007224 */ /* 0x000fe200078e0007 */
[C---:B------:R-:W-:Y:S01]  /*166d0*/  ISETP.GT.U32.AND P2, PT, R2.reuse, R100, PT ;  /* 0x000000640200720c */ /* 0x040fe20003f44070 */
[----:B------:R-:W-:-:S02]  /*166e0*/  IMAD R45, R2, R14, R45 ;  /* 0x0000000e022d7224 */ /* 0x000fc400078e022d */
        /* <DEDUP_REMOVED lines=8> */
[----:B------:R-:W-:Y:S01]  /*16770*/  @!P6 IMAD.MOV R86, RZ, RZ, -R86 ;  /* 0x000000ffff56e224 */ /* 0x000fe200078e0a56 */
[----:B------:R-:W-:Y:S01]  /*16780*/  IABS R30, R221 ;  /* 0x000000dd001e7213 */ /* 0x000fe20000000000 */
[C---:B------:R-:W-:Y:S01]  /*16790*/  IMAD R26, R2.reuse, R14, R26 ;  /* 0x0000000e021a7224 */ /* 0x040fe200078e021a */
[----:B------:R-:W-:Y:S01]  /*167a0*/  ISETP.GT.U32.AND P6, PT, R2, R96, PT ;  /* 0x000000600200720c */ /* 0x000fe20003fc4070 */
[----:B------:R-:W-:-:S02]  /*167b0*/  VIADD R238, R3, 0x60 ;  /* 0x0000006003ee7836 */ /* 0x000fc40000000000 */
        /* <DEDUP_REMOVED lines=18> */
[----:B-1----:R-:W-:Y:S01]  /*168e0*/  IMAD.MOV.U32 R0, RZ, RZ, R22 ;  /* 0x000000ffff007224 */ /* 0x002fe200078e0016 */
[----:B------:R-:W-:Y:S01]  /*168f0*/  IABS R22, R246 ;  /* 0x000000f600167213 */ /* 0x000fe20000000000 */
[--C-:B------:R-:W-:Y:S01]  /*16900*/  @!P4 IMAD.IADD R49, R49, 0x1, -R2.reuse ;  /* 0x000000013131c824 */ /* 0x100fe200078e0a02 */
[----:B------:R-:W-:Y:S01]  /*16910*/  ISETP.GT.U32.AND P4, PT, R2, R18, PT ;  /* 0x000000120200720c */ /* 0x000fe20003f84070 */
[----:B------:R-:W-:Y:S01]  /*16920*/  @!P1 IMAD.IADD R45, R45, 0x1, -R2 ;  /* 0x000000012d2d9824 */ /* 0x000fe200078e0a02 */
[----:B------:R-:W-:Y:S01]  /*16930*/  ISETP.GE.AND P1, PT, R230, RZ, PT ;  /* 0x000000ffe600720c */ /* 0x000fe20003f26270 */
[----:B------:R-:W-:Y:S02]  /*16940*/  VIADD R230, R3, 0x5c ;  /* 0x0000005c03e67836 */ /* 0x000fe40000000000 */
[----:B------:R-:W-:-:S03]  /*16950*/  IMAD.HI.U32 R38, R4, R22, RZ ;  /* 0x0000001604267227 */ /* 0x000fc600078e00ff */
[----:B------:R-:W-:Y:S01]  /*16960*/  IABS R14, R230 ;  /* 0x000000e6000e7213 */ /* 0x000fe20000000000 */
[----:B------:R-:W-:Y:S01]  /*16970*/  @!P5 IMAD.MOV R0, RZ, RZ, -R0 ;  /* 0x000000ffff00d224 */ /* 0x000fe200078e0a00 */
[----:B------:R-:W-:Y:S01]  /*16980*/  ISETP.GE.AND P5, PT, R247, RZ, PT ;  /* 0x000000fff700720c */ /* 0x000fe20003fa6270 */
[----:B------:R-:W-:Y:S02]  /*16990*/  VIADD R247, R3, 0x5d ;  /* 0x0000005d03f77836 */ /* 0x000fe40000000000 */
[----:B------:R-:W-:Y:S01]  /*169a0*/  @!P2 IMAD.IADD R30, R30, 0x1, -R2 ;  /* 0x000000011e1ea824 */ /* 0x000fe200078e0a02 */
[----:B------:R1:W-:Y:S01]  /*169b0*/  STL [R1+0x18c], R0 ;  /* 0x00018c0001007387 */ /* 0x0003e20000100800 */
[----:B------:R-:W-:Y:S01]  /*169c0*/  IMAD.MOV R38, RZ, RZ, -R38 ;  /* 0x000000ffff267224 */ /* 0x000fe200078e0a26 */
[----:B------:R-:W-:Y:S01]  /*169d0*/  IABS R7, R247 ;  /* 0x000000f700077213 */ /* 0x000fe20000000000 */
[----:B------:R-:W-:Y:S01]  /*169e0*/  @!P0 IMAD.MOV R96, RZ, RZ, -R96 ;  /* 0x000000ffff608224 */ /* 0x000fe200078e0a60 */
[C---:B------:R-:W-:Y:S01]  /*169f0*/  ISETP.GT.U32.AND P0, PT, R2.reuse, R26, PT ;  /* 0x0000001a0200720c */ /* 0x040fe20003f04070 */
[C---:B------:R-:W-:Y:S01]  /*16a00*/  IMAD R22, R2.reuse, R38, R22 ;  /* 0x0000002602167224 */ /* 0x040fe200078e0216 */
[----:B------:R-:W-:Y:S01]  /*16a10*/  ISETP.GT.U32.AND P2, PT, R2, R30, PT ;  /* 0x0000001e0200720c */ /* 0x000fe20003f44070 */
[----:B------:R-:W-:-:S04]  /*16a20*/  IMAD.HI.U32 R38, R4, R14, RZ ;  /* 0x0000000e04267227 */ /* 0x000fc800078e00ff */
[----:B------:R-:W-:Y:S01]  /*16a30*/  @!P4 IMAD.IADD R18, R18, 0x1, -R2 ;  /* 0x000000011212c824 */ /* 0x000fe200078e0a02 */
[----:B------:R-:W-:Y:S01]  /*16a40*/  ISETP.GE.AND P4, PT, R238, RZ, PT ;  /* 0x000000ffee00720c */ /* 0x000fe20003f86270 */
[----:B------:R-:W-:Y:S02]  /*16a50*/  IMAD.MOV.U32 R6, RZ, RZ, R49 ;  /* 0x000000ffff067224 */ /* 0x000fe400078e0031 */
[----:B------:R-:W-:-:S04]  /*16a60*/  IMAD.HI.U32 R34, R4, R7, RZ ;  /* 0x0000000704227227 */ /* 0x000fc800078e00ff */
[----:B------:R-:W-:Y:S02]  /*16a70*/  IMAD.MOV R38, RZ, RZ, -R38 ;  /* 0x000000ffff267224 */ /* 0x000fe400078e0a26 */
[----:B------:R-:W-:Y:S01]  /*16a80*/  @!P3 IMAD.MOV R100, RZ, RZ, -R100 ;  /* 0x000000ffff64b224 */ /* 0x000fe200078e0a64 */
[C---:B------:R-:W-:Y:S01]  /*16a90*/  ISETP.GT.U32.AND P3, PT, R2.reuse, R18, PT ;  /* 0x000000120200720c */ /* 0x040fe20003f64070 */
[----:B-1----:R-:W-:Y:S02]  /*16aa0*/  IMAD.MOV.U32 R0, RZ, RZ, R45 ;  /* 0x000000ffff007224 */ /* 0x002fe400078e002d */
[----:B------:R-:W-:Y:S01]  /*16ab0*/  @!P6 IMAD.MOV R6, RZ, RZ, -R6 ;  /* 0x000000ffff06e224 */ /* 0x000fe200078e0a06 */
[C---:B------:R-:W-:Y:S01]  /*16ac0*/  ISETP.GT.U32.AND P6, PT, R2.reuse, R22, PT ;  /* 0x000000160200720c */ /* 0x040fe20003fc4070 */
[----:B------:R-:W-:Y:S02]  /*16ad0*/  IMAD.MOV R34, RZ, RZ, -R34 ;  /* 0x000000ffff227224 */ /* 0x000fe400078e0a22 */
[C---:B------:R-:W-:Y:S01]  /*16ae0*/  IMAD R14, R2.reuse, R38, R14 ;  /* 0x00000026020e7224 */ /* 0x040fe200078e020e */
[----:B------:R-:W-:Y:S01]  /*16af0*/  STL [R1+0x164], R6 ;  /* 0x0001640601007387 */ /* 0x000fe20000100800 */
[----:B------:R-:W-:Y:S01]  /*16b00*/  @!P5 IMAD.MOV R0, RZ, RZ, -R0 ;  /* 0x000000ffff00d224 */ /* 0x000fe200078e0a00 */
[----:B------:R-:W-:Y:S01]  /*16b10*/  ISETP.GE.AND P5, PT, R221, RZ, PT ;  /* 0x000000ffdd00720c */ /* 0x000fe20003fa6270 */
[----:B------:R-:W-:-:S02]  /*16b20*/  IMAD R7, R2, R34, R7 ;  /* 0x0000002202077224 */ /* 0x000fc400078e0207 */
[--C-:B------:R-:W-:Y:S01]  /*16b30*/  @!P0 IMAD.IADD R26, R26, 0x1, -R2.reuse ;  /* 0x000000011a1a8824 */ /* 0x100fe200078e0a02 */
[----:B------:R1:W-:Y:S01]  /*16b40*/  STL [R1+0x17c], R0 ;  /* 0x00017c0001007387 */ /* 0x0003e20000100800 */
[--C-:B------:R-:W-:Y:S01]  /*16b50*/  @!P2 IMAD.IADD R30, R30, 0x1, -R2.reuse ;  /* 0x000000011e1ea824 */ /* 0x100fe200078e0a02 */
[C---:B------:R-:W-:Y:S01]  /*16b60*/  ISETP.GT.U32.AND P2, PT, R2.reuse, R14, PT ;  /* 0x0000000e0200720c */ /* 0x040fe20003f44070 */
[C---:B------:R-:W-:Y:S01]  /*16b70*/  VIADD R238, R3.reuse, 0x5b ;  /* 0x0000005b03ee7836 */ /* 0x040fe20000000000 */
[----:B------:R-:W-:Y:S01]  /*16b80*/  ISETP.GT.U32.AND P0, PT, R2, R7, PT ;  /* 0x000000070200720c */ /* 0x000fe20003f04070 */
[--C-:B------:R-:W-:Y:S01]  /*16b90*/  @!P3 IMAD.IADD R18, R18, 0x1, -R2.reuse ;  /* 0x000000011212b824 */ /* 0x100fe200078e0a02 */
[----:B------:R-:W-:Y:S01]  /*16ba0*/  ISETP.GE.AND P3, PT, R246, RZ, PT ;  /* 0x000000fff600720c */ /* 0x000fe20003f66270 */
[----:B------:R-:W-:Y:S01]  /*16bb0*/  @!P6 IMAD.IADD R22, R22, 0x1, -R2 ;  /* 0x000000011616e824 */ /* 0x000fe200078e0a02 */
[----:B------:R-:W-:Y:S01]  /*16bc0*/  IABS R34, R238 ;  /* 0x000000ee00227213 */ /* 0x000fe20000000000 */
[----:B------:R-:W-:-:S02]  /*16bd0*/  VIADD R246, R3, 0x5a ;  /* 0x0000005a03f67836 */ /* 0x000fc40000000000 */
[----:B-1----:R-:W-:Y:S01]  /*16be0*/  IMAD.MOV.U32 R0, RZ, RZ, R26 ;  /* 0x000000ffff007224 */ /* 0x002fe200078e001a */
[----:B------:R-:W-:Y:S01]  /*16bf0*/  ISETP.GT.U32.AND P6, PT, R2, R22, PT ;  /* 0x000000160200720c */ /* 0x000fe20003fc4070 */
[----:B------:R-:W-:Y:S01]  /*16c00*/  IMAD.HI.U32 R38, R4, R34, RZ ;  /* 0x0000002204267227 */ /* 0x000fe200078e00ff */
[----:B------:R-:W-:-:S03]  /*16c10*/  IABS R26, R246 ;  /* 0x000000f6001a7213 */ /* 0x000fc60000000000 */
[----:B------:R-:W-:Y:S01]  /*16c20*/  @!P1 IMAD.MOV R0, RZ, RZ, -R0 ;  /* 0x000000ffff009224 */ /* 0x000fe200078e0a00 */
[----:B------:R-:W-:Y:S01]  /*16c30*/  ISETP.GE.AND P1, PT, R247, RZ, PT ;  /* 0x000000fff700720c */ /* 0x000fe20003f26270 */
[--C-:B------:R-:W-:Y:S02]  /*16c40*/  @!P2 IMAD.IADD R14, R14, 0x1, -R2.reuse ;  /* 0x000000010e0ea824 */ /* 0x100fe400078e0a02 */
[----:B------:R-:W-:Y:S01]  /*16c50*/  @!P0 IMAD.IADD R7, R7, 0x1, -R2 ;  /* 0x0000000107078824 */ /* 0x000fe200078e0a02 */
[----:B------:R1:W-:Y:S01]  /*16c60*/  STL [R1+0x180], R0 ;  /* 0x0001800001007387 */ /* 0x0003e20000100800 */
[----:B------:R-:W-:Y:S01]  /*16c70*/  IMAD.MOV R38, RZ, RZ, -R38 ;  /* 0x000000ffff267224 */ /* 0x000fe200078e0a26 */
[----:B------:R-:W-:Y:S01]  /*16c80*/  ISETP.GE.AND P0, PT, R230, RZ, PT ;  /* 0x000000ffe600720c */ /* 0x000fe20003f06270 */
[----:B------:R-:W-:Y:S01]  /*16c90*/  @!P6 IMAD.IADD R22, R22, 0x1, -R2 ;  /* 0x000000011616e824 */ /* 0x000fe200078e0a02 */
[C---:B------:R-:W-:Y:S01]  /*16ca0*/  ISETP.GT.U32.AND P2, PT, R2.reuse, R7, PT ;  /* 0x000000070200720c */ /* 0x040fe20003f44070 */
[----:B------:R-:W-:-:S02]  /*16cb0*/  IMAD R34, R2, R38, R34 ;  /* 0x0000002602227224 */ /* 0x000fc400078e0222 */
[----:B------:R-:W-:Y:S02]  /*16cc0*/  IMAD.MOV.U32 R6, RZ, RZ, R30 ;  /* 0x000000ffff067224 */ /* 0x000fe400078e001e */
[----:B------:R-:W-:Y:S01]  /*16cd0*/  VIADD R247, R3, 0x59 ;  /* 0x0000005903f77836 */ /* 0x000fe20000000000 */
[----:B------:R-:W-:Y:S01]  /*16ce0*/  ISETP.GT.U32.AND P6, PT, R2, R34, PT ;  /* 0x000000220200720c */ /* 0x000fe20003fc4070 */
[----:B-1----:R-:W-:Y:S02]  /*16cf0*/  IMAD.MOV.U32 R0, RZ, RZ, R18 ;  /* 0x000000ffff007224 */ /* 0x002fe400078e0012 */
[----:B------:R-:W-:Y:S01]  /*16d00*/  IMAD.HI.U32 R18, R4, R26, RZ ;  /* 0x0000001a04127227 */ /* 0x000fe200078e00ff */
[----:B------:R-:W-:-:S03]  /*16d10*/  IABS R49, R247 ;  /* 0x000000f700317213 */ /* 0x000fc60000000000 */
[----:B------:R-:W-:Y:S01]  /*16d20*/  @!P4 IMAD.MOV R0, RZ, RZ, -R0 ;  /* 0x000000ffff00c224 */ /* 0x000fe200078e0a00 */
[C---:B------:R-:W-:Y:S01]  /*16d30*/  ISETP.GT.U32.AND P4, PT, R2.reuse, R14, PT ;  /* 0x0000000e0200720c */ /* 0x040fe20003f84070 */
[----:B------:R-:W-:Y:S02]  /*16d40*/  IMAD.MOV R18, RZ, RZ, -R18 ;  /* 0x000000ffff127224 */ /* 0x000fe400078e0a12 */
[----:B------:R-:W-:Y:S01]  /*16d50*/  @!P5 IMAD.MOV R6, RZ, RZ, -R6 ;  /* 0x000000ffff06d224 */ /* 0x000fe200078e0a06 */
[----:B------:R1:W-:Y:S01]  /*16d60*/  STL [R1+0x170], R0 ;  /* 0x0001700001007387 */ /* 0x0003e20000100800 */
[----:B------:R-:W-:Y:S01]  /*16d70*/  IMAD R18, R2, R18, R26 ;  /* 0x0000001202127224 */ /* 0x000fe200078e021a */
[----:B------:R-:W-:Y:S01]  /*16d80*/  ISETP.GE.AND P5, PT, R238, RZ, PT ;  /* 0x000000ffee00720c */ /* 0x000fe20003fa6270 */
[--C-:B------:R-:W-:Y:S01]  /*16d90*/  @!P2 IMAD.IADD R7, R7, 0x1, -R2.reuse ;  /* 0x000000010707a824 */ /* 0x100fe200078e0a02 */
[----:B------:R-:W-:Y:S01]  /*16da0*/  ISETP.GE.AND P2, PT, R247, RZ, PT ;  /* 0x000000fff700720c */ /* 0x000fe20003f46270 */
[----:B------:R-:W-:Y:S01]  /*16db0*/  VIADD R247, R3, 0x58 ;  /* 0x0000005803f77836 */ /* 0x000fe20000000000 */
[----:B------:R-:W-:Y:S01]  /*16dc0*/  STL [R1+0x174], R6 ;  /* 0x0001740601007387 */ /* 0x000fe20000100800 */
[----:B------:R-:W-:-:S02]  /*16dd0*/  @!P6 IMAD.IADD R34, R34, 0x1, -R2 ;  /* 0x000000012222e824 */ /* 0x000fc400078e0a02 */
[----:B------:R-:W-:Y:S01]  /*16de0*/  @!P4 IMAD.IADD R14, R14, 0x1, -R2 ;  /* 0x000000010e0ec824 */ /* 0x000fe200078e0a02 */
[----:B------:R-:W-:Y:S01]  /*16df0*/  ISETP.GT.U32.AND P4, PT, R2, R18, PT ;  /* 0x000000120200720c */ /* 0x000fe20003f84070 */
[----:B-1----:R-:W-:Y:S01]  /*16e00*/  IMAD.MOV.U32 R0, RZ, RZ, R22 ;  /* 0x000000ffff007224 */ /* 0x002fe200078e0016 */
[----:B------:R-:W-:Y:S01]  /*16e10*/  IABS R45, R247 ;  /* 0x000000f7002d7213 */ /* 0x000fe20000000000 */
[----:B------:R-:W-:Y:S01]  /*16e20*/  IMAD.HI.U32 R22, R4, R49, RZ ;  /* 0x0000003104167227 */ /* 0x000fe200078e00ff */
[----:B------:R-:W-:-:S03]  /*16e30*/  ISETP.GE.AND P6, PT, R247, RZ, PT ;  /* 0x000000fff700720c */ /* 0x000fc60003fc6270 */
[----:B------:R-:W-:Y:S01]  /*16e40*/  @!P3 IMAD.MOV R0, RZ, RZ, -R0 ;  /* 0x000000ffff00b224 */ /* 0x000fe200078e0a00 */
[----:B------:R-:W-:Y:S01]  /*16e50*/  ISETP.GE.AND P3, PT, R246, RZ, PT ;  /* 0x000000fff600720c */ /* 0x000fe20003f66270 */
[----:B------:R-:W-:Y:S02]  /*16e60*/  IMAD.MOV R22, RZ, RZ, -R22 ;  /* 0x000000ffff167224 */ /* 0x000fe400078e0a16 */
[----:B------:R-:W-:Y:S01]  /*16e70*/  VIADD R230, R3, 0x57 ;  /* 0x0000005703e67836 */ /* 0x000fe20000000000 */
[----:B------:R1:W-:Y:S01]  /*16e80*/  STL [R1+0x178], R0 ;  /* 0x0001780001007387 */ /* 0x0003e20000100800 */
[----:B------:R-:W-:Y:S01]  /*16e90*/  @!P4 IMAD.IADD R18, R18, 0x1, -R2 ;  /* 0x000000011212c824 */ /* 0x000fe200078e0a02 */
[----:B------:R-:W-:Y:S01]  /*16ea0*/  ISETP.GT.U32.AND P4, PT, R2, R34, PT ;  /* 0x000000220200720c */ /* 0x000fe20003f84070 */
[----:B------:R-:W-:Y:S01]  /*16eb0*/  IMAD.HI.U32 R30, R4, R45, RZ ;  /* 0x0000002d041e7227 */ /* 0x000fe200078e00ff */
[----:B------:R-:W-:-:S03]  /*16ec0*/  IABS R38, R230 ;  /* 0x000000e600267213 */ /* 0x000fc60000000000 */
[----:B------:R-:W-:Y:S02]  /*16ed0*/  IMAD R49, R2, R22, R49 ;  /* 0x0000001602317224 */ /* 0x000fe400078e0231 */
[----:B------:R-:W-:Y:S02]  /*16ee0*/  VIADD R238, R3, 0x56 ;  /* 0x0000005603ee7836 */ /* 0x000fe40000000000 */
[----:B-1----:R-:W-:Y:S02]  /*16ef0*/  IMAD.MOV.U32 R0, RZ, RZ, R7 ;  /* 0x000000ffff007224 */ /* 0x002fe400078e0007 */
[----:B------:R-:W-:Y:S01]  /*16f00*/  IMAD.HI.U32 R7, R4, R38, RZ ;  /* 0x0000002604077227 */ /* 0x000fe200078e00ff */
[----:B------:R-:W-:-:S03]  /*16f10*/  IABS R22, R238 ;  /* 0x000000ee00167213 */ /* 0x000fc60000000000 */
[----:B------:R-:W-:Y:S01]  /*16f20*/  @!P1 IMAD.MOV R0, RZ, RZ, -R0 ;  /* 0x000000ffff009224 */ /* 0x000fe200078e0a00 */
[----:B------:R-:W-:Y:S01]  /*16f30*/  ISETP.GT.U32.AND P1, PT, R2, R18, PT ;  /* 0x000000120200720c */ /* 0x000fe20003f24070 */
[----:B------:R-:W-:Y:S02]  /*16f40*/  @!P4 IMAD.IADD R34, R34, 0x1, -R2 ;  /* 0x000000012222c824 */ /* 0x000fe400078e0a02 */
[----:B------:R-:W-:Y:S01]  /*16f50*/  IMAD.MOV R7, RZ, RZ, -R7 ;  /* 0x000000ffff077224 */ /* 0x000fe200078e0a07 */
[----:B------:R1:W-:Y:S01]  /*16f60*/  STL [R1+0x16c], R0 ;  /* 0x00016c0001007387 */ /* 0x0003e20000100800 */
[C---:B------:R-:W-:Y:S02]  /*16f70*/  VIADD R221, R3.reuse, 0x55 ;  /* 0x0000005503dd7836 */ /* 0x040fe40000000000 */
[----:B------:R-:W-:Y:S02]  /*16f80*/  IMAD R38, R2, R7, R38 ;  /* 0x0000000702267224 */ /* 0x000fe400078e0226 */
[C---:B------:R-:W-:Y:S01]  /*16f90*/  VIADD R246, R3.reuse, 0x54 ;  /* 0x0000005403f67836 */ /* 0x040fe20000000000 */
[----:B------:R-:W-:Y:S01]  /*16fa0*/  IABS R26, R221 ;  /* 0x000000dd001a7213 */ /* 0x000fe20000000000 */
[----:B------:R-:W-:-:S02]  /*16fb0*/  VIADD R247, R3, 0x53 ;  /* 0x0000005303f77836 */ /* 0x000fc40000000000 */
[----:B------:R-:W-:Y:S01]  /*16fc0*/  @!P1 IMAD.IADD R18, R18, 0x1, -R2 ;  /* 0x0000000112129824 */ /* 0x000fe200078e0a02 */
[C---:B------:R-:W-:Y:S01]  /*16fd0*/  ISETP.GT.U32.AND P1, PT, R2.reuse, R38, PT ;  /* 0x000000260200720c */ /* 0x040fe20003f24070 */
[----:B-1----:R-:W-:Y:S02]  /*16fe0*/  IMAD.MOV.U32 R0, RZ, RZ, R14 ;  /* 0x000000ffff007224 */ /* 0x002fe400078e000e */
[----:B------:R-:W-:Y:S01]  /*16ff0*/  IMAD.MOV R14, RZ, RZ, -R30 ;  /* 0x000000ffff0e7224 */ /* 0x000fe200078e0a1e */
[----:B------:R-:W-:Y:S01]  /*17000*/  IABS R30, R246 ;  /* 0x000000f6001e7213 */ /* 0x000fe20000000000 */
[----:B------:R-:W-:Y:S01]  /*17010*/  @!P0 IMAD.MOV R0, RZ, RZ, -R0 ;  /* 0x000000ffff008224 */ /* 0x000fe200078e0a00 */
[C---:B------:R-:W-:Y:S01]  /*17020*/  ISETP.GT.U32.AND P0, PT, R2.reuse, R49, PT ;  /* 0x000000310200720c */ /* 0x040fe20003f04070 */
[----:B------:R-:W-:Y:S02]  /*17030*/  IMAD R45, R2, R14, R45 ;  /* 0x0000000e022d7224 */ /* 0x000fe400078e022d */
[----:B------:R-:W-:Y:S01]  /*17040*/  IMAD.HI.U32 R14, R4, R22, RZ ;  /* 0x00000016040e7227 */ /* 0x000fe200078e00ff */
[----:B------:R1:W-:Y:S02]  /*17050*/  STL [R1+0x168], R0 ;  /* 0x0001680001007387 */ /* 0x0003e40000100800 */
[----:B------:R-:W-:Y:S01]  /*17060*/  ISETP.GT.U32.AND P4, PT, R2, R45, PT ;  /* 0x0000002d0200720c */ /* 0x000fe20003f84070 */
[----:B------:R-:W-:-:S02]  /*17070*/  IMAD.MOV R14, RZ, RZ, -R14 ;  /* 0x000000ffff0e7224 */ /* 0x000fc400078e0a0e */
[----:B------:R-:W-:-:S04]  /*17080*/  IMAD.HI.U32 R7, R4, R26, RZ ;  /* 0x0000001a04077227 */ /* 0x000fc800078e00ff */
[----:B------:R-:W-:Y:S01]  /*17090*/  @!P0 IMAD.IADD R49, R49, 0x1, -R2 ;  /* 0x0000000131318824 */ /* 0x000fe200078e0a02 */
[----:B------:R-:W-:Y:S01]  /*170a0*/  ISETP.GE.AND P0, PT, R230, RZ, PT ;  /* 0x000000ffe600720c */ /* 0x000fe20003f06270 */
[----:B-1----:R-:W-:Y:S02]  /*170b0*/  IMAD.MOV.U32 R0, RZ, RZ, R34 ;  /* 0x000000ffff007224 */ /* 0x002fe400078e0022 */
[C---:B------:R-:W-:Y:S02]  /*170c0*/  IMAD R22, R2.reuse, R14, R22 ;  /* 0x0000000e02167224 */ /* 0x040fe400078e0216 */
[----:B------:R-:W-:Y:S01]  /*170d0*/  @!P4 IMAD.IADD R45, R45, 0x1, -R2 ;  /* 0x000000012d2dc824 */ /* 0x000fe200078e0a02 */
[C---:B------:R-:W-:Y:S01]  /*170e0*/  ISETP.GT.U32.AND P4, PT, R2.reuse, R49, PT ;  /* 0x000000310200720c */ /* 0x040fe20003f84070 */
[----:B------:R-:W-:Y:S02]  /*170f0*/  @!P5 IMAD.MOV R0, RZ, RZ, -R0 ;  /* 0x000000ffff00d224 */ /* 0x000fe400078e0a00 */
[----:B------:R-:W-:Y:S01]  /*17100*/  IMAD.MOV R7, RZ, RZ, -R7 ;  /* 0x000000ffff077224 */ /* 0x000fe200078e0a07 */
[----:B------:R-:W-:Y:S01]  /*17110*/  ISETP.GT.U32.AND P5, PT, R2, R45, PT ;  /* 0x0000002d0200720c */ /* 0x000fe20003fa4070 */
[----:B------:R-:W-:Y:S01]  /*17120*/  IMAD.HI.U32 R14, R4, R30, RZ ;  /* 0x0000001e040e7227 */ /* 0x000fe200078e00ff */
[----:B------:R1:W-:Y:S03]  /*17130*/  STL [R1+0x15c], R0 ;  /* 0x00015c0001007387 */ /* 0x0003e60000100800 */
[----:B------:R-:W-:Y:S01]  /*17140*/  IMAD R26, R2, R7, R26 ;  /* 0x00000007021a7224 */ /* 0x000fe200078e021a */
[----:B------:R-:W-:Y:S01]  /*17150*/  IABS R7, R247 ;  /* 0x000000f700077213 */ /* 0x000fe20000000000 */
[----:B------:R-:W-:-:S02]  /*17160*/  @!P1 IMAD.IADD R38, R38, 0x1, -R2 ;  /* 0x0000000126269824 */ /* 0x000fc400078e0a02 */
[----:B------:R-:W-:Y:S02]  /*17170*/  IMAD.MOV R14, RZ, RZ, -R14 ;  /* 0x000000ffff0e7224 */ /* 0x000fe400078e0a0e */
[----:B------:R-:W-:Y:S01]  /*17180*/  @!P4 IMAD.IADD R49, R49, 0x1, -R2 ;  /* 0x000000013131c824 */ /* 0x000fe200078e0a02 */
[C---:B------:R-:W-:Y:S01]  /*17190*/  ISETP.GT.U32.AND P1, PT, R2.reuse, R38, PT ;  /* 0x000000260200720c */ /* 0x040fe20003f24070 */
[----:B-1----:R-:W-:Y:S01]  /*171a0*/  IMAD.MOV.U32 R0, RZ, RZ, R18 ;  /* 0x000000ffff007224 */ /* 0x002fe200078e0012 */
[C---:B------:R-:W-:Y:S01]  /*171b0*/  ISETP.GT.U32.AND P4, PT, R2.reuse, R26, PT ;  /* 0x0000001a0200720c */ /* 0x040fe20003f84070 */
[C---:B------:R-:W-:Y:S02]  /*171c0*/  IMAD R30, R2.reuse, R14, R30 ;  /* 0x0000000e021e7224 */ /* 0x040fe400078e021e */
[----:B------:R-:W-:Y:S01]  /*171d0*/  @!P3 IMAD.MOV R0, RZ, RZ, -R0 ;  /* 0x000000ffff00b224 */ /* 0x000fe200078e0a00 */
[C---:B------:R-:W-:Y:S01]  /*171e0*/  ISETP.GT.U32.AND P3, PT, R2.reuse, R22, PT ;  /* 0x000000160200720c */ /* 0x040fe20003f64070 */
[----:B------:R-:W-:Y:S01]  /*171f0*/  @!P5 IMAD.IADD R45, R45, 0x1, -R2 ;  /* 0x000000012d2dd824 */ /* 0x000fe200078e0a02 */
[----:B------:R-:W-:Y:S01]  /*17200*/  ISETP.GT.U32.AND P5, PT, R2, R30, PT ;  /* 0x0000001e0200720c */ /* 0x000fe20003fa4070 */
[----:B------:R-:W-:Y:S01]  /*17210*/  VIADD R230, R3, 0x52 ;  /* 0x0000005203e67836 */ /* 0x000fe20000000000 */
[----:B------:R1:W-:Y:S01]  /*17220*/  STL [R1+0x160], R0 ;  /* 0x0001600001007387 */ /* 0x0003e20000100800 */
[----:B------:R-:W-:-:S03]  /*17230*/  IMAD.HI.U32 R14, R4, R7, RZ ;  /* 0x00000007040e7227 */ /* 0x000fc600078e00ff */
[----:B------:R-:W-:Y:S01]  /*17240*/  IABS R18, R230 ;  /* 0x000000e600127213 */ /* 0x000fe20000000000 */
[----:B------:R-:W-:Y:S02]  /*17250*/  IMAD.MOV R14, RZ, RZ, -R14 ;  /* 0x000000ffff0e7224 */ /* 0x000fe400078e0a0e */
[--C-:B------:R-:W-:Y:S01]  /*17260*/  @!P1 IMAD.IADD R38, R38, 0x1, -R2.reuse ;  /* 0x0000000126269824 */ /* 0x100fe200078e0a02 */
[----:B------:R-:W-:Y:S01]  /*17270*/  ISETP.GE.AND P1, PT, R238, RZ, PT ;  /* 0x000000ffee00720c */ /* 0x000fe20003f26270 */
[--C-:B------:R-:W-:Y:S01]  /*17280*/  @!P3 IMAD.IADD R22, R22, 0x1, -R2.reuse ;  /* 0x000000011616b824 */ /* 0x100fe200078e0a02 */
[----:B------:R-:W-:Y:S01]  /*17290*/  ISETP.GE.AND P3, PT, R221, RZ, PT ;  /* 0x000000ffdd00720c */ /* 0x000fe20003f66270 */
[----:B-1----:R-:W-:Y:S02]  /*172a0*/  IMAD.MOV.U32 R0, RZ, RZ, R49 ;  /* 0x000000ffff007224 */ /* 0x002fe400078e0031 */
[----:B------:R-:W-:Y:S01]  /*172b0*/  @!P4 IMAD.IADD R26, R26, 0x1, -R2 ;  /* 0x000000011a1ac824 */ /* 0x000fe200078e0a02 */
[----:B------:R-:W-:Y:S01]  /*172c0*/  ISETP.GT.U32.AND P4, PT, R2, R22, PT ;  /* 0x000000160200720c */ /* 0x000fe20003f84070 */
[----:B------:R-:W-:-:S02]  /*172d0*/  @!P2 IMAD.MOV R0, RZ, RZ, -R0 ;  /* 0x000000ffff00a224 */ /* 0x000fc400078e0a00 */
[----:B------:R-:W-:Y:S02]  /*172e0*/  IMAD R7, R2, R14, R7 ;  /* 0x0000000e02077224 */ /* 0x000fe400078e0207 */
[----:B------:R-:W-:Y:S01]  /*172f0*/  @!P5 IMAD.IADD R30, R30, 0x1, -R2 ;  /* 0x000000011e1ed824 */ /* 0x000fe200078e0a02 */
[----:B------:R1:W-:Y:S01]  /*17300*/  STL [R1+0x148], R0 ;  /* 0x0001480001007387 */ /* 0x0003e20000100800 */
[----:B------:R-:W-:Y:S01]  /*17310*/  ISETP.GT.U32.AND P5, PT, R2, R26, PT ;  /* 0x0000001a0200720c */ /* 0x000fe20003fa4070 */
[----:B------:R-:W-:Y:S02]  /*17320*/  IMAD.HI.U32 R34, R4, R18, RZ ;  /* 0x0000001204227227 */ /* 0x000fe400078e00ff */
[----:B------:R-:W-:Y:S02]  /*17330*/  ISETP.GT.U32.AND P2, PT, R2, R30, PT ;  /* 0x0000001e0200720c */ /* 0x000fe40003f44070 */
[----:B------:R-:W-:Y:S02]  /*17340*/  VIADD R238, R3, 0x51 ;  /* 0x0000005103ee7836 */ /* 0x000fe40000000000 */
[----:B------:R-:W-:-:S02]  /*17350*/  IMAD.MOV R34, RZ, RZ, -R34 ;  /* 0x000000ffff227224 */ /* 0x000fc400078e0a22 */
[----:B-1----:R-:W-:Y:S01]  /*17360*/  IMAD.MOV.U32 R0, RZ, RZ, R38 ;  /* 0x000000ffff007224 */ /* 0x002fe200078e0026 */
[----:B------:R-:W-:Y:S01]  /*17370*/  IABS R14, R238 ;  /* 0x000000ee000e7213 */ /* 0x000fe20000000000 */
[----:B------:R-:W-:Y:S02]  /*17380*/  IMAD.MOV.U32 R6, RZ, RZ, R45 ;  /* 0x000000ffff067224 */ /* 0x000fe400078e002d */
[----:B------:R-:W-:Y:S01]  /*17390*/  @!P0 IMAD.MOV R0, RZ, RZ, -R0 ;  /* 0x000000ffff008224 */ /* 0x000fe200078e0a00 */
[C---:B------:R-:W-:Y:S01]  /*173a0*/  ISETP.GT.U32.AND P0, PT, R2.reuse, R7, PT ;  /* 0x000000070200720c */ /* 0x040fe20003f04070 */
[----:B------:R-:W-:Y:S02]  /*173b0*/  IMAD R18, R2, R34, R18 ;  /* 0x0000002202127224 */ /* 0x000fe400078e0212 */
[----:B------:R-:W-:Y:S01]  /*173c0*/  @!P6 IMAD.MOV R6, RZ, RZ, -R6 ;  /* 0x000000ffff06e224 */ /* 0x000fe200078e0a06 */
[----:B------:R-:W-:Y:S01]  /*173d0*/  ISETP.GE.AND P6, PT, R246, RZ, PT ;  /* 0x000000fff600720c */ /* 0x000fe20003fc6270 */
[----:B------:R-:W-:-:S02]  /*173e0*/  VIADD R246, R3, 0x50 ;  /* 0x0000005003f67836 */ /* 0x000fc40000000000 */
[--C-:B------:R-:W-:Y:S01]  /*173f0*/  @!P4 IMAD.IADD R22, R22, 0x1, -R2.reuse ;  /* 0x000000011616c824 */ /* 0x100fe200078e0a02 */
[----:B------:R1:W-:Y:S01]  /*17400*/  STL [R1+0x154], R6 ;  /* 0x0001540601007387 */ /* 0x0003e20000100800 */
[--C-:B------:R-:W-:Y:S01]  /*17410*/  @!P5 IMAD.IADD R26, R26, 0x1, -R2.reuse ;  /* 0x000000011a1ad824 */ /* 0x100fe200078e0a02 */
[----:B------:R-:W-:Y:S01]  /*17420*/  ISETP.GT.U32.AND P5, PT, R2, R18, PT ;  /* 0x000000120200720c */ /* 0x000fe20003fa4070 */
[----:B------:R-:W-:Y:S01]  /*17430*/  IMAD.HI.U32 R34, R4, R14, RZ ;  /* 0x0000000e04227227 */ /* 0x000fe200078e00ff */
[----:B------:R2:W-:Y:S01]  /*17440*/  STL [R1+0x158], R0 ;  /* 0x0001580001007387 */ /* 0x0005e20000100800 */
[----:B------:R-:W-:Y:S02]  /*17450*/  IABS R159, R246 ;  /* 0x000000f6009f7213 */ /* 0x000fe40000000000 */
[----:B------:R-:W-:Y:S01]  /*17460*/  @!P0 IMAD.IADD R7, R7, 0x1, -R2 ;  /* 0x0000000107078824 */ /* 0x000fe200078e0a02 */
[----:B------:R-:W-:Y:S01]  /*17470*/  ISETP.GE.AND P4, PT, R247, RZ, PT ;  /* 0x000000fff700720c */ /* 0x000fe20003f86270 */
[----:B------:R-:W-:Y:S01]  /*17480*/  IMAD.MOV R34, RZ, RZ, -R34 ;  /* 0x000000ffff227224 */ /* 0x000fe200078e0a22 */
[----:B------:R-:W-:Y:S01]  /*17490*/  ISETP.GE.AND P0, PT, R238, RZ, PT ;  /* 0x000000ffee00720c */ /* 0x000fe20003f06270 */
[----:B-1----:R-:W-:-:S02]  /*174a0*/  IMAD.MOV.U32 R6, RZ, RZ, R22 ;  /* 0x000000ffff067224 */ /* 0x002fc400078e0016 */
[----:B------:R-:W-:Y:S02]  /*174b0*/  VIADD R247, R3, 0x4f ;  /* 0x0000004f03f77836 */ /* 0x000fe40000000000 */
[----:B--2---:R-:W-:Y:S02]  /*174c0*/  IMAD.MOV.U32 R0, RZ, RZ, R26 ;  /* 0x000000ffff007224 */ /* 0x004fe400078e001a */
[----:B------:R-:W-:Y:S01]  /*174d0*/  @!P1 IMAD.MOV R6, RZ, RZ, -R6 ;  /* 0x000000ffff069224 */ /* 0x000fe200078e0a06 */
[C---:B------:R-:W-:Y:S01]  /*174e0*/  ISETP.GT.U32.AND P1, PT, R2.reuse, R7, PT ;  /* 0x000000070200720c */ /* 0x040fe20003f24070 */
[----:B------:R-:W-:Y:S01]  /*174f0*/  IMAD R14, R2, R34, R14 ;  /* 0x00000022020e7224 */ /* 0x000fe200078e020e */
[----:B------:R-:W-:Y:S01]  /*17500*/  IABS R163, R247 ;  /* 0x000000f700a37213 */ /* 0x000fe20000000000 */
[----:B------:R-:W-:Y:S01]  /*17510*/  IMAD.HI.U32 R34, R4, R159, RZ ;  /* 0x0000009f04227227 */ /* 0x000fe200078e00ff */
[----:B------:R-:W-:Y:S03]  /*17520*/  STL [R1+0x150], R6 ;  /* 0x0001500601007387 */ /* 0x000fe60000100800 */
[----:B------:R-:W-:-:S02]  /*17530*/  @!P3 IMAD.MOV R0, RZ, RZ, -R0 ;  /* 0x000000ffff00b224 */ /* 0x000fc400078e0a00 */
[--C-:B------:R-:W-:Y:S01]  /*17540*/  @!P2 IMAD.IADD R30, R30, 0x1, -R2.reuse ;  /* 0x000000011e1ea824 */ /* 0x100fe200078e0a02 */
[----:B------:R-:W-:Y:S01]  /*17550*/  ISETP.GE.AND P2, PT, R230, RZ, PT ;  /* 0x000000ffe600720c */ /* 0x000fe20003f46270 */
[----:B------:R-:W-:Y:S01]  /*17560*/  @!P5 IMAD.IADD R18, R18, 0x1, -R2 ;  /* 0x000000011212d824 */ /* 0x000fe200078e0a02 */
[----:B------:R1:W-:Y:S01]  /*17570*/  STL [R1+0x14c], R0 ;  /* 0x00014c0001007387 */ /* 0x0003e20000100800 */
[----:B------:R-:W-:Y:S01]  /*17580*/  IMAD.MOV R26, RZ, RZ, -R34 ;  /* 0x000000ffff1a7224 */ /* 0x000fe200078e0a22 */
[C---:B------:R-:W-:Y:S01]  /*17590*/  ISETP.GT.U32.AND P5, PT, R2.reuse, R14, PT ;  /* 0x0000000e0200720c */ /* 0x040fe20003fa4070 */
[----:B------:R-:W-:Y:S01]  /*175a0*/  VIADD R230, R3, 0x4e ;  /* 0x0000004e03e67836 */ /* 0x000fe20000000000 */
[----:B------:R-:W-:Y:S01]  /*175b0*/  ISETP.GT.U32.AND P3, PT, R2, R18, PT ;  /* 0x000000120200720c */ /* 0x000fe20003f64070 */
[----:B------:R-:W-:-:S03]  /*175c0*/  IMAD.HI.U32 R22, R4, R163, RZ ;  /* 0x000000a304167227 */ /* 0x000fc600078e00ff */
[----:B------:R-:W-:Y:S01]  /*175d0*/  IABS R167, R230 ;  /* 0x000000e600a77213 */ /* 0x000fe20000000000 */
[----:B------:R-:W-:Y:S02]  /*175e0*/  IMAD R159, R2, R26, R159 ;  /* 0x0000001a029f7224 */ /* 0x000fe400078e029f */
[----:B-1----:R-:W-:Y:S02]  /*175f0*/  IMAD.MOV.U32 R0, RZ, RZ, R30 ;  /* 0x000000ffff007224 */ /* 0x002fe400078e001e */
[----:B------:R-:W-:Y:S02]  /*17600*/  IMAD.MOV R22, RZ, RZ, -R22 ;  /* 0x000000ffff167224 */ /* 0x000fe400078e0a16 */
[----:B------:R-:W-:Y:S01]  /*17610*/  @!P6 IMAD.MOV R0, RZ, RZ, -R0 ;  /* 0x000000ffff00e224 */ /* 0x000fe200078e0a00 */
[----:B------:R-:W-:Y:S01]  /*17620*/  ISETP.GE.AND P6, PT, R246, RZ, PT ;  /* 0x000000fff600720c */ /* 0x000fe20003fc6270 */
[----:B------:R-:W-:Y:S01]  /*17630*/  @!P1 IMAD.IADD R7, R7, 0x1, -R2 ;  /* 0x0000000107079824 */ /* 0x000fe200078e0a02 */
[C---:B------:R-:W-:Y:S01]  /*17640*/  ISETP.GT.U32.AND P1, PT, R2.reuse, R159, PT ;  /* 0x0000009f0200720c */ /* 0x040fe20003f24070 */
[----:B------:R-:W-:Y:S01]  /*17650*/  IMAD R163, R2, R22, R163 ;  /* 0x0000001602a37224 */ /* 0x000fe200078e02a3 */
[----:B------:R1:W-:Y:S01]  /*17660*/  STL [R1+0x144], R0 ;  /* 0x0001440001007387 */ /* 0x0003e20000100800 */
[----:B------:R-:W-:-:S04]  /*17670*/  IMAD.HI.U32 R26, R4, R167, RZ ;  /* 0x000000a7041a7227 */ /* 0x000fc800078e00ff */
[----:B------:R-:W-:Y:S01]  /*17680*/  @!P5 IMAD.IADD R14, R14, 0x1, -R2 ;  /* 0x000000010e0ed824 */ /* 0x000fe200078e0a02 */
[----:B------:R-:W-:Y:S01]  /*17690*/  ISETP.GT.U32.AND P5, PT, R2, R163, PT ;  /* 0x000000a30200720c */ /* 0x000fe20003fa4070 */
[----:B------:R-:W-:Y:S02]  /*176a0*/  IMAD.MOV R26, RZ, RZ, -R26 ;  /* 0x000000ffff1a7224 */ /* 0x000fe400078e0a1a */
[----:B------:R-:W-:Y:S01]  /*176b0*/  @!P3 IMAD.IADD R18, R18, 0x1, -R2 ;  /* 0x000000011212b824 */ /* 0x000fe200078e0a02 */
[----:B------:R-:W-:Y:S01]  /*176c0*/  ISETP.GE.AND P3, PT, R247, RZ, PT ;  /* 0x000000fff700720c */ /* 0x000fe20003f66270 */
[----:B-1----:R-:W-:Y:S02]  /*176d0*/  IMAD.MOV.U32 R0, RZ, RZ, R7 ;  /* 0x000000ffff007224 */ /* 0x002fe400078e0007 */
[----:B------:R-:W-:Y:S02]  /*176e0*/  IMAD R167, R2, R26, R167 ;  /* 0x0000001a02a77224 */ /* 0x000fe400078e02a7 */
[----:B------:R-:W-:-:S02]  /*176f0*/  @!P4 IMAD.MOV R0, RZ, RZ, -R0 ;  /* 0x000000ffff00c224 */ /* 0x000fc400078e0a00 */
[----:B------:R-:W-:Y:S02]  /*17700*/  VIADD R221, R3, 0x4d ;  /* 0x0000004d03dd7836 */ /* 0x000fe40000000000 */
[--C-:B------:R-:W-:Y:S01]  /*17710*/  @!P1 IMAD.IADD R159, R159, 0x1, -R2.reuse ;  /* 0x000000019f9f9824 */ /* 0x100fe200078e0a02 */
[----:B------:R1:W-:Y:S01]  /*17720*/  STL [R1+0x140], R0 ;  /* 0x0001400001007387 */ /* 0x0003e20000100800 */
[C---:B------:R-:W-:Y:S01]  /*17730*/  ISETP.GT.U32.AND P1, PT, R2.reuse, R14, PT ;  /* 0x0000000e0200720c */ /* 0x040fe20003f24070 */
[----:B------:R-:W-:Y:S01]  /*17740*/  @!P5 IMAD.IADD R163, R163, 0x1, -R2 ;  /* 0x00000001a3a3d824 */ /* 0x000fe200078e0a02 */
[----:B------:R-:W-:Y:S01]  /*17750*/  IABS R171, R221 ;  /* 0x000000dd00ab7213 */ /* 0x000fe20000000000 */
[C---:B------:R-:W-:Y:S01]  /*17760*/  VIADD R238, R3.reuse, 0x4c ;  /* 0x0000004c03ee7836 */ /* 0x040fe20000000000 */
[C---:B------:R-:W-:Y:S01]  /*17770*/  ISETP.GT.U32.AND P5, PT, R2.reuse, R159, PT ;  /* 0x0000009f0200720c */ /* 0x040fe20003fa4070 */
[----:B------:R-:W-:Y:S01]  /*17780*/  VIADD R247, R3, 0x4a ;  /* 0x0000004a03f77836 */ /* 0x000fe20000000000 */
[----:B------:R-:W-:Y:S01]  /*17790*/  ISETP.GT.U32.AND P4, PT, R2, R163, PT ;  /* 0x000000a30200720c */ /* 0x000fe20003f84070 */
[----:B------:R-:W-:Y:S01]  /*177a0*/  IMAD.HI.U32 R22, R4, R171, RZ ;  /* 0x000000ab04167227 */ /* 0x000fe200078e00ff */
[----:B------:R-:W-:-:S02]  /*177b0*/  IABS R175, R238 ;  /* 0x000000ee00af7213 */ /* 0x000fc40000000000 */
[----:B------:R-:W-:Y:S01]  /*177c0*/  IABS R182, R247 ;  /* 0x000000f700b67213 */ /* 0x000fe20000000000 */
[----:B-1----:R-:W-:Y:S02]  /*177d0*/  IMAD.MOV.U32 R0, RZ, RZ, R18 ;  /* 0x000000ffff007224 */ /* 0x002fe400078e0012 */
[----:B------:R-:W-:Y:S02]  /*177e0*/  IMAD.MOV R22, RZ, RZ, -R22 ;  /* 0x000000ffff167224 */ /* 0x000fe400078e0a16 */
[----:B------:R-:W-:Y:S01]  /*177f0*/  @!P2 IMAD.MOV R0, RZ, RZ, -R0 ;  /* 0x000000ffff00a224 */ /* 0x000fe200078e0a00 */
[----:B------:R-:W-:Y:S01]  /*17800*/  ISETP.GT.U32.AND P2, PT, R2, R167, PT ;  /* 0x000000a70200720c */ /* 0x000fe20003f44070 */
[----:B------:R-:W-:Y:S01]  /*17810*/  @!P1 IMAD.IADD R14, R14, 0x1, -R2 ;  /* 0x000000010e0e9824 */ /* 0x000fe200078e0a02 */
[----:B------:R-:W-:Y:S01]  /*17820*/  ISETP.GE.AND P1, PT, R230, RZ, PT ;  /* 0x000000ffe600720c */ /* 0x000fe20003f26270 */
[----:B------:R-:W-:Y:S01]  /*17830*/  IMAD R171, R2, R22, R171 ;  /* 0x0000001602ab7224 */ /* 0x000fe200078e02ab */
[----:B------:R1:W-:Y:S01]  /*17840*/  STL [R1+0x13c], R0 ;  /* 0x00013c0001007387 */ /* 0x0003e20000100800 */
[----:B------:R-:W-:-:S04]  /*17850*/  IMAD.HI.U32 R7, R4, R175, RZ ;  /* 0x000000af04077227 */ /* 0x000fc800078e00ff */
[--C-:B------:R-:W-:Y:S01]  /*17860*/  @!P5 IMAD.IADD R159, R159, 0x1, -R2.reuse ;  /* 0x000000019f9fd824 */ /* 0x100fe200078e0a02 */
[C---:B------:R-:W-:Y:S01]  /*17870*/  ISETP.GT.U32.AND P5, PT, R2.reuse, R171, PT ;  /* 0x000000ab0200720c */ /* 0x040fe20003fa4070 */
[----:B------:R-:W-:Y:S02]  /*17880*/  IMAD.MOV R7, RZ, RZ, -R7 ;  /* 0x000000ffff077224 */ /* 0x000fe400078e0a07 */
[----:B------:R-:W-:Y:S01]  /*17890*/  @!P2 IMAD.IADD R167, R167, 0x1, -R2 ;  /* 0x00000001a7a7a824 */ /* 0x000fe200078e0a02 */
[----:B------:R-:W-:Y:S01]  /*178a0*/  ISETP.GE.AND P2, PT, R221, RZ, PT ;  /* 0x000000ffdd00720c */ /* 0x000fe20003f46270 */
[----:B-1----:R-:W-:Y:S02]  /*178b0*/  IMAD.MOV.U32 R0, RZ, RZ, R14 ;  /* 0x000000ffff007224 */ /* 0x002fe400078e000e */
[C---:B------:R-:W-:Y:S02]  /*178c0*/  IMAD R175, R2.reuse, R7, R175 ;  /* 0x0000000702af7224 */ /* 0x040fe400078e02af */
[----:B------:R-:W-:Y:S01]  /*178d0*/  @!P0 IMAD.MOV R0, RZ, RZ, -R0 ;  /* 0x000000ffff008224 */ /* 0x000fe200078e0a00 */
[----:B------:R-:W-:Y:S01]  /*178e0*/  ISETP.GT.U32.AND P0, PT, R2, R167, PT ;  /* 0x000000a70200720c */ /* 0x000fe20003f04070 */
[----:B------:R-:W-:-:S03]  /*178f0*/  IMAD.HI.U32 R7, R4, R182, RZ ;  /* 0x000000b604077227 */ /* 0x000fc600078e00ff */
[----:B------:R1:W-:Y:S01]  /*17900*/  STL [R1+0x138], R0 ;  /* 0x0001380001007387 */ /* 0x0003e20000100800 */
[----:B------:R-:W-:Y:S02]  /*17910*/  IMAD.MOV R7, RZ, RZ, -R7 ;  /* 0x000000ffff077224 */ /* 0x000fe400078e0a07 */
[----:B------:R-:W-:Y:S02]  /*17920*/  VIADD R246, R3, 0x4b ;  /* 0x0000004b03f67836 */ /* 0x000fe40000000000 */
[----:B------:R-:W-:Y:S01]  /*17930*/  @!P5 IMAD.IADD R171, R171, 0x1, -R2 ;  /* 0x00000001ababd824 */ /* 0x000fe200078e0a02 */
[----:B------:R-:W-:Y:S01]  /*17940*/  ISETP.GE.AND P5, PT, R238, RZ, PT ;  /* 0x000000ffee00720c */ /* 0x000fe20003fa6270 */
[C---:B------:R-:W-:Y:S01]  /*17950*/  IMAD R182, R2.reuse, R7, R182 ;  /* 0x0000000702b67224 */ /* 0x040fe200078e02b6 */
[----:B------:R-:W-:Y:S01]  /*17960*/  IABS R178, R246 ;  /* 0x000000f600b27213 */ /* 0x000fe20000000000 */
[----:B------:R-:W-:Y:S02]  /*17970*/  @!P0 IMAD.IADD R167, R167, 0x1, -R2 ;  /* 0x00000001a7a78824 */ /* 0x000fe400078e0a02 */
        /* <DEDUP_REMOVED lines=9> */
[----:B------:R-:W-:Y:S02]  /*17a10*/  IMAD R178, R2, R14, R178 ;  /* 0x0000000e02b27224 */ /* 0x000fe400078e02b2 */
[--C-:B------:R-:W-:Y:S01]  /*17a20*/  @!P6 IMAD.IADD R171, R171, 0x1, -R2.reuse ;  /* 0x00000001ababe824 */ /* 0x100fe200078e0a02 */
[----:B------:R-:W-:Y:S01]  /*17a30*/  IABS R190, R238 ;  /* 0x000000ee00be7213 */ /* 0x000fe20000000000 */
[----:B------:R-:W-:Y:S01]  /*17a40*/  @!P1 IMAD.IADD R182, R182, 0x1, -R2 ;  /* 0x00000001b6b69824 */ /* 0x000fe200078e0a02 */
[----:B------:R-:W-:Y:S01]  /*17a50*/  ISETP.GT.U32.AND P0, PT, R2, R178, PT ;  /* 0x000000b20200720c */ /* 0x000fe20003f04070 */
[----:B------:R-:W-:-:S02]  /*17a60*/  VIADD R230, R3, 0x49 ;  /* 0x0000004903e67836 */ /* 0x000fc40000000000 */
[----:B------:R-:W-:Y:S01]  /*17a70*/  @!P2 IMAD.MOV R171, RZ, RZ, -R171 ;  /* 0x000000ffffaba224 */ /* 0x000fe200078e0aab */
[----:B------:R-:W-:Y:S01]  /*17a80*/  ISETP.GT.U32.AND P2, PT, R2, R182, PT ;  /* 0x000000b60200720c */ /* 0x000fe20003f44070 */
[----:B------:R-:W-:Y:S01]  /*17a90*/  @!P4 IMAD.IADD R175, R175, 0x1, -R2 ;  /* 0x00000001afafc824 */ /* 0x000fe200078e0a02 */
[----:B------:R-:W-:Y:S01]  /*17aa0*/  IABS R186, R230 ;  /* 0x000000e600ba7213 */ /* 0x000fe20000000000 */
[----:B------:R-:W-:-:S03]  /*17ab0*/  IMAD.HI.U32 R18, R4, R190, RZ ;  /* 0x000000be04127227 */ /* 0x000fc600078e00ff */
[----:B------:R-:W-:Y:S01]  /*17ac0*/  ISETP.GT.U32.AND P4, PT, R2, R175, PT ;  /* 0x000000af0200720c */ /* 0x000fe20003f84070 */
[----:B------:R-:W-:Y:S02]  /*17ad0*/  IMAD.MOV R18, RZ, RZ, -R18 ;  /* 0x000000ffff127224 */ /* 0x000fe400078e0a12 */
[----:B------:R-:W-:-:S04]  /*17ae0*/  IMAD.HI.U32 R7, R4, R186, RZ ;  /* 0x000000ba04077227 */ /* 0x000fc800078e00ff */
[----:B------:R-:W-:Y:S02]  /*17af0*/  IMAD R190, R2, R18, R190 ;  /* 0x0000001202be7224 */ /* 0x000fe400078e02be */
[----:B------:R-:W-:Y:S02]  /*17b00*/  IMAD.MOV R7, RZ, RZ, -R7 ;  /* 0x000000ffff077224 */ /* 0x000fe400078e0a07 */
[----:B------:R-:W-:Y:S01]  /*17b10*/  @!P3 IMAD.MOV R163, RZ, RZ, -R163 ;  /* 0x000000ffffa3b224 */ /* 0x000fe200078e0aa3 */
[----:B------:R-:W-:Y:S01]  /*17b20*/  ISETP.GE.AND P3, PT, R246, RZ, PT ;  /* 0x000000fff600720c */ /* 0x000fe20003f66270 */
[----:B------:R-:W-:Y:S02]  /*17b30*/  VIADD R246, R3, 0x47 ;  /* 0x0000004703f67836 */ /* 0x000fe40000000000 */
[--C-:B------:R-:W-:Y:S01]  /*17b40*/  @!P0 IMAD.IADD R178, R178, 0x1, -R2.reuse ;  /* 0x00000001b2b28824 */ /* 0x100fe200078e0a02 */
[----:B------:R-:W-:Y:S01]  /*17b50*/  ISETP.GE.AND P0, PT, R230, RZ, PT ;  /* 0x000000ffe600720c */ /* 0x000fe20003f06270 */
[----:B------:R-:W-:Y:S01]  /*17b60*/  @!P2 IMAD.IADD R182, R182, 0x1, -R2 ;  /* 0x00000001b6b6a824 */ /* 0x000fe200078e0a02 */
[C---:B------:R-:W-:Y:S01]  /*17b70*/  ISETP.GT.U32.AND P2, PT, R2.reuse, R190, PT ;  /* 0x000000be0200720c */ /* 0x040fe20003f44070 */
[C---:B------:R-:W-:Y:S01]  /*17b80*/  IMAD R186, R2.reuse, R7, R186 ;  /* 0x0000000702ba7224 */ /* 0x040fe200078e02ba */
[----:B------:R-:W-:Y:S01]  /*17b90*/  IABS R194, R246 ;  /* 0x000000f600c27213 */ /* 0x000fe20000000000 */
[----:B------:R-:W-:Y:S01]  /*17ba0*/  @!P4 IMAD.IADD R175, R175, 0x1, -R2 ;  /* 0x00000001afafc824 */ /* 0x000fe200078e0a02 */
[C---:B------:R-:W-:Y:S01]  /*17bb0*/  ISETP.GT.U32.AND P1, PT, R2.reuse, R178, PT ;  /* 0x000000b20200720c */ /* 0x040fe20003f24070 */
[----:B------:R-:W-:Y:S01]  /*17bc0*/  VIADD R215, R3, 0x44 ;  /* 0x0000004403d77836 */ /* 0x000fe20000000000 */
[----:B------:R-:W-:Y:S01]  /*17bd0*/  ISETP.GT.U32.AND P6, PT, R2, R186, PT ;  /* 0x000000ba0200720c */ /* 0x000fe20003fc4070 */
[----:B------:R-:W-:Y:S01]  /*17be0*/  IMAD.HI.U32 R7, R4, R194, RZ ;  /* 0x000000c204077227 */ /* 0x000fe200078e00ff */
[----:B------:R-:W-:-:S02]  /*17bf0*/  ISETP.GE.AND P4, PT, R247, RZ, PT ;  /* 0x000000fff700720c */ /* 0x000fc40003f86270 */
[----:B------:R-:W-:Y:S01]  /*17c00*/  IABS R206, R215 ;  /* 0x000000d700ce7213 */ /* 0x000fe20000000000 */
[----:B------:R-:W-:Y:S02]  /*17c10*/  VIADD R247, R3, 0x46 ;  /* 0x0000004603f77836 */ /* 0x000fe40000000000 */
[----:B------:R-:W-:Y:S02]  /*17c20*/  IMAD.MOV R7, RZ, RZ, -R7 ;  /* 0x000000ffff077224 */ /* 0x000fe400078e0a07 */
[--C-:B------:R-:W-:Y:S01]  /*17c30*/  @!P2 IMAD.IADD R190, R190, 0x1, -R2.reuse ;  /* 0x00000001bebea824 */ /* 0x100fe200078e0a02 */
[----:B------:R-:W-:Y:S01]  /*17c40*/  IABS R198, R247 ;  /* 0x000000f700c67213 */ /* 0x000fe20000000000 */
[----:B------:R-:W-:Y:S01]  /*17c50*/  @!P1 IMAD.IADD R178, R178, 0x1, -R2 ;  /* 0x00000001b2b29824 */ /* 0x000fe200078e0a02 */
[----:B------:R-:W-:Y:S01]  /*17c60*/  ISETP.GE.AND P1, PT, R246, RZ, PT ;  /* 0x000000fff600720c */ /* 0x000fe20003f26270 */
[C---:B------:R-:W-:Y:S01]  /*17c70*/  IMAD R194, R2.reuse, R7, R194 ;  /* 0x0000000702c27224 */ /* 0x040fe200078e02c2 */
[----:B------:R-:W-:Y:S01]  /*17c80*/  ISETP.GT.U32.AND P2, PT, R2, R190, PT ;  /* 0x000000be0200720c */ /* 0x000fe20003f44070 */
[----:B------:R-:W-:-:S04]  /*17c90*/  IMAD.HI.U32 R14, R4, R198, RZ ;  /* 0x000000c6040e7227 */ /* 0x000fc800078e00ff */
[----:B------:R-:W-:Y:S02]  /*17ca0*/  @!P6 IMAD.IADD R186, R186, 0x1, -R2 ;  /* 0x00000001babae824 */ /* 0x000fe400078e0a02 */
[----:B------:R-:W-:Y:S01]  /*17cb0*/  @!P5 IMAD.MOV R175, RZ, RZ, -R175 ;  /* 0x000000ffffafd224 */ /* 0x000fe200078e0aaf */
[----:B------:R-:W-:Y:S01]  /*17cc0*/  ISETP.GE.AND P5, PT, R238, RZ, PT ;  /* 0x000000ffee00720c */ /* 0x000fe20003fa6270 */
[----:B------:R-:W-:Y:S01]  /*17cd0*/  IMAD.MOV R14, RZ, RZ, -R14 ;  /* 0x000000ffff0e7224 */ /* 0x000fe200078e0a0e */
[C---:B------:R-:W-:Y:S01]  /*17ce0*/  ISETP.GT.U32.AND P6, PT, R2.reuse, R186, PT ;  /* 0x000000ba0200720c */ /* 0x040fe20003fc4070 */
[----:B------:R-:W-:Y:S01]  /*17cf0*/  @!P3 IMAD.MOV R178, RZ, RZ, -R178 ;  /* 0x000000ffffb2b224 */ /* 0x000fe200078e0ab2 */
[----:B------:R-:W-:Y:S01]  /*17d00*/  ISETP.GT.U32.AND P3, PT, R2, R194, PT ;  /* 0x000000c20200720c */ /* 0x000fe20003f64070 */
[----:B------:R-:W-:-:S04]  /*17d10*/  IMAD.HI.U32 R7, R4, R206, RZ ;  /* 0x000000ce04077227 */ /* 0x000fc800078e00ff */
[C---:B------:R-:W-:Y:S02]  /*17d20*/  IMAD R198, R2.reuse, R14, R198 ;  /* 0x0000000e02c67224 */ /* 0x040fe400078e02c6 */
[----:B------:R-:W-:Y:S02]  /*17d30*/  VIADD R238, R3, 0x45 ;  /* 0x0000004503ee7836 */ /* 0x000fe40000000000 */
[----:B------:R-:W-:Y:S02]  /*17d40*/  IMAD.MOV R7, RZ, RZ, -R7 ;  /* 0x000000ffff077224 */ /* 0x000fe400078e0a07 */
[----:B------:R-:W-:Y:S01]  /*17d50*/  @!P4 IMAD.MOV R182, RZ, RZ, -R182 ;  /* 0x000000ffffb6c224 */ /* 0x000fe200078e0ab6 */
[----:B------:R-:W-:Y:S01]  /*17d60*/  ISETP.GT.U32.AND P4, PT, R2, R198, PT ;  /* 0x000000c60200720c */ /* 0x000fe20003f84070 */
[----:B------:R-:W-:Y:S01]  /*17d70*/  @!P2 IMAD.IADD R190, R190, 0x1, -R2 ;  /* 0x00000001bebea824 */ /* 0x000fe200078e0a02 */
[----:B------:R-:W-:Y:S01]  /*17d80*/  IABS R202, R238 ;  /* 0x000000ee00ca7213 */ /* 0x000fe20000000000 */
[----:B------:R-:W-:-:S02]  /*17d90*/  IMAD R206, R2, R7, R206 ;  /* 0x0000000702ce7224 */ /* 0x000fc400078e02ce */
[----:B------:R-:W-:Y:S02]  /*17da0*/  @!P3 IMAD.IADD R194, R194, 0x1, -R2 ;  /* 0x00000001c2c2b824 */ /* 0x000fe400078e0a02 */
[----:B------:R-:W-:Y:S01]  /*17db0*/  @!P5 IMAD.MOV R190, RZ, RZ, -R190 ;  /* 0x000000ffffbed224 */ /* 0x000fe200078e0abe */
[C---:B------:R-:W-:Y:S01]  /*17dc0*/  ISETP.GT.U32.AND P5, PT, R2.reuse, R206, PT ;  /* 0x000000ce0200720c */ /* 0x040fe20003fa4070 */
[----:B------:R-:W-:Y:S01]  /*17dd0*/  VIADD R246, R3, 0x43 ;  /* 0x0000004303f67836 */ /* 0x000fe20000000000 */
[----:B------:R-:W-:Y:S01]  /*17de0*/  ISETP.GT.U32.AND P3, PT, R2, R194, PT ;  /* 0x000000c20200720c */ /* 0x000fe20003f64070 */
[----:B------:R-:W-:Y:S01]  /*17df0*/  @!P6 IMAD.IADD R186, R186, 0x1, -R2 ;  /* 0x00000001babae824 */ /* 0x000fe200078e0a02 */
[----:B------:R-:W-:Y:S01]  /*17e00*/  ISETP.GE.AND P6, PT, R247, RZ, PT ;  /* 0x000000fff700720c */ /* 0x000fe20003fc6270 */
[----:B------:R-:W-:Y:S01]  /*17e10*/  IMAD.HI.U32 R14, R4, R202, RZ ;  /* 0x000000ca040e7227 */ /* 0x000fe200078e00ff */
[----:B------:R-:W-:-:S03]  /*17e20*/  IABS R209, R246 ;  /* 0x000000f600d17213 */ /* 0x000fc60000000000 */
[C---:B------:R-:W-:Y:S02]  /*17e30*/  VIADD R247, R3.reuse, 0x42 ;  /* 0x0000004203f77836 */ /* 0x040fe40000000000 */
[----:B------:R-:W-:Y:S02]  /*17e40*/  IMAD.MOV R14, RZ, RZ, -R14 ;  /* 0x000000ffff0e7224 */ /* 0x000fe400078e0a0e */
[----:B------:R-:W-:Y:S01]  /*17e50*/  @!P4 IMAD.IADD R198, R198, 0x1, -R2 ;  /* 0x00000001c6c6c824 */ /* 0x000fe200078e0a02 */
[----:B------:R-:W-:Y:S01]  /*17e60*/  IABS R213, R247 ;  /* 0x000000f700d57213 */ /* 0x000fe20000000000 */
[C---:B------:R-:W-:Y:S02]  /*17e70*/  IMAD R202, R2.reuse, R14, R202 ;  /* 0x0000000e02ca7224 */ /* 0x040fe400078e02ca */
[----:B------:R-:W-:Y:S01]  /*17e80*/  VIADD R230, R3, 0x41 ;  /* 0x0000004103e67836 */ /* 0x000fe20000000000 */
[----:B------:R-:W-:Y:S01]  /*17e90*/  ISETP.GT.U32.AND P4, PT, R2, R198, PT ;  /* 0x000000c60200720c */ /* 0x000fe20003f84070 */
[----:B------:R-:W-:Y:S01]  /*17ea0*/  IMAD.HI.U32 R14, R4, R209, RZ ;  /* 0x000000d1040e7227 */ /* 0x000fe200078e00ff */
[----:B------:R-:W-:-:S02]  /*17eb0*/  ISETP.GT.U32.AND P2, PT, R2, R202, PT ;  /* 0x000000ca0200720c */ /* 0x000fc40003f44070 */
[----:B------:R-:W-:Y:S01]  /*17ec0*/  IABS R217, R230 ;  /* 0x000000e600d97213 */ /* 0x000fe20000000000 */
[----:B------:R-:W-:Y:S01]  /*17ed0*/  @!P0 IMAD.MOV R186, RZ, RZ, -R186 ;  /* 0x000000ffffba8224 */ /* 0x000fe200078e0aba */
[----:B------:R-:W-:Y:S01]  /*17ee0*/  ISETP.GE.AND P0, PT, R238, RZ, PT ;  /* 0x000000ffee00720c */ /* 0x000fe20003f06270 */
[----:B------:R-:W-:-:S04]  /*17ef0*/  IMAD.HI.U32 R7, R4, R213, RZ ;  /* 0x000000d504077227 */ /* 0x000fc800078e00ff */
[----:B------:R-:W-:Y:S02]  /*17f00*/  VIADD R238, R3, 0x40 ;  /* 0x0000004003ee7836 */ /* 0x000fe40000000000 */
[----:B------:R-:W-:Y:S02]  /*17f10*/  @!P5 IMAD.IADD R206, R206, 0x1, -R2 ;  /* 0x00000001ceced824 */ /* 0x000fe400078e0a02 */
[----:B------:R-:W-:Y:S01]  /*17f20*/  IMAD.MOV R14, RZ, RZ, -R14 ;  /* 0x000000ffff0e7224 */ /* 0x000fe200078e0a0e */
[----:B------:R-:W-:Y:S01]  /*17f30*/  IABS R221, R238 ;  /* 0x000000ee00dd7213 */ /* 0x000fe20000000000 */
[----:B------:R-:W-:Y:S01]  /*17f40*/  IMAD.MOV R7, RZ, RZ, -R7 ;  /* 0x000000ffff077224 */ /* 0x000fe200078e0a07 */
[----:B------:R-:W-:Y:S01]  /*17f50*/  ISETP.GT.U32.AND P5, PT, R2, R206, PT ;  /* 0x000000ce0200720c */ /* 0x000fe20003fa4070 */
[----:B------:R-:W-:Y:S02]  /*17f60*/  @!P3 IMAD.IADD R194, R194, 0x1, -R2 ;  /* 0x00000001c2c2b824 */ /* 0x000fe400078e0a02 */
[----:B------:R-:W-:-:S02]  /*17f70*/  IMAD R209, R2, R14, R209 ;  /* 0x0000000e02d17224 */ /* 0x000fc400078e02d1 */
[----:B------:R-:W-:-:S03]  /*17f80*/  IMAD.HI.U32 R14, R4, R217, RZ ;  /* 0x000000d9040e7227 */ /* 0x000fc600078e00ff */
[C---:B------:R-:W-:Y:S01]  /*17f90*/  ISETP.GT.U32.AND P3, PT, R2.reuse, R209, PT ;  /* 0x000000d10200720c */ /* 0x040fe20003f64070 */
[----:B------:R-:W-:Y:S02]  /*17fa0*/  IMAD R213, R2, R7, R213 ;  /* 0x0000000702d57224 */ /* 0x000fe400078e02d5 */
[----:B------:R-:W-:Y:S01]  /*17fb0*/  @!P1 IMAD.MOV R194, RZ, RZ, -R194 ;  /* 0x000000ffffc29224 */ /* 0x000fe200078e0ac2 */
[----:B------:R-:W-:Y:S01]  /*17fc0*/  ISETP.GE.AND P1, PT, R215, RZ, PT ;  /* 0x000000ffd700720c */ /* 0x000fe20003f26270 */
[----:B------:R-:W-:-:S04]  /*17fd0*/  IMAD.HI.U32 R7, R4, R221, RZ ;  /* 0x000000dd04077227 */ /* 0x000fc800078e00ff */
[----:B------:R-:W-:Y:S02]  /*17fe0*/  IMAD.MOV R14, RZ, RZ, -R14 ;  /* 0x000000ffff0e7224 */ /* 0x000fe400078e0a0e */
[--C-:B------:R-:W-:Y:S01]  /*17ff0*/  @!P4 IMAD.IADD R198, R198, 0x1, -R2.reuse ;  /* 0x00000001c6c6c824 */ /* 0x100fe200078e0a02 */
[C---:B------:R-:W-:Y:S01]  /*18000*/  ISETP.GT.U32.AND P4, PT, R2.reuse, R213, PT ;  /* 0x000000d50200720c */ /* 0x040fe20003f84070 */
[----:B------:R-:W-:Y:S02]  /*18010*/  IMAD.MOV R7, RZ, RZ, -R7 ;  /* 0x000000ffff077224 */ /* 0x000fe400078e0a07 */
[C---:B------:R-:W-:Y:S02]  /*18020*/  IMAD R217, R2.reuse, R14, R217 ;  /* 0x0000000e02d97224 */ /* 0x040fe400078e02d9 */
[----:B------:R-:W-:Y:S02]  /*18030*/  IMAD R221, R2, R7, R221 ;  /* 0x0000000702dd7224 */ /* 0x000fe400078e02dd */
[--C-:B------:R-:W-:Y:S01]  /*18040*/  @!P5 IMAD.IADD R206, R206, 0x1, -R2.reuse ;  /* 0x00000001ceced824 */ /* 0x100fe200078e0a02 */
[----:B------:R-:W-:Y:S01]  /*18050*/  ISETP.GT.U32.AND P5, PT, R2, R217, PT ;  /* 0x000000d90200720c */ /* 0x000fe20003fa4070 */
[----:B------:R-:W-:-:S02]  /*18060*/  @!P2 IMAD.IADD R202, R202, 0x1, -R2 ;  /* 0x00000001cacaa824 */ /* 0x000fc400078e0a02 */
[----:B------:R-:W-:Y:S01]  /*18070*/  @!P1 IMAD.MOV R206, RZ, RZ, -R206 ;  /* 0x000000ffffce9224 */ /* 0x000fe200078e0ace */
[C---:B------:R-:W-:Y:S01]  /*18080*/  ISETP.GT.U32.AND P1, PT, R2.reuse, R221, PT ;  /* 0x000000dd0200720c */ /* 0x040fe20003f24070 */
[--C-:B------:R-:W-:Y:S01]  /*18090*/  @!P3 IMAD.IADD R209, R209, 0x1, -R2.reuse ;  /* 0x00000001d1d1b824 */ /* 0x100fe200078e0a02 */
[C---:B------:R-:W-:Y:S01]  /*180a0*/  ISETP.GT.U32.AND P2, PT, R2.reuse, R202, PT ;  /* 0x000000ca0200720c */ /* 0x040fe20003f44070 */
[----:B------:R-:W-:Y:S01]  /*180b0*/  @!P4 IMAD.IADD R213, R213, 0x1, -R2 ;  /* 0x00000001d5d5c824 */ /* 0x000fe200078e0a02 */
[----:B------:R-:W-:Y:S01]  /*180c0*/  ISETP.GE.AND P3, PT, R247, RZ, PT ;  /* 0x000000fff700720c */ /* 0x000fe20003f66270 */
[----:B------:R-:W-:Y:S01]  /*180d0*/  VIADD R247, R3, 0x3f ;  /* 0x0000003f03f77836 */ /* 0x000fe20000000000 */
[C---:B------:R-:W-:Y:S01]  /*180e0*/  ISETP.GT.U32.AND P4, PT, R2.reuse, R209, PT ;  /* 0x000000d10200720c */ /* 0x040fe20003f84070 */
[----:B------:R-:W-:Y:S01]  /*180f0*/  @!P6 IMAD.MOV R198, RZ, RZ, -R198 ;  /* 0x000000ffffc6e224 */ /* 0x000fe200078e0ac6 */
[----:B------:R-:W-:Y:S01]  /*18100*/  ISETP.GT.U32.AND P6, PT, R2, R213, PT ;  /* 0x000000d50200720c */ /* 0x000fe20003fc4070 */
[----:B------:R-:W-:Y:S01]  /*18110*/  @!P5 IMAD.IADD R217, R217, 0x1, -R2 ;  /* 0x00000001d9d9d824 */ /* 0x000fe200078e0a02 */
[----:B------:R-:W-:Y:S01]  /*18120*/  IABS R226, R247 ;  /* 0x000000f700e27213 */ /* 0x000fe20000000000 */
[----:B------:R-:W-:-:S02]  /*18130*/  VIADD R215, R3, 0x38 ;  /* 0x0000003803d77836 */ /* 0x000fc40000000000 */
[--C-:B------:R-:W-:Y:S01]  /*18140*/  @!P1 IMAD.IADD R221, R221, 0x1, -R2.reuse ;  /* 0x00000001dddd9824 */ /* 0x100fe200078e0a02 */
[----:B------:R-:W-:Y:S01]  /*18150*/  ISETP.GT.U32.AND P1, PT, R2, R217, PT ;  /* 0x000000d90200720c */ /* 0x000fe20003f24070 */
[----:B------:R-:W-:Y:S01]  /*18160*/  @!P2 IMAD.IADD R202, R202, 0x1, -R2 ;  /* 0x00000001cacaa824 */ /* 0x000fe200078e0a02 */
[----:B------:R-:W-:Y:S01]  /*18170*/  ISETP.GE.AND P2, PT, R246, RZ, PT ;  /* 0x000000fff600720c */ /* 0x000fe20003f46270 */
[----:B------:R-:W-:-:S04]  /*18180*/  IMAD.HI.U32 R14, R4, R226, RZ ;  /* 0x000000e2040e7227 */ /* 0x000fc800078e00ff */
[----:B------:R-:W-:Y:S02]  /*18190*/  VIADD R246, R3, 0x3e ;  /* 0x0000003e03f67836 */ /* 0x000fe40000000000 */
[----:B------:R-:W-:Y:S02]  /*181a0*/  IMAD.MOV R14, RZ, RZ, -R14 ;  /* 0x000000ffff0e7224 */ /* 0x000fe400078e0a0e */
[----:B------:R-:W-:Y:S01]  /*181b0*/  @!P6 IMAD.IADD R213, R213, 0x1, -R2 ;  /* 0x00000001d5d5e824 */ /* 0x000fe200078e0a02 */
[----:B------:R-:W-:Y:S01]  /*181c0*/  IABS R234, R246 ;  /* 0x000000f600ea7213 */ /* 0x000fe20000000000 */
[----:B------:R-:W-:Y:S01]  /*181d0*/  IMAD R226, R2, R14, R226 ;  /* 0x0000000e02e27224 */ /* 0x000fe200078e02e2 */
[----:B------:R-:W-:Y:S01]  /*181e0*/  ISETP.GE.AND P6, PT, R247, RZ, PT ;  /* 0x000000fff700720c */ /* 0x000fe20003fc6270 */
[----:B------:R-:W-:Y:S01]  /*181f0*/  VIADD R247, R3, 0x3d ;  /* 0x0000003d03f77836 */ /* 0x000fe20000000000 */
[----:B------:R-:W-:Y:S01]  /*18200*/  ISETP.GE.AND P5, PT, R246, RZ, PT ;  /* 0x000000fff600720c */ /* 0x000fe20003fa6270 */
[----:B------:R-:W-:Y:S01]  /*18210*/  @!P3 IMAD.MOV R213, RZ, RZ, -R213 ;  /* 0x000000ffffd5b224 */ /* 0x000fe200078e0ad5 */
[----:B------:R-:W-:Y:S01]  /*18220*/  ISETP.GT.U32.AND P3, PT, R2, R221, PT ;  /* 0x000000dd0200720c */ /* 0x000fe20003f64070 */
[----:B------:R-:W-:Y:S01]  /*18230*/  IMAD.HI.U32 R7, R4, R234, RZ ;  /* 0x000000ea04077227 */ /* 0x000fe200078e00ff */
[----:B------:R-:W-:-:S03]  /*18240*/  IABS R242, R247 ;  /* 0x000000f700f27213 */ /* 0x000fc60000000000 */
[----:B------:R-:W-:Y:S01]  /*18250*/  @!P1 IMAD.IADD R217, R217, 0x1, -R2 ;  /* 0x00000001d9d99824 */ /* 0x000fe200078e0a02 */
[----:B------:R-:W-:Y:S01]  /*18260*/  ISETP.GT.U32.AND P1, PT, R2, R226, PT ;  /* 0x000000e20200720c */ /* 0x000fe20003f24070 */
[----:B------:R-:W-:Y:S01]  /*18270*/  @!P0 IMAD.MOV R202, RZ, RZ, -R202 ;  /* 0x000000ffffca8224 */ /* 0x000fe200078e0aca */
[----:B------:R-:W-:Y:S01]  /*18280*/  ISETP.GE.AND P0, PT, R230, RZ, PT ;  /* 0x000000ffe600720c */ /* 0x000fe20003f06270 */
[----:B------:R-:W-:Y:S02]  /*18290*/  IMAD.MOV R7, RZ, RZ, -R7 ;  /* 0x000000ffff077224 */ /* 0x000fe400078e0a07 */
[----:B------:R-:W-:-:S04]  /*182a0*/  IMAD.HI.U32 R18, R4, R242, RZ ;  /* 0x000000f204127227 */ /* 0x000fc800078e00ff */
[C---:B------:R-:W-:Y:S02]  /*182b0*/  IMAD R234, R2.reuse, R7, R234 ;  /* 0x0000000702ea7224 */ /* 0x040fe400078e02ea */
[----:B------:R-:W-:Y:S02]  /*182c0*/  IMAD.MOV R18, RZ, RZ, -R18 ;  /* 0x000000ffff127224 */ /* 0x000fe400078e0a12 */
[----:B------:R-:W-:Y:S01]  /*182d0*/  @!P3 IMAD.IADD R221, R221, 0x1, -R2 ;  /* 0x00000001ddddb824 */ /* 0x000fe200078e0a02 */
[C---:B------:R-:W-:Y:S01]  /*182e0*/  ISETP.GT.U32.AND P3, PT, R2.reuse, R234, PT ;  /* 0x000000ea0200720c */ /* 0x040fe20003f64070 */
[----:B------:R-:W-:Y:S02]  /*182f0*/  VIADD R246, R3, 0x3a ;  /* 0x0000003a03f67836 */ /* 0x000fe40000000000 */
[----:B------:R-:W-:Y:S02]  /*18300*/  IMAD R242, R2, R18, R242 ;  /* 0x0000001202f27224 */ /* 0x000fe400078e02f2 */
[--C-:B------:R-:W-:Y:S01]  /*18310*/  @!P1 IMAD.IADD R226, R226, 0x1, -R2.reuse ;  /* 0x00000001e2e29824 */ /* 0x100fe200078e0a02 */
[----:B------:R-:W-:Y:S01]  /*18320*/  IABS R22, R246 ;  /* 0x000000f600167213 */ /* 0x000fe20000000000 */
[----:B------:R-:W-:Y:S01]  /*18330*/  @!P0 IMAD.MOV R217, RZ, RZ, -R217 ;  /* 0x000000ffffd98224 */ /* 0x000fe200078e0ad9 */
[C---:B------:R-:W-:Y:S01]  /*18340*/  ISETP.GT.U32.AND P1, PT, R2.reuse, R242, PT ;  /* 0x000000f20200720c */ /* 0x040fe20003f24070 */
        /* <DEDUP_REMOVED lines=17> */
[----:B------:R-:W-:Y:S02]  /*18460*/  IMAD R22, R2, R26, R22 ;  /* 0x0000001a02167224 */ /* 0x000fe400078e0216 */
[----:B------:R-:W-:Y:S01]  /*18470*/  @!P0 IMAD.IADD R226, R226, 0x1, -R2 ;  /* 0x00000001e2e28824 */ /* 0x000fe200078e0a02 */
[----:B------:R-:W-:Y:S01]  /*18480*/  ISETP.GT.U32.AND P1, PT, R2, R242, PT ;  /* 0x000000f20200720c */ /* 0x000fe20003f24070 */
[----:B------:R-:W-:-:S04]  /*18490*/  IMAD.HI.U32 R38, R4, R7, RZ ;  /* 0x0000000704267227 */ /* 0x000fc800078e00ff */
[----:B------:R-:W-:Y:S02]  /*184a0*/  IMAD.MOV R34, RZ, RZ, -R34 ;  /* 0x000000ffff227224 */ /* 0x000fe400078e0a22 */
[----:B------:R-:W-:Y:S01]  /*184b0*/  @!P6 IMAD.MOV R226, RZ, RZ, -R226 ;  /* 0x000000ffffe2e224 */ /* 0x000fe200078e0ae2 */
[----:B------:R-:W-:Y:S01]  /*184c0*/  ISETP.GT.U32.AND P6, PT, R2, R22, PT ;  /* 0x000000160200720c */ /* 0x000fe20003fc4070 */
[----:B------:R-:W-:Y:S02]  /*184d0*/  IMAD.MOV R38, RZ, RZ, -R38 ;  /* 0x000000ffff267224 */ /* 0x000fe400078e0a26 */
[----:B------:R-:W-:-:S04]  /*184e0*/  IMAD.HI.U32 R18, R4, R30, RZ ;  /* 0x0000001e04127227 */ /* 0x000fc800078e00ff */
[C---:B------:R-:W-:Y:S02]  /*184f0*/  IMAD R14, R2.reuse, R34, R14 ;  /* 0x00000022020e7224 */ /* 0x040fe400078e020e */
[----:B------:R-:W-:Y:S01]  /*18500*/  IMAD R7, R2, R38, R7 ;  /* 0x0000002602077224 */ /* 0x000fe200078e0207 */
[----:B------:R-:W-:Y:S01]  /*18510*/  IABS R38, R215 ;  /* 0x000000d700267213 */ /* 0x000fe20000000000 */
[----:B------:R-:W-:Y:S02]  /*18520*/  IMAD.MOV R18, RZ, RZ, -R18 ;  /* 0x000000ffff127224 */ /* 0x000fe400078e0a12 */
[----:B------:R-:W-:Y:S01]  /*18530*/  @!P4 IMAD.MOV R221, RZ, RZ, -R221 ;  /* 0x000000ffffddc224 */ /* 0x000fe200078e0add */
[----:B------:R-:W-:Y:S01]  /*18540*/  ISETP.GE.AND P4, PT, R230, RZ, PT ;  /* 0x000000ffe600720c */ /* 0x000fe20003f86270 */
[----:B------:R-:W-:Y:S01]  /*18550*/  @!P3 IMAD.IADD R234, R234, 0x1, -R2 ;  /* 0x00000001eaeab824 */ /* 0x000fe200078e0a02 */
[C---:B------:R-:W-:Y:S01]  /*18560*/  ISETP.GT.U32.AND P3, PT, R2.reuse, R14, PT ;  /* 0x0000000e0200720c */ /* 0x040fe20003f64070 */
[C---:B------:R-:W-:Y:S01]  /*18570*/  IMAD R30, R2.reuse, R18, R30 ;  /* 0x00000012021e7224 */ /* 0x040fe200078e021e */
[----:B------:R-:W-:Y:S01]  /*18580*/  ISETP.GT.U32.AND P0, PT, R2, R7, PT ;  /* 0x000000070200720c */ /* 0x000fe20003f04070 */
[----:B------:R-:W-:-:S02]  /*18590*/  VIADD R230, R3, 0x37 ;  /* 0x0000003703e67836 */ /* 0x000fc40000000000 */
[----:B------:R-:W-:-:S03]  /*185a0*/  IMAD.HI.U32 R18, R4, R38, RZ ;  /* 0x0000002604127227 */ /* 0x000fc600078e00ff */
[----:B------:R-:W-:Y:S01]  /*185b0*/  IABS R45, R230 ;  /* 0x000000e6002d7213 */ /* 0x000fe20000000000 */
[--C-:B------:R-:W-:Y:S01]  /*185c0*/  @!P1 IMAD.IADD R242, R242, 0x1, -R2.reuse ;  /* 0x00000001f2f29824 */ /* 0x100fe200078e0a02 */
[----:B------:R-:W-:Y:S01]  /*185d0*/  ISETP.GT.U32.AND P1, PT, R2, R30, PT ;  /* 0x0000001e0200720c */ /* 0x000fe20003f24070 */
[----:B------:R-:W-:Y:S02]  /*185e0*/  @!P6 IMAD.IADD R22, R22, 0x1, -R2 ;  /* 0x000000011616e824 */ /* 0x000fe400078e0a02 */
[----:B------:R-:W-:Y:S02]  /*185f0*/  IMAD.MOV R18, RZ, RZ, -R18 ;  /* 0x000000ffff127224 */ /* 0x000fe400078e0a12 */
[----:B------:R-:W-:Y:S01]  /*18600*/  @!P2 IMAD.MOV R242, RZ, RZ, -R242 ;  /* 0x000000fffff2a224 */ /* 0x000fe200078e0af2 */
[C---:B------:R-:W-:Y:S01]  /*18610*/  ISETP.GT.U32.AND P2, PT, R2.reuse, R22, PT ;  /* 0x000000160200720c */ /* 0x040fe20003f44070 */
[----:B------:R-:W-:Y:S02]  /*18620*/  IMAD R38, R2, R18, R38 ;  /* 0x0000001202267224 */ /* 0x000fe400078e0226 */
        /* <DEDUP_REMOVED lines=13> */
[----:B------:R-:W-:Y:S01]  /*18700*/  ISETP.GT.U32.AND P3, PT, R2, R7, PT ;  /* 0x000000070200720c */ /* 0x000fe20003f64070 */
[--C-:B------:R-:W-:Y:S01]  /*18710*/  @!P1 IMAD.IADD R30, R30, 0x1, -R2.reuse ;  /* 0x000000011e1e9824 */ /* 0x100fe200078e0a02 */
[----:B------:R-:W-:Y:S01]  /*18720*/  IABS R53, R238 ;  /* 0x000000ee00357213 */ /* 0x000fe20000000000 */
[----:B------:R-:W-:Y:S01]  /*18730*/  @!P6 IMAD.IADD R14, R14, 0x1, -R2 ;  /* 0x000000010e0ee824 */ /* 0x000fe200078e0a02 */
[----:B------:R-:W-:Y:S01]  /*18740*/  ISETP.GT.U32.AND P6, PT, R2, R38, PT ;  /* 0x000000260200720c */ /* 0x000fe20003fc4070 */
[----:B------:R-:W-:Y:S01]  /*18750*/  IMAD.HI.U32 R49, R4, R105, RZ ;  /* 0x0000006904317227 */ /* 0x000fe200078e00ff */
[----:B------:R-:W-:-:S02]  /*18760*/  IABS R61, R246 ;  /* 0x000000f6003d7213 */ /* 0x000fc40000000000 */
[----:B------:R-:W-:Y:S01]  /*18770*/  ISETP.GT.U32.AND P1, PT, R2, R30, PT ;  /* 0x0000001e0200720c */ /* 0x000fe20003f24070 */
[----:B------:R-:W-:Y:S02]  /*18780*/  @!P2 IMAD.IADD R45, R45, 0x1, -R2 ;  /* 0x000000012d2da824 */ /* 0x000fe400078e0a02 */
[----:B------:R-:W-:-:S03]  /*18790*/  IMAD.HI.U32 R18, R4, R53, RZ ;  /* 0x0000003504127227 */ /* 0x000fc600078e00ff */
[----:B------:R-:W-:Y:S01]  /*187a0*/  ISETP.GT.U32.AND P2, PT, R2, R45, PT ;  /* 0x0000002d0200720c */ /* 0x000fe20003f44070 */
[----:B------:R-:W-:Y:S02]  /*187b0*/  IMAD.MOV R18, RZ, RZ, -R18 ;  /* 0x000000ffff127224 */ /* 0x000fe400078e0a12 */
[----:B------:R-:W-:-:S04]  /*187c0*/  IMAD.HI.U32 R26, R4, R61, RZ ;  /* 0x0000003d041a7227 */ /* 0x000fc800078e00ff */
        /* <DEDUP_REMOVED lines=13> */
[----:B------:R-:W-:Y:S01]  /*188a0*/  @!P2 IMAD.IADD R45, R45, 0x1, -R2 ;  /* 0x000000012d2da824 */ /* 0x000fe200078e0a02 */
        /* <DEDUP_REMOVED lines=39> */
[C---:B------:R-:W-:Y:S02]  /*18b20*/  IMAD R84, R2.reuse, R18, R84 ;  /* 0x0000001202547224 */ /* 0x040fe400078e0254 */
[----:B------:R-:W-:Y:S02]  /*18b30*/  VIADD R247, R3, 0x2e ;  /* 0x0000002e03f77836 */ /* 0x000fe40000000000 */
[----:B------:R-:W-:Y:S01]  /*18b40*/  @!P0 IMAD.MOV R53, RZ, RZ, -R53 ;  /* 0x000000ffff358224 */ /* 0x000fe200078e0a35 */
[----:B------:R-:W-:Y:S01]  /*18b50*/  ISETP.GT.U32.AND P0, PT, R2, R76, PT ;  /* 0x0000004c0200720c */ /* 0x000fe20003f04070 */
[----:B------:R-:W-:Y:S01]  /*18b60*/  IMAD.HI.U32 R34, R4, R98, RZ ;  /* 0x0000006204227227 */ /* 0x000fe200078e00ff */
[----:B------:R-:W-:-:S03]  /*18b70*/  IABS R111, R247 ;  /* 0x000000f7006f7213 */ /* 0x000fc60000000000 */
[C---:B------:R-:W-:Y:S02]  /*18b80*/  IMAD R91, R2.reuse, R26, R91 ;  /* 0x0000001a025b7224 */ /* 0x040fe400078e025b */
[----:B------:R-:W-:Y:S01]  /*18b90*/  @!P3 IMAD.MOV R61, RZ, RZ, -R61 ;  /* 0x000000ffff3db224 */ /* 0x000fe200078e0a3d */
[C---:B------:R-:W-:Y:S01]  /*18ba0*/  ISETP.GT.U32.AND P3, PT, R2.reuse, R84, PT ;  /* 0x000000540200720c */ /* 0x040fe20003f64070 */
[----:B------:R-:W-:Y:S02]  /*18bb0*/  IMAD.MOV R34, RZ, RZ, -R34 ;  /* 0x000000ffff227224 */ /* 0x000fe400078e0a22 */
[----:B------:R-:W-:Y:S01]  /*18bc0*/  @!P2 IMAD.IADD R69, R69, 0x1, -R2 ;  /* 0x000000014545a824 */ /* 0x000fe200078e0a02 */
[----:B------:R-:W-:Y:S01]  /*18bd0*/  ISETP.GT.U32.AND P2, PT, R2, R91, PT ;  /* 0x0000005b0200720c */ /* 0x000fe20003f44070 */
[----:B------:R-:W-:Y:S02]  /*18be0*/  IMAD.MOV R49, RZ, RZ, -R49 ;  /* 0x000000ffff317224 */ /* 0x000fe400078e0a31 */
[----:B------:R-:W-:-:S04]  /*18bf0*/  IMAD.HI.U32 R18, R4, R111, RZ ;  /* 0x0000006f04127227 */ /* 0x000fc800078e00ff */
[C---:B------:R-:W-:Y:S02]  /*18c00*/  IMAD R98, R2.reuse, R34, R98 ;  /* 0x0000002202627224 */ /* 0x040fe400078e0262 */
[----:B------:R-:W-:Y:S02]  /*18c10*/  IMAD R105, R2, R49, R105 ;  /* 0x0000003102697224 */ /* 0x000fe400078e0269 */
[----:B------:R-:W-:Y:S02]  /*18c20*/  IMAD.MOV R18, RZ, RZ, -R18 ;  /* 0x000000ffff127224 */ /* 0x000fe400078e0a12 */
[--C-:B------:R-:W-:Y:S01]  /*18c30*/  @!P0 IMAD.IADD R76, R76, 0x1, -R2.reuse ;  /* 0x000000014c4c8824 */ /* 0x100fe200078e0a02 */
[----:B------:R-:W-:Y:S01]  /*18c40*/  ISETP.GT.U32.AND P0, PT, R2, R98, PT ;  /* 0x000000620200720c */ /* 0x000fe20003f04070 */
[----:B------:R-:W-:Y:S01]  /*18c50*/  @!P3 IMAD.IADD R84, R84, 0x1, -R2 ;  /* 0x000000015454b824 */ /* 0x000fe200078e0a02 */
[C---:B------:R-:W-:Y:S01]  /*18c60*/  ISETP.GT.U32.AND P3, PT, R2.reuse, R105, PT ;  /* 0x000000690200720c */ /* 0x040fe20003f64070 */
[----:B------:R-:W-:-:S02]  /*18c70*/  IMAD R111, R2, R18, R111 ;  /* 0x00000012026f7224 */ /* 0x000fc400078e026f */
[----:B------:R-:W-:Y:S02]  /*18c80*/  @!P2 IMAD.IADD R91, R91, 0x1, -R2 ;  /* 0x000000015b5ba824 */ /* 0x000fe400078e0a02 */
[----:B------:R-:W-:Y:S01]  /*18c90*/  VIADD R230, R3, 0x2b ;  /* 0x0000002b03e67836 */ /* 0x000fe20000000000 */
[----:B------:R-:W-:Y:S01]  /*18ca0*/  ISETP.GT.U32.AND P2, PT, R2, R111, PT ;  /* 0x0000006f0200720c */ /* 0x000fe20003f44070 */
[----:B------:R-:W-:-:S03]  /*18cb0*/  IMAD.HI.U32 R26, R4, R117, RZ ;  /* 0x00000075041a7227 */ /* 0x000fc600078e00ff */
[----:B------:R-:W-:Y:S01]  /*18cc0*/  IABS R128, R230 ;  /* 0x000000e600807213 */ /* 0x000fe20000000000 */
[--C-:B------:R-:W-:Y:S01]  /*18cd0*/  @!P0 IMAD.IADD R98, R98, 0x1, -R2.reuse ;  /* 0x0000000162628824 */ /* 0x100fe200078e0a02 */
[C---:B------:R-:W-:Y:S01]  /*18ce0*/  ISETP.GT.U32.AND P0, PT, R2.reuse, R84, PT ;  /* 0x000000540200720c */ /* 0x040fe20003f04070 */
[----:B------:R-:W-:Y:S02]  /*18cf0*/  @!P3 IMAD.IADD R105, R105, 0x1, -R2 ;  /* 0x000000016969b824 */ /* 0x000fe400078e0a02 */
[----:B------:R-:W-:Y:S01]  /*18d00*/  VIADD R215, R3, 0x2c ;  /* 0x0000002c03d77836 */ /* 0x000fe20000000000 */
[C---:B------:R-:W-:Y:S01]  /*18d10*/  ISETP.GT.U32.AND P3, PT, R2.reuse, R98, PT ;  /* 0x000000620200720c */ /* 0x040fe20003f64070 */
[----:B------:R-:W-:Y:S02]  /*18d20*/  IMAD.MOV R34, RZ, RZ, -R26 ;  /* 0x000000ffff227224 */ /* 0x000fe400078e0a1a */
[----:B------:R-:W-:Y:S01]  /*18d30*/  @!P2 IMAD.IADD R111, R111, 0x1, -R2 ;  /* 0x000000016f6fa824 */ /* 0x000fe200078e0a02 */
[----:B------:R-:W-:Y:S01]  /*18d40*/  ISETP.GT.U32.AND P2, PT, R2, R105, PT ;  /* 0x000000690200720c */ /* 0x000fe20003f44070 */
[----:B------:R-:W-:Y:S01]  /*18d50*/  IMAD.HI.U32 R18, R4, R128, RZ ;  /* 0x0000008004127227 */ /* 0x000fe200078e00ff */
[----:B------:R-:W-:-:S03]  /*18d60*/  IABS R123, R215 ;  /* 0x000000d7007b7213 */ /* 0x000fc60000000000 */
[C---:B------:R-:W-:Y:S02]  /*18d70*/  IMAD R117, R2.reuse, R34, R117 ;  /* 0x0000002202757224 */ /* 0x040fe400078e0275 */
[----:B------:R-:W-:Y:S02]  /*18d80*/  IMAD.MOV R18, RZ, RZ, -R18 ;  /* 0x000000ffff127224 */ /* 0x000fe400078e0a12 */
[----:B------:R-:W-:Y:S01]  /*18d90*/  @!P4 IMAD.MOV R69, RZ, RZ, -R69 ;  /* 0x000000ffff45c224 */ /* 0x000fe200078e0a45 */
[----:B------:R-:W-:Y:S01]  /*18da0*/  ISETP.GT.U32.AND P4, PT, R2, R91, PT ;  /* 0x0000005b0200720c */ /* 0x000fe20003f84070 */
[----:B------:R-:W-:Y:S02]  /*18db0*/  VIADD R238, R3, 0x2a ;  /* 0x0000002a03ee7836 */ /* 0x000fe40000000000 */
[----:B------:R-:W-:Y:S01]  /*18dc0*/  @!P0 IMAD.IADD R84, R84, 0x1, -R2 ;  /* 0x0000000154548824 */ /* 0x000fe200078e0a02 */
[----:B------:R-:W-:Y:S01]  /*18dd0*/  ISETP.GT.U32.AND P0, PT, R2, R117, PT ;  /* 0x000000750200720c */ /* 0x000fe20003f04070 */
[----:B------:R-:W-:Y:S01]  /*18de0*/  IMAD.HI.U32 R49, R4, R123, RZ ;  /* 0x0000007b04317227 */ /* 0x000fe200078e00ff */
[----:B------:R-:W-:-:S03]  /*18df0*/  IABS R134, R238 ;  /* 0x000000ee00867213 */ /* 0x000fc60000000000 */
[----:B------:R-:W-:Y:S02]  /*18e00*/  IMAD R128, R2, R18, R128 ;  /* 0x0000001202807224 */ /* 0x000fe400078e0280 */
[----:B------:R-:W-:Y:S01]  /*18e10*/  @!P6 IMAD.MOV R45, RZ, RZ, -R45 ;  /* 0x000000ffff2de224 */ /* 0x000fe200078e0a2d */
[----:B------:R-:W-:Y:S01]  /*18e20*/  ISETP.GE.AND P6, PT, R246, RZ, PT ;  /* 0x000000fff600720c */ /* 0x000fe20003fc6270 */
[----:B------:R-:W-:Y:S02]  /*18e30*/  IMAD.MOV R26, RZ, RZ, -R49 ;  /* 0x000000ffff1a7224 */ /* 0x000fe400078e0a31 */
[----:B------:R-:W-:Y:S02]  /*18e40*/  VIADD R246, R3, 0x29 ;  /* 0x0000002903f67836 */ /* 0x000fe40000000000 */
[----:B------:R-:W-:Y:S01]  /*18e50*/  @!P2 IMAD.IADD R105, R105, 0x1, -R2 ;  /* 0x000000016969a824 */ /* 0x000fe200078e0a02 */
[C---:B------:R-:W-:Y:S01]  /*18e60*/  ISETP.GT.U32.AND P2, PT, R2.reuse, R128, PT ;  /* 0x000000800200720c */ /* 0x040fe20003f44070 */
[C---:B------:R-:W-:Y:S01]  /*18e70*/  IMAD R123, R2.reuse, R26, R123 ;  /* 0x0000001a027b7224 */ /* 0x040fe200078e027b */
[----:B------:R-:W-:Y:S01]  /*18e80*/  IABS R140, R246 ;  /* 0x000000f6008c7213 */ /* 0x000fe20000000000 */
[----:B------:R-:W-:Y:S01]  /*18e90*/  @!P5 IMAD.MOV R76, RZ, RZ, -R76 ;  /* 0x000000ffff4cd224 */ /* 0x000fe200078e0a4c */
[----:B------:R-:W-:Y:S01]  /*18ea0*/  ISETP.GT.U32.AND P5, PT, R2, R111, PT ;  /* 0x0000006f0200720c */ /* 0x000fe20003fa4070 */
[----:B------:R-:W-:-:S04]  /*18eb0*/  IMAD.HI.U32 R18, R4, R134, RZ ;  /* 0x0000008604127227 */ /* 0x000fc800078e00ff */
[--C-:B------:R-:W-:Y:S01]  /*18ec0*/  @!P4 IMAD.IADD R91, R91, 0x1, -R2.reuse ;  /* 0x000000015b5bc824 */ /* 0x100fe200078e0a02 */
[----:B------:R-:W-:Y:S01]  /*18ed0*/  ISETP.GT.U32.AND P4, PT, R2, R123, PT ;  /* 0x0000007b0200720c */ /* 0x000fe20003f84070 */
[----:B------:R-:W-:Y:S01]  /*18ee0*/  @!P0 IMAD.IADD R117, R117, 0x1, -R2 ;  /* 0x0000000175758824 */ /* 0x000fe200078e0a02 */
[----:B------:R-:W-:Y:S01]  /*18ef0*/  ISETP.GE.AND P0, PT, R247, RZ, PT ;  /* 0x000000fff700720c */ /* 0x000fe20003f06270 */
[----:B------:R-:W-:Y:S02]  /*18f00*/  IMAD.MOV R18, RZ, RZ, -R18 ;  /* 0x000000ffff127224 */ /* 0x000fe400078e0a12 */
[----:B------:R-:W-:Y:S01]  /*18f10*/  @!P3 IMAD.IADD R98, R98, 0x1, -R2 ;  /* 0x000000016262b824 */ /* 0x000fe200078e0a02 */
[----:B------:R-:W-:Y:S01]  /*18f20*/  ISETP.GE.AND P3, PT, R188, RZ, PT ;  /* 0x000000ffbc00720c */ /* 0x000fe20003f66270 */
[----:B------:R-:W-:-:S04]  /*18f30*/  IMAD.HI.U32 R26, R4, R140, RZ ;  /* 0x0000008c041a7227 */ /* 0x000fc800078e00ff */
[----:B------:R-:W-:Y:S02]  /*18f40*/  IMAD R134, R2, R18, R134 ;  /* 0x0000001202867224 */ /* 0x000fe400078e0286 */
[----:B------:R-:W-:Y:S02]  /*18f50*/  IMAD.MOV R26, RZ, RZ, -R26 ;  /* 0x000000ffff1a7224 */ /* 0x000fe400078e0a1a */
[----:B------:R-:W-:Y:S01]  /*18f60*/  @!P2 IMAD.IADD R128, R128, 0x1, -R2 ;  /* 0x000000018080a824 */ /* 0x000fe200078e0a02 */
[C---:B------:R-:W-:Y:S01]  /*18f70*/  ISETP.GT.U32.AND P2, PT, R2.reuse, R117, PT ;  /* 0x000000750200720c */ /* 0x040fe20003f44070 */
[----:B------:R-:W-:Y:S01]  /*18f80*/  @!P6 IMAD.MOV R84, RZ, RZ, -R84 ;  /* 0x000000ffff54e224 */ /* 0x000fe200078e0a54 */
[----:B------:R-:W-:Y:S01]  /*18f90*/  ISETP.GT.U32.AND P6, PT, R2, R134, PT ;  /* 0x000000860200720c */ /* 0x000fe20003fc4070 */
[----:B------:R-:W-:Y:S01]  /*18fa0*/  @!P5 IMAD.IADD R111, R111, 0x1, -R2 ;  /* 0x000000016f6fd824 */ /* 0x000fe200078e0a02 */
[----:B------:R-:W-:Y:S01]  /*18fb0*/  ISETP.GE.AND P5, PT, R196, RZ, PT ;  /* 0x000000ffc400720c */ /* 0x000fe20003fa6270 */
[----:B------:R-:W-:-:S02]  /*18fc0*/  IMAD R140, R2, R26, R140 ;  /* 0x0000001a028c7224 */ /* 0x000fc400078e028c */
[----:B------:R-:W-:Y:S02]  /*18fd0*/  VIADD R247, R3, 0x28 ;  /* 0x0000002803f77836 */ /* 0x000fe40000000000 */
[----:B------:R-:W-:Y:S01]  /*18fe0*/  @!P4 IMAD.IADD R123, R123, 0x1, -R2 ;  /* 0x000000017b7bc824 */ /* 0x000fe200078e0a02 */
[----:B------:R-:W-:Y:S01]  /*18ff0*/  ISETP.GE.AND P4, PT, R204, RZ, PT ;  /* 0x000000ffcc00720c */ /* 0x000fe20003f86270 */
[----:B------:R-:W-:Y:S01]  /*19000*/  @!P0 IMAD.MOV R111, RZ, RZ, -R111 ;  /* 0x000000ffff6f8224 */ /* 0x000fe200078e0a6f */
[C---:B------:R-:W-:Y:S01]  /*19010*/  ISETP.GT.U32.AND P0, PT, R2.reuse, R140, PT ;  /* 0x0000008c0200720c */ /* 0x040fe20003f04070 */
[----:B------:R-:W-:Y:S01]  /*19020*/  @!P3 IMAD.MOV R98, RZ, RZ, -R98 ;  /* 0x000000ffff62b224 */ /* 0x000fe200078e0a62 */
[----:B------:R-:W-:Y:S01]  /*19030*/  IABS R146, R247 ;  /* 0x000000f700927213 */ /* 0x000fe20000000000 */
[----:B------:R-:W-:Y:S01]  /*19040*/  @!P1 IMAD.MOV R91, RZ, RZ, -R91 ;  /* 0x000000ffff5b9224 */ /* 0x000fe200078e0a5b */
[C---:B------:R-:W-:Y:S01]  /*19050*/  ISETP.GT.U32.AND P3, PT, R2.reuse, R128, PT ;  /* 0x000000800200720c */ /* 0x040fe20003f64070 */
[----:B------:R-:W-:Y:S01]  /*19060*/  @!P2 IMAD.IADD R117, R117, 0x1, -R2 ;  /* 0x000000017575a824 */ /* 0x000fe200078e0a02 */
[----:B------:R-:W-:Y:S01]  /*19070*/  ISETP.GT.U32.AND P1, PT, R2, R123, PT ;  /* 0x0000007b0200720c */ /* 0x000fe20003f24070 */
[----:B------:R-:W-:Y:S01]  /*19080*/  IMAD.HI.U32 R18, R4, R146, RZ ;  /* 0x0000009204127227 */ /* 0x000fe200078e00ff */
[----:B------:R-:W-:-:S03]  /*19090*/  ISETP.GE.AND P2, PT, R230, RZ, PT ;  /* 0x000000ffe600720c */ /* 0x000fc60003f46270 */
[----:B------:R-:W-:Y:S01]  /*190a0*/  @!P6 IMAD.IADD R134, R134, 0x1, -R2 ;  /* 0x000000018686e824 */ /* 0x000fe200078e0a02 */
[----:B------:R-:W-:Y:S01]  /*190b0*/  ISETP.GE.AND P6, PT, R247, RZ, PT ;  /* 0x000000fff700720c */ /* 0x000fe20003fc6270 */
[----:B------:R-:W-:Y:S02]  /*190c0*/  VIADD R247, R3, 0x27 ;  /* 0x0000002703f77836 */ /* 0x000fe40000000000 */
[----:B------:R-:W-:Y:S02]  /*190d0*/  IMAD.MOV R18, RZ, RZ, -R18 ;  /* 0x000000ffff127224 */ /* 0x000fe400078e0a12 */
[----:B------:R-:W-:Y:S01]  /*190e0*/  @!P5 IMAD.MOV R105, RZ, RZ, -R105 ;  /* 0x000000ffff69d224 */ /* 0x000fe200078e0a69 */
[----:B------:R-:W-:Y:S01]  /*190f0*/  ISETP.GE.AND P5, PT, R215, RZ, PT ;  /* 0x000000ffd700720c */ /* 0x000fe20003fa6270 */
[--C-:B------:R-:W-:Y:S01]  /*19100*/  @!P0 IMAD.IADD R140, R140, 0x1, -R2.reuse ;  /* 0x000000018c8c8824 */ /* 0x100fe200078e0a02 */
[----:B------:R-:W-:Y:S01]  /*19110*/  ISETP.GT.U32.AND P0, PT, R2, R134, PT ;  /* 0x000000860200720c */ /* 0x000fe20003f04070 */
[----:B------:R-:W-:Y:S01]  /*19120*/  @!P3 IMAD.IADD R128, R128, 0x1, -R2 ;  /* 0x000000018080b824 */ /* 0x000fe200078e0a02 */
[----:B------:R-:W-:Y:S01]  /*19130*/  IABS R151, R247 ;  /* 0x000000f700977213 */ /* 0x000fe20000000000 */
[----:B------:R-:W-:Y:S01]  /*19140*/  IMAD R146, R2, R18, R146 ;  /* 0x0000001202927224 */ /* 0x000fe200078e0292 */
[----:B------:R-:W-:Y:S01]  /*19150*/  ISETP.GE.AND P3, PT, R246, RZ, PT ;  /* 0x000000fff600720c */ /* 0x000fe20003f66270 */
[----:B------:R-:W-:Y:S01]  /*19160*/  @!P1 IMAD.IADD R123, R123, 0x1, -R2 ;  /* 0x000000017b7b9824 */ /* 0x000fe200078e0a02 */
[----:B------:R-:W-:Y:S01]  /*19170*/  ISETP.GE.AND P1, PT, R238, RZ, PT ;  /* 0x000000ffee00720c */ /* 0x000fe20003f26270 */
[----:B------:R-:W-:Y:S01]  /*19180*/  @!P2 IMAD.MOV R128, RZ, RZ, -R128 ;  /* 0x000000ffff80a224 */ /* 0x000fe200078e0a80 */
[----:B------:R-:W-:Y:S01]  /*19190*/  ISETP.GT.U32.AND P2, PT, R2, R146, PT ;  /* 0x000000920200720c */ /* 0x000fe20003f44070 */
[----:B------:R-:W-:-:S04]  /*191a0*/  IMAD.HI.U32 R18, R4, R151, RZ ;  /* 0x0000009704127227 */ /* 0x000fc800078e00ff */
[----:B------:R-:W-:Y:S02]  /*191b0*/  VIADD R246, R3, 0x26 ;  /* 0x0000002603f67836 */ /* 0x000fe40000000000 */
[----:B------:R-:W-:Y:S02]  /*191c0*/  IMAD.MOV R18, RZ, RZ, -R18 ;  /* 0x000000ffff127224 */ /* 0x000fe400078e0a12 */
[----:B------:R-:W-:Y:S01]  /*191d0*/  @!P4 IMAD.MOV R117, RZ, RZ, -R117 ;  /* 0x000000ffff75c224 */ /* 0x000fe200078e0a75 */
[----:B------:R-:W-:Y:S01]  /*191e0*/  ISETP.GE.AND P4, PT, R247, RZ, PT ;  /* 0x000000fff700720c */ /* 0x000fe20003f86270 */
[----:B------:R-:W-:Y:S01]  /*191f0*/  @!P5 IMAD.MOV R123, RZ, RZ, -R123 ;  /* 0x000000ffff7bd224 */ /* 0x000fe200078e0a7b */
[----:B------:R-:W-:Y:S01]  /*19200*/  IABS R157, R246 ;  /* 0x000000f6009d7213 */ /* 0x000fe20000000000 */
[----:B------:R-:W-:Y:S01]  /*19210*/  @!P0 IMAD.IADD R134, R134, 0x1, -R2 ;  /* 0x0000000186868824 */ /* 0x000fe200078e0a02 */
[C---:B------:R-:W-:Y:S01]  /*19220*/  ISETP.GT.U32.AND P5, PT, R2.reuse, R140, PT ;  /* 0x0000008c0200720c */ /* 0x040fe20003fa4070 */
[----:B------:R-:W-:Y:S01]  /*19230*/  IMAD R151, R2, R18, R151 ;  /* 0x0000001202977224 */ /* 0x000fe200078e0297 */
[----:B------:R-:W-:Y:S01]  /*19240*/  ISETP.GE.AND P0, PT, R246, RZ, PT ;  /* 0x000000fff600720c */ /* 0x000fe20003f06270 */
[----:B------:R-:W-:-:S02]  /*19250*/  VIADD R247, R3, 0x25 ;  /* 0x0000002503f77836 */ /* 0x000fc40000000000 */
[----:B------:R-:W-:Y:S01]  /*19260*/  @!P1 IMAD.MOV R134, RZ, RZ, -R134 ;  /* 0x000000ffff869224 */ /* 0x000fe200078e0a86 */
[----:B------:R-:W-:Y:S01]  /*19270*/  ISETP.GT.U32.AND P1, PT, R2, R151, PT ;  /* 0x000000970200720c */ /* 0x000fe20003f24070 */
[----:B------:R-:W-:Y:S01]  /*19280*/  IMAD.HI.U32 R34, R4, R157, RZ ;  /* 0x0000009d04227227 */ /* 0x000fe200078e00ff */
[----:B------:R-:W-:-:S03]  /*19290*/  IABS R165, R247 ;  /* 0x000000f700a57213 */ /* 0x000fc60000000000 */
[----:B------:R-:W-:Y:S02]  /*192a0*/  @!P2 IMAD.IADD R146, R146, 0x1, -R2 ;  /* 0x000000019292a824 */ /* 0x000fe400078e0a02 */
[----:B------:R-:W-:-:S03]  /*192b0*/  IMAD.HI.U32 R18, R4, R173, RZ ;  /* 0x000000ad04127227 */ /* 0x000fc600078e00ff */
[----:B------:R-:W-:Y:S01]  /*192c0*/  ISETP.GT.U32.AND P2, PT, R2, R146, PT ;  /* 0x000000920200720c */ /* 0x000fe20003f44070 */
[----:B------:R-:W-:Y:S02]  /*192d0*/  IMAD.MOV R34, RZ, RZ, -R34 ;  /* 0x000000ffff227224 */ /* 0x000fe400078e0a22 */
[----:B------:R-:W-:Y:S02]  /*192e0*/  IMAD.MOV R18, RZ, RZ, -R18 ;  /* 0x000000ffff127224 */ /* 0x000fe400078e0a12 */
[----:B------:R-:W-:-:S04]  /*192f0*/  IMAD.HI.U32 R26, R4, R165, RZ ;  /* 0x000000a5041a7227 */ /* 0x000fc800078e00ff */
[----:B------:R-:W-:Y:S01]  /*19300*/  @!P5 IMAD.IADD R140, R140, 0x1, -R2 ;  /* 0x000000018c8cd824 */ /* 0x000fe200078e0a02 */
[----:B------:R-:W-:Y:S01]  /*19310*/  ISETP.GE.AND P5, PT, R247, RZ, PT ;  /* 0x000000fff700720c */ /* 0x000fe20003fa6270 */
[C---:B------:R-:W-:Y:S02]  /*19320*/  IMAD R157, R2.reuse, R34, R157 ;  /* 0x00000022029d7224 */ /* 0x040fe400078e029d */
[C---:B------:R-:W-:Y:S02]  /*19330*/  IMAD R173, R2.reuse, R18, R173 ;  /* 0x0000001202ad7224 */ /* 0x040fe400078e02ad */
[----:B------:R-:W-:Y:S02]  /*19340*/  IMAD.MOV R26, RZ, RZ, -R26 ;  /* 0x000000ffff1a7224 */ /* 0x000fe400078e0a1a */
[----:B------:R-:W-:Y:S01]  /*19350*/  @!P3 IMAD.MOV R140, RZ, RZ, -R140 ;  /* 0x000000ffff8cb224 */ /* 0x000fe200078e0a8c */
[C---:B------:R-:W-:Y:S01]  /*19360*/  ISETP.GT.U32.AND P3, PT, R2.reuse, R157, PT ;  /* 0x0000009d0200720c */ /* 0x040fe20003f64070 */
[----:B------:R-:W-:Y:S01]  /*19370*/  @!P1 IMAD.IADD R151, R151, 0x1, -R2 ;  /* 0x0000000197979824 */ /* 0x000fe200078e0a02 */
[----:B------:R-:W-:Y:S01]  /*19380*/  ISETP.GT.U32.AND P1, PT, R2, R173, PT ;  /* 0x000000ad0200720c */ /* 0x000fe20003f24070 */
[----:B------:R-:W-:-:S02]  /*19390*/  VIADD R230, R3, 0x22 ;  /* 0x0000002203e67836 */ /* 0x000fc40000000000 */
[----:B------:R-:W-:Y:S02]  /*193a0*/  IMAD R165, R2, R26, R165 ;  /* 0x0000001a02a57224 */ /* 0x000fe400078e02a5 */
[----:B------:R-:W-:Y:S01]  /*193b0*/  @!P2 IMAD.IADD R146, R146, 0x1, -R2 ;  /* 0x000000019292a824 */ /* 0x000fe200078e0a02 */
[----:B------:R-:W-:Y:S01]  /*193c0*/  IABS R188, R230 ;  /* 0x000000e600bc7213 */ /* 0x000fe20000000000 */
[----:B------:R-:W-:Y:S01]  /*193d0*/  VIADD R238, R3, 0x21 ;  /* 0x0000002103ee7836 */ /* 0x000fe20000000000 */
[----:B------:R-:W-:Y:S01]  /*193e0*/  ISETP.GT.U32.AND P2, PT, R2, R165, PT ;  /* 0x000000a50200720c */ /* 0x000fe20003f44070 */
[----:B------:R-:W-:-:S03]  /*193f0*/  IMAD.HI.U32 R18, R4, R180, RZ ;  /* 0x000000b404127227 */ /* 0x000fc600078e00ff */
[----:B------:R-:W-:Y:S01]  /*19400*/  IABS R196, R238 ;  /* 0x000000ee00c47213 */ /* 0x000fe20000000000 */
[----:B------:R-:W-:-:S04]  /*19410*/  IMAD.HI.U32 R26, R4, R188, RZ ;  /* 0x000000bc041a7227 */ /* 0x000fc800078e00ff */
[----:B------:R-:W-:Y:S02]  /*19420*/  IMAD.MOV R34, RZ, RZ, -R18 ;  /* 0x000000ffff227224 */ /* 0x000fe400078e0a12 */
[--C-:B------:R-:W-:Y:S01]  /*19430*/  @!P3 IMAD.IADD R157, R157, 0x1, -R2.reuse ;  /* 0x000000019d9db824 */ /* 0x100fe200078e0a02 */
[C---:B------:R-:W-:Y:S01]  /*19440*/  ISETP.GT.U32.AND P3, PT, R2.reuse, R151, PT ;  /* 0x000000970200720c */ /* 0x040fe20003f64070 */
[----:B------:R-:W-:Y:S02]  /*19450*/  @!P1 IMAD.IADD R173, R173, 0x1, -R2 ;  /* 0x00000001adad9824 */ /* 0x000fe400078e0a02 */
[----:B------:R-:W-:Y:S02]  /*19460*/  IMAD.MOV R18, RZ, RZ, -R26 ;  /* 0x000000ffff127224 */ /* 0x000fe400078e0a1a */
[----:B------:R-:W-:Y:S01]  /*19470*/  @!P2 IMAD.IADD R165, R165, 0x1, -R2 ;  /* 0x00000001a5a5a824 */ /* 0x000fe200078e0a02 */
[C---:B------:R-:W-:Y:S01]  /*19480*/  ISETP.GT.U32.AND P1, PT, R2.reuse, R173, PT ;  /* 0x000000ad0200720c */ /* 0x040fe20003f24070 */
[C---:B------:R-:W-:Y:S01]  /*19490*/  IMAD R188, R2.reuse, R18, R188 ;  /* 0x0000001202bc7224 */ /* 0x040fe200078e02bc */
[----:B------:R-:W-:Y:S01]  /*194a0*/  ISETP.GT.U32.AND P2, PT, R2, R157, PT ;  /* 0x0000009d0200720c */ /* 0x000fe20003f44070 */
[----:B------:R-:W-:-:S04]  /*194b0*/  IMAD.HI.U32 R18, R4, R196, RZ ;  /* 0x000000c404127227 */ /* 0x000fc800078e00ff */
[----:B------:R-:W-:Y:S01]  /*194c0*/  @!P6 IMAD.MOV R146, RZ, RZ, -R146 ;  /* 0x000000ffff92e224 */ /* 0x000fe200078e0a92 */
[C---:B------:R-:W-:Y:S01]  /*194d0*/  ISETP.GT.U32.AND P6, PT, R2.reuse, R165, PT ;  /* 0x000000a50200720c */ /* 0x040fe20003fc4070 */
[C---:B------:R-:W-:Y:S02]  /*194e0*/  IMAD R180, R2.reuse, R34, R180 ;  /* 0x0000002202b47224 */ /* 0x040fe400078e02b4 */
[----:B------:R-:W-:Y:S02]  /*194f0*/  IMAD.MOV R18, RZ, RZ, -R18 ;  /* 0x000000ffff127224 */ /* 0x000fe400078e0a12 */
[----:B------:R-:W-:Y:S01]  /*19500*/  @!P3 IMAD.IADD R151, R151, 0x1, -R2 ;  /* 0x000000019797b824 */ /* 0x000fe200078e0a02 */
[C---:B------:R-:W-:Y:S01]  /*19510*/  ISETP.GT.U32.AND P3, PT, R2.reuse, R180, PT ;  /* 0x000000b40200720c */ /* 0x040fe20003f64070 */
[----:B------:R-:W-:Y:S02]  /*19520*/  IMAD R196, R2, R18, R196 ;  /* 0x0000001202c47224 */ /* 0x000fe400078e02c4 */
[----:B------:R-:W-:-:S02]  /*19530*/  VIADD R247, R3, 0x20 ;  /* 0x0000002003f77836 */ /* 0x000fc40000000000 */
[--C-:B------:R-:W-:Y:S01]  /*19540*/  @!P1 IMAD.IADD R173, R173, 0x1, -R2.reuse ;  /* 0x00000001adad9824 */ /* 0x100fe200078e0a02 */
[C---:B------:R-:W-:Y:S01]  /*19550*/  ISETP.GT.U32.AND P1, PT, R2.reuse, R196, PT ;  /* 0x000000c40200720c */ /* 0x040fe20003f24070 */
[--C-:B------:R-:W-:Y:S01]  /*19560*/  @!P2 IMAD.IADD R157, R157, 0x1, -R2.reuse ;  /* 0x000000019d9da824 */ /* 0x100fe200078e0a02 */
[----:B------:R-:W-:Y:S01]  /*19570*/  IABS R204, R247 ;  /* 0x000000f700cc7213 */ /* 0x000fe20000000000 */
[----:B------:R-:W-:Y:S01]  /*19580*/  @!P6 IMAD.IADD R165, R165, 0x1, -R2 ;  /* 0x00000001a5a5e824 */ /* 0x000fe200078e0a02 */
[----:B------:R-:W-:Y:S01]  /*19590*/  ISETP.GT.U32.AND P2, PT, R2, R188, PT ;  /* 0x000000bc0200720c */ /* 0x000fe20003f44070 */
[----:B------:R-:W-:Y:S01]  /*195a0*/  VIADD R215, R3, 0x1f ;  /* 0x0000001f03d77836 */ /* 0x000fe20000000000 */
[----:B------:R-:W-:Y:S01]  /*195b0*/  ISETP.GE.AND P6, PT, R108, RZ, PT ;  /* 0x000000ff6c00720c */ /* 0x000fe20003fc6270 */
[----:B------:R-:W-:-:S03]  /*195c0*/  IMAD.HI.U32 R18, R4, R204, RZ ;  /* 0x000000cc04127227 */ /* 0x000fc600078e00ff */
[----:B------:R-:W-:Y:S01]  /*195d0*/  IABS R211, R215 ;  /* 0x000000d700d37213 */ /* 0x000fe20000000000 */
[----:B------:R-:W-:Y:S01]  /*195e0*/  @!P3 IMAD.IADD R180, R180, 0x1, -R2 ;  /* 0x00000001b4b4b824 */ /* 0x000fe200078e0a02 */
[----:B------:R-:W-:Y:S01]  /*195f0*/  ISETP.GE.AND P3, PT, R143, RZ, PT ;  /* 0x000000ff8f00720c */ /* 0x000fe20003f66270 */
[----:B------:R-:W-:Y:S02]  /*19600*/  IMAD.MOV R18, RZ, RZ, -R18 ;  /* 0x000000ffff127224 */ /* 0x000fe400078e0a12 */
[--C-:B------:R-:W-:Y:S01]  /*19610*/  @!P1 IMAD.IADD R196, R196, 0x1, -R2.reuse ;  /* 0x00000001c4c49824 */ /* 0x100fe200078e0a02 */
[----:B------:R-:W-:Y:S01]  /*19620*/  ISETP.GT.U32.AND P1, PT, R2, R180, PT ;  /* 0x000000b40200720c */ /* 0x000fe20003f24070 */
[----:B------:R-:W-:Y:S01]  /*19630*/  @!P2 IMAD.IADD R188, R188, 0x1, -R2 ;  /* 0x00000001bcbca824 */ /* 0x000fe200078e0a02 */
[----:B------:R-:W-:Y:S01]  /*19640*/  ISETP.GE.AND P2, PT, R230, RZ, PT ;  /* 0x000000ffe600720c */ /* 0x000fe20003f46270 */
[C---:B------:R-:W-:Y:S02]  /*19650*/  IMAD R204, R2.reuse, R18, R204 ;  /* 0x0000001202cc7224 */ /* 0x040fe400078e02cc */
[----:B------:R-:W-:Y:S01]  /*19660*/  @!P4 IMAD.MOV R151, RZ, RZ, -R151 ;  /* 0x000000ffff97c224 */ /* 0x000fe200078e0a97 */
[C---:B------:R-:W-:Y:S01]  /*19670*/  ISETP.GT.U32.AND P4, PT, R2.reuse, R188, PT ;  /* 0x000000bc0200720c */ /* 0x040fe20003f84070 */
[----:B------:R-:W-:Y:S01]  /*19680*/  @!P6 IMAD.MOV R173, RZ, RZ, -R173 ;  /* 0x000000ffffade224 */ /* 0x000fe200078e0aad */
[----:B------:R-:W-:Y:S01]  /*19690*/  ISETP.GT.U32.AND P6, PT, R2, R204, PT ;  /* 0x000000cc0200720c */ /* 0x000fe20003fc4070 */
[----:B------:R-:W-:-:S04]  /*196a0*/  IMAD.HI.U32 R18, R4, R211, RZ ;  /* 0x000000d304127227 */ /* 0x000fc800078e00ff */
[----:B------:R-:W-:Y:S02]  /*196b0*/  VIADD R246, R3, 0x1e ;  /* 0x0000001e03f67836 */ /* 0x000fe40000000000 */
[----:B------:R-:W-:Y:S02]  /*196c0*/  IMAD.MOV R18, RZ, RZ, -R18 ;  /* 0x000000ffff127224 */ /* 0x000fe400078e0a12 */
[----:B------:R-:W-:Y:S01]  /*196d0*/  @!P1 IMAD.IADD R180, R180, 0x1, -R2 ;  /* 0x00000001b4b49824 */ /* 0x000fe200078e0a02 */
[----:B------:R-:W-:Y:S01]  /*196e0*/  IABS R219, R246 ;  /* 0x000000f600db7213 */ /* 0x000fe20000000000 */
[C---:B------:R-:W-:Y:S01]  /*196f0*/  IMAD R211, R2.reuse, R18, R211 ;  /* 0x0000001202d37224 */ /* 0x040fe200078e02d3 */
[----:B------:R-:W-:Y:S01]  /*19700*/  ISETP.GE.AND P1, PT, R247, RZ, PT ;  /* 0x000000fff700720c */ /* 0x000fe20003f26270 */
[----:B------:R-:W-:Y:S02]  /*19710*/  VIADD R247, R3, 0x1d ;  /* 0x0000001d03f77836 */ /* 0x000fe40000000000 */
[----:B------:R-:W-:Y:S01]  /*19720*/  @!P0 IMAD.MOV R157, RZ, RZ, -R157 ;  /* 0x000000ffff9d8224 */ /* 0x000fe200078e0a9d */
[----:B------:R-:W-:Y:S01]  /*19730*/  ISETP.GT.U32.AND P0, PT, R2, R196, PT ;  /* 0x000000c40200720c */ /* 0x000fe20003f04070 */
[----:B------:R-:W-:Y:S01]  /*19740*/  IMAD.HI.U32 R26, R4, R219, RZ ;  /* 0x000000db041a7227 */ /* 0x000fe200078e00ff */
[----:B------:R-:W-:-:S03]  /*19750*/  IABS R230, R247 ;  /* 0x000000f700e67213 */ /* 0x000fc60000000000 */
[--C-:B------:R-:W-:Y:S01]  /*19760*/  @!P4 IMAD.IADD R188, R188, 0x1, -R2.reuse ;  /* 0x00000001bcbcc824 */ /* 0x100fe200078e0a02 */
[----:B------:R-:W-:Y:S01]  /*19770*/  ISETP.GT.U32.AND P4, PT, R2, R211, PT ;  /* 0x000000d30200720c */ /* 0x000fe20003f84070 */
[----:B------:R-:W-:Y:S02]  /*19780*/  @!P6 IMAD.IADD R204, R204, 0x1, -R2 ;  /* 0x00000001cccce824 */ /* 0x000fe400078e0a02 */
[----:B------:R-:W-:Y:S01]  /*19790*/  @!P5 IMAD.MOV R165, RZ, RZ, -R165 ;  /* 0x000000ffffa5d224 */ /* 0x000fe200078e0aa5 */
[----:B------:R-:W-:Y:S01]  /*197a0*/  ISETP.GE.AND P5, PT, R238, RZ, PT ;  /* 0x000000ffee00720c */ /* 0x000fe20003fa6270 */
[----:B------:R-:W-:Y:S02]  /*197b0*/  IMAD.MOV R18, RZ, RZ, -R26 ;  /* 0x000000ffff127224 */ /* 0x000fe400078e0a1a */
[----:B------:R-:W-:Y:S01]  /*197c0*/  @!P3 IMAD.MOV R180, RZ, RZ, -R180 ;  /* 0x000000ffffb4b224 */ /* 0x000fe200078e0ab4 */
[----:B------:R-:W-:Y:S01]  /*197d0*/  ISETP.GT.U32.AND P3, PT, R2, R204, PT ;  /* 0x000000cc0200720c */ /* 0x000fe20003f64070 */
[----:B------:R-:W-:-:S02]  /*197e0*/  VIADD R238, R3, 0x1c ;  /* 0x0000001c03ee7836 */ /* 0x000fc40000000000 */
[----:B------:R-:W-:-:S03]  /*197f0*/  IMAD.HI.U32 R26, R4, R230, RZ ;  /* 0x000000e6041a7227 */ /* 0x000fc600078e00ff */
[----:B------:R-:W-:Y:S01]  /*19800*/  IABS R102, R238 ;  /* 0x000000ee00667213 */ /* 0x000fe20000000000 */
[----:B------:R-:W-:Y:S02]  /*19810*/  IMAD R219, R2, R18, R219 ;  /* 0x0000001202db7224 */ /* 0x000fe400078e02db */
[----:B------:R-:W-:Y:S02]  /*19820*/  IMAD.MOV R49, RZ, RZ, -R26 ;  /* 0x000000ffff317224 */ /* 0x000fe400078e0a1a */
[--C-:B------:R-:W-:Y:S01]  /*19830*/  @!P0 IMAD.IADD R196, R196, 0x1, -R2.reuse ;  /* 0x00000001c4c48824 */ /* 0x100fe200078e0a02 */
[----:B------:R-:W-:Y:S01]  /*19840*/  ISETP.GE.AND P0, PT, R215, RZ, PT ;  /* 0x000000ffd700720c */ /* 0x000fe20003f06270 */
[----:B------:R-:W-:Y:S01]  /*19850*/  VIADD R215, R3, 0x1a ;  /* 0x0000001a03d77836 */ /* 0x000fe20000000000 */
[----:B------:R-:W-:Y:S01]  /*19860*/  ISETP.GT.U32.AND P6, PT, R2, R219, PT ;  /* 0x000000db0200720c */ /* 0x000fe20003fc4070 */
[----:B------:R-:W-:Y:S01]  /*19870*/  @!P4 IMAD.IADD R211, R211, 0x1, -R2 ;  /* 0x00000001d3d3c824 */ /* 0x000fe200078e0a02 */
[----:B------:R-:W-:Y:S01]  /*19880*/  ISETP.GE.AND P4, PT, R246, RZ, PT ;  /* 0x000000fff600720c */ /* 0x000fe20003f86270 */
[----:B------:R-:W-:Y:S01]  /*19890*/  IMAD R230, R2, R49, R230 ;  /* 0x0000003102e67224 */ /* 0x000fe200078e02e6 */
[----:B------:R-:W-:Y:S01]  /*198a0*/  IABS R34, R215 ;  /* 0x000000d700227213 */ /* 0x000fe20000000000 */
[----:B------:R-:W-:-:S04]  /*198b0*/  IMAD.HI.U32 R57, R4, R102, RZ ;  /* 0x0000006604397227 */ /* 0x000fc800078e00ff */
[----:B------:R-:W-:Y:S01]  /*198c0*/  @!P2 IMAD.MOV R188, RZ, RZ, -R188 ;  /* 0x000000ffffbca224 */ /* 0x000fe200078e0abc */
[----:B------:R-:W-:Y:S01]  /*198d0*/  ISETP.GT.U32.AND P2, PT, R2, R211, PT ;  /* 0x000000d30200720c */ /* 0x000fe20003f44070 */
[--C-:B------:R-:W-:Y:S01]  /*198e0*/  @!P3 IMAD.IADD R204, R204, 0x1, -R2.reuse ;  /* 0x00000001ccccb824 */ /* 0x100fe200078e0a02 */
[C---:B------:R-:W-:Y:S01]  /*198f0*/  ISETP.GT.U32.AND P3, PT, R2.reuse, R230, PT ;  /* 0x000000e60200720c */ /* 0x040fe20003f64070 */
[----:B------:R-:W-:Y:S02]  /*19900*/  IMAD.MOV R26, RZ, RZ, -R57 ;  /* 0x000000ffff1a7224 */ /* 0x000fe400078e0a39 */
[----:B------:R-:W-:Y:S02]  /*19910*/  @!P6 IMAD.IADD R219, R219, 0x1, -R2 ;  /* 0x00000001dbdbe824 */ /* 0x000fe400078e0a02 */
[----:B------:R-:W-:Y:S02]  /*19920*/  IMAD R102, R2, R26, R102 ;  /* 0x0000001a02667224 */ /* 0x000fe400078e0266 */
[----:B------:R-:W-:Y:S01]  /*19930*/  IMAD.HI.U32 R26, R4, R34, RZ ;  /* 0x00000022041a7227 */ /* 0x000fe200078e00ff */
[----:B------:R-:W-:-:S03]  /*19940*/  ISETP.GT.U32.AND P6, PT, R2, R219, PT ;  /* 0x000000db0200720c */ /* 0x000fc60003fc4070 */
[----:B------:R-:W-:Y:S02]  /*19950*/  IMAD.MOV R26, RZ, RZ, -R26 ;  /* 0x000000ffff1a7224 */ /* 0x000fe400078e0a1a */
[----:B------:R-:W-:Y:S02]  /*19960*/  VIADD R143, R3, 0x1b ;  /* 0x0000001b038f7836 */ /* 0x000fe40000000000 */
[----:B------:R-:W-:Y:S01]  /*19970*/  @!P2 IMAD.IADD R211, R211, 0x1, -R2 ;  /* 0x00000001d3d3a824 */ /* 0x000fe200078e0a02 */
[C---:B------:R-:W-:Y:S01]  /*19980*/  ISETP.GT.U32.AND P2, PT, R2.reuse, R102, PT ;  /* 0x000000660200720c */ /* 0x040fe20003f44070 */
[----:B------:R-:W-:Y:S01]  /*19990*/  IMAD R34, R2, R26, R34 ;  /* 0x0000001a02227224 */ /* 0x000fe200078e0222 */
[----:B------:R-:W-:Y:S01]  /*199a0*/  IABS R18, R143 ;  /* 0x0000008f00127213 */ /* 0x000fe20000000000 */
[----:B------:R-:W-:Y:S02]  /*199b0*/  @!P3 IMAD.IADD R230, R230, 0x1, -R2 ;  /* 0x00000001e6e6b824 */ /* 0x000fe400078e0a02 */
[----:B------:R-:W-:-:S02]  /*199c0*/  VIADD R246, R3, 0x19 ;  /* 0x0000001903f67836 */ /* 0x000fc40000000000 */
[----:B------:R-:W-:Y:S01]  /*199d0*/  @!P1 IMAD.MOV R204, RZ, RZ, -R204 ;  /* 0x000000ffffcc9224 */ /* 0x000fe200078e0acc */
[C---:B------:R-:W-:Y:S01]  /*199e0*/  ISETP.GT.U32.AND P1, PT, R2.reuse, R230, PT ;  /* 0x000000e60200720c */ /* 0x040fe20003f24070 */
[----:B------:R-:W-:Y:S01]  /*199f0*/  @!P0 IMAD.MOV R211, RZ, RZ, -R211 ;  /* 0x000000ffffd38224 */ /* 0x000fe200078e0ad3 */
[----:B------:R-:W-:Y:S01]  /*19a00*/  ISETP.GT.U32.AND P0, PT, R2, R34, PT ;  /* 0x000000220200720c */ /* 0x000fe20003f04070 */
[----:B------:R-:W-:Y:S01]  /*19a10*/  @!P5 IMAD.MOV R196, RZ, RZ, -R196 ;  /* 0x000000ffffc4d224 */ /* 0x000fe200078e0ac4 */
[----:B------:R-:W-:Y:S01]  /*19a20*/  ISETP.GE.AND P5, PT, R247, RZ, PT ;  /* 0x000000fff700720c */ /* 0x000fe20003fa6270 */
[----:B------:R-:W-:Y:S01]  /*19a30*/  VIADD R247, R3, 0x18 ;  /* 0x0000001803f77836 */ /* 0x000fe20000000000 */
[----:B------:R-:W-:Y:S01]  /*19a40*/  IABS R49, R246 ;  /* 0x000000f600317213 */ /* 0x000fe20000000000 */
[----:B------:R-:W-:-:S03]  /*19a50*/  IMAD.HI.U32 R57, R4, R18, RZ ;  /* 0x0000001204397227 */ /* 0x000fc600078e00ff */
[----:B------:R-:W-:Y:S01]  /*19a60*/  IABS R65, R247 ;  /* 0x000000f700417213 */ /* 0x000fe20000000000 */
[----:B------:R-:W-:Y:S01]  /*19a70*/  @!P6 IMAD.IADD R219, R219, 0x1, -R2 ;  /* 0x00000001dbdbe824 */ /* 0x000fe200078e0a02 */
[----:B------:R-:W-:Y:S01]  /*19a80*/  ISETP.GE.AND P6, PT, R238, RZ, PT ;  /* 0x000000ffee00720c */ /* 0x000fe20003fc6270 */
[----:B------:R-:W-:Y:S02]  /*19a90*/  IMAD.MOV R57, RZ, RZ, -R57 ;  /* 0x000000ffff397224 */ /* 0x000fe400078e0a39 */
[----:B------:R-:W-:Y:S02]  /*19aa0*/  VIADD R238, R3, 0x17 ;  /* 0x0000001703ee7836 */ /* 0x000fe40000000000 */
[----:B------:R-:W-:-:S03]  /*19ab0*/  IMAD.HI.U32 R26, R4, R49, RZ ;  /* 0x00000031041a7227 */ /* 0x000fc600078e00ff */
[----:B------:R-:W-:Y:S01]  /*19ac0*/  IABS R80, R238 ;  /* 0x000000ee00507213 */ /* 0x000fe20000000000 */
[----:B------:R-:W-:Y:S02]  /*19ad0*/  IMAD R18, R2, R57, R18 ;  /* 0x0000003902127224 */ /* 0x000fe400078e0212 */
[----:B------:R-:W-:Y:S02]  /*19ae0*/  IMAD.MOV R26, RZ, RZ, -R26 ;  /* 0x000000ffff1a7224 */ /* 0x000fe400078e0a1a */
[--C-:B------:R-:W-:Y:S01]  /*19af0*/  @!P1 IMAD.IADD R230, R230, 0x1, -R2.reuse ;  /* 0x00000001e6e69824 */ /* 0x100fe200078e0a02 */
[----:B------:R-:W-:Y:S01]  /*19b00*/  ISETP.GT.U32.AND P3, PT, R2, R18, PT ;  /* 0x000000120200720c */ /* 0x000fe20003f64070 */
[----:B------:R-:W-:Y:S01]  /*19b10*/  @!P0 IMAD.IADD R34, R34, 0x1, -R2 ;  /* 0x0000000122228824 */ /* 0x000fe200078e0a02 */
[----:B------:R-:W-:Y:S01]  /*19b20*/  ISETP.GE.AND P0, PT, R246, RZ, PT ;  /* 0x000000fff600720c */ /* 0x000fe20003f06270 */
[----:B------:R-:W-:-:S04]  /*19b30*/  IMAD.HI.U32 R57, R4, R65, RZ ;  /* 0x0000004104397227 */ /* 0x000fc800078e00ff */
[C---:B------:R-:W-:Y:S02]  /*19b40*/  IMAD R49, R2.reuse, R26, R49 ;  /* 0x0000001a02317224 */ /* 0x040fe400078e0231 */
[----:B------:R-:W-:Y:S01]  /*19b50*/  @!P5 IMAD.MOV R230, RZ, RZ, -R230 ;  /* 0x000000ffffe6d224 */ /* 0x000fe200078e0ae6 */
[C---:B------:R-:W-:Y:S01]  /*19b60*/  ISETP.GT.U32.AND P5, PT, R2.reuse, R34, PT ;  /* 0x000000220200720c */ /* 0x040fe20003fa4070 */
[----:B------:R-:W-:Y:S01]  /*19b70*/  IMAD.MOV R26, RZ, RZ, -R57 ;  /* 0x000000ffff1a7224 */ /* 0x000fe200078e0a39 */
[----:B------:R-:W-:Y:S01]  /*19b80*/  ISETP.GT.U32.AND P1, PT, R2, R49, PT ;  /* 0x000000310200720c */ /* 0x000fe20003f24070 */
[----:B------:R-:W-:-:S04]  /*19b90*/  IMAD.HI.U32 R57, R4, R80, RZ ;  /* 0x0000005004397227 */ /* 0x000fc800078e00ff */
[----:B------:R-:W-:Y:S02]  /*19ba0*/  IMAD R65, R2, R26, R65 ;  /* 0x0000001a02417224 */ /* 0x000fe400078e0241 */
[----:B------:R-:W-:Y:S02]  /*19bb0*/  IMAD.MOV R26, RZ, RZ, -R57 ;  /* 0x000000ffff1a7224 */ /* 0x000fe400078e0a39 */
[----:B------:R-:W-:Y:S02]  /*19bc0*/  @!P2 IMAD.IADD R102, R102, 0x1, -R2 ;  /* 0x000000016666a824 */ /* 0x000fe400078e0a02 */
[----:B------:R-:W-:Y:S02]  /*19bd0*/  IMAD R80, R2, R26, R80 ;  /* 0x0000001a02507224 */ /* 0x000fe400078e0250 */
[--C-:B------:R-:W-:Y:S01]  /*19be0*/  @!P5 IMAD.IADD R34, R34, 0x1, -R2.reuse ;  /* 0x000000012222d824 */ /* 0x100fe200078e0a02 */
[C---:B------:R-:W-:Y:S01]  /*19bf0*/  ISETP.GT.U32.AND P2, PT, R2.reuse, R102, PT ;  /* 0x000000660200720c */ /* 0x040fe20003f44070 */
[----:B------:R-:W-:Y:S01]  /*19c00*/  VIADD R246, R3, 0x16 ;  /* 0x0000001603f67836 */ /* 0x000fe20000000000 */
[----:B------:R-:W-:Y:S01]  /*19c10*/  ISETP.GT.U32.AND P5, PT, R2, R80, PT ;  /* 0x000000500200720c */ /* 0x000fe20003fa4070 */
[----:B------:R-:W-:-:S02]  /*19c20*/  @!P3 IMAD.IADD R18, R18, 0x1, -R2 ;  /* 0x000000011212b824 */ /* 0x000fc400078e0a02 */
[--C-:B------:R-:W-:Y:S01]  /*19c30*/  @!P1 IMAD.IADD R49, R49, 0x1, -R2.reuse ;  /* 0x0000000131319824 */ /* 0x100fe200078e0a02 */
[----:B------:R-:W-:Y:S01]  /*19c40*/  IABS R94, R246 ;  /* 0x000000f6005e7213 */ /* 0x000fe20000000000 */
[----:B------:R-:W-:Y:S01]  /*19c50*/  @!P4 IMAD.MOV R219, RZ, RZ, -R219 ;  /* 0x000000ffffdbc224 */ /* 0x000fe200078e0adb */
[----:B------:R-:W-:Y:S01]  /*19c60*/  ISETP.GT.U32.AND P3, PT, R2, R18, PT ;  /* 0x000000120200720c */ /* 0x000fe20003f64070 */
[----:B------:R-:W-:Y:S01]  /*19c70*/  IMAD.HI.U32 R114, R4, R154, RZ ;  /* 0x0000009a04727227 */ /* 0x000fe200078e00ff */
[----:B------:R-:W-:Y:S02]  /*19c80*/  ISETP.GT.U32.AND P1, PT, R2, R49, PT ;  /* 0x000000310200720c */ /* 0x000fe40003f24070 */
[----:B------:R-:W-:Y:S01]  /*19c90*/  ISETP.GE.AND P4, PT, R143, RZ, PT ;  /* 0x000000ff8f00720c */ /* 0x000fe20003f86270 */
[--C-:B------:R-:W-:Y:S01]  /*19ca0*/  @!P2 IMAD.IADD R102, R102, 0x1, -R2.reuse ;  /* 0x000000016666a824 */ /* 0x100fe200078e0a02 */
[----:B------:R-:W-:Y:S01]  /*19cb0*/  ISETP.GE.AND P2, PT, R215, RZ, PT ;  /* 0x000000ffd700720c */ /* 0x000fe20003f46270 */
[----:B------:R-:W-:Y:S01]  /*19cc0*/  @!P5 IMAD.IADD R80, R80, 0x1, -R2 ;  /* 0x000000015050d824 */ /* 0x000fe200078e0a02 */
[----:B------:R-:W-:Y:S01]  /*19cd0*/  IABS R215, R192 ;  /* 0x000000c000d77213 */ /* 0x000fe20000000000 */
[----:B------:R-:W-:-:S03]  /*19ce0*/  IMAD.HI.U32 R26, R4, R94, RZ ;  /* 0x0000005e041a7227 */ /* 0x000fc600078e00ff */
[----:B------:R-:W-:Y:S01]  /*19cf0*/  ISETP.GT.U32.AND P5, PT, R2, R80, PT ;  /* 0x000000500200720c */ /* 0x000fe20003fa4070 */
[----:B------:R-:W-:Y:S01]  /*19d00*/  @!P6 IMAD.MOV R102, RZ, RZ, -R102 ;  /* 0x000000ffff66e224 */ /* 0x000fe200078e0a66 */
[----:B------:R-:W-:Y:S01]  /*19d10*/  ISETP.GE.AND P6, PT, R247, RZ, PT ;  /* 0x000000fff700720c */ /* 0x000fe20003fc6270 */
[----:B------:R-:W-:Y:S02]  /*19d20*/  VIADD R247, R3, 0x15 ;  /* 0x0000001503f77836 */ /* 0x000fe40000000000 */
[----:B------:R-:W-:Y:S02]  /*19d30*/  IMAD.MOV R26, RZ, RZ, -R26 ;  /* 0x000000ffff1a7224 */ /* 0x000fe400078e0a1a */
[----:B------:R-:W-:Y:S01]  /*19d40*/  @!P3 IMAD.IADD R18, R18, 0x1, -R2 ;  /* 0x000000011212b824 */ /* 0x000fe200078e0a02 */
[----:B------:R-:W-:Y:S01]  /*19d50*/  IABS R108, R247 ;  /* 0x000000f7006c7213 */ /* 0x000fe20000000000 */
[C---:B------:R-:W-:Y:S01]  /*19d60*/  IMAD R94, R2.reuse, R26, R94 ;  /* 0x0000001a025e7224 */ /* 0x040fe200078e025e */
[----:B------:R-:W-:Y:S01]  /*19d70*/  ISETP.GT.U32.AND P3, PT, R2, R65, PT ;  /* 0x000000410200720c */ /* 0x000fe20003f64070 */
[--C-:B------:R-:W-:Y:S01]  /*19d80*/  @!P1 IMAD.IADD R49, R49, 0x1, -R2.reuse ;  /* 0x0000000131319824 */ /* 0x100fe200078e0a02 */
[----:B------:R-:W-:Y:S01]  /*19d90*/  ISETP.GE.AND P1, PT, R246, RZ, PT ;  /* 0x000000fff600720c */ /* 0x000fe20003f26270 */
[----:B------:R-:W-:Y:S01]  /*19da0*/  @!P5 IMAD.IADD R80, R80, 0x1, -R2 ;  /* 0x000000015050d824 */ /* 0x000fe200078e0a02 */
[----:B------:R-:W-:Y:S01]  /*19db0*/  ISETP.GT.U32.AND P5, PT, R2, R94, PT ;  /* 0x0000005e0200720c */ /* 0x000fe20003fa4070 */
[----:B------:R-:W-:-:S04]  /*19dc0*/  IMAD.HI.U32 R57, R4, R108, RZ ;  /* 0x0000006c04397227 */ /* 0x000fc800078e00ff */
[----:B------:R-:W-:Y:S02]  /*19dd0*/  IMAD.MOV R57, RZ, RZ, -R57 ;  /* 0x000000ffff397224 */ /* 0x000fe400078e0a39 */
[----:B------:R-:W-:Y:S02]  /*19de0*/  VIADD R246, R3, 0x13 ;  /* 0x0000001303f67836 */ /* 0x000fe40000000000 */
[----:B------:R-:W-:Y:S02]  /*19df0*/  IMAD R108, R2, R57, R108 ;  /* 0x00000039026c7224 */ /* 0x000fe400078e026c */
[--C-:B------:R-:W-:Y:S01]  /*19e00*/  @!P3 IMAD.IADD R65, R65, 0x1, -R2.reuse ;  /* 0x000000014141b824 */ /* 0x100fe200078e0a02 */
[----:B------:R-:W-:Y:S01]  /*19e10*/  IABS R131, R246 ;  /* 0x000000f600837213 */ /* 0x000fe20000000000 */
[----:B------:R-:W-:Y:S01]  /*19e20*/  @!P5 IMAD.IADD R94, R94, 0x1, -R2 ;  /* 0x000000015e5ed824 */ /* 0x000fe200078e0a02 */
[----:B------:R-:W-:Y:S01]  /*19e30*/  ISETP.GT.U32.AND P5, PT, R2, R108, PT ;  /* 0x0000006c0200720c */ /* 0x000fe20003fa4070 */
[----:B------:R-:W-:Y:S01]  /*19e40*/  @!P2 IMAD.MOV R34, RZ, RZ, -R34 ;  /* 0x000000ffff22a224 */ /* 0x000fe200078e0a22 */
[----:B------:R-:W-:Y:S01]  /*19e50*/  ISETP.GE.AND P3, PT, R238, RZ, PT ;  /* 0x000000ffee00720c */ /* 0x000fe20003f66270 */
[----:B------:R-:W-:Y:S01]  /*19e60*/  IMAD.HI.U32 R57, R4, R131, RZ ;  /* 0x0000008304397227 */ /* 0x000fe200078e00ff */
[----:B------:R-:W-:-:S02]  /*19e70*/  ISETP.GE.AND P2, PT, R247, RZ, PT ;  /* 0x000000fff700720c */ /* 0x000fc40003f46270 */
[----:B------:R-:W-:Y:S01]  /*19e80*/  IABS R238, R161 ;  /* 0x000000a100ee7213 */ /* 0x000fe20000000000 */
[----:B------:R-:W-:Y:S02]  /*19e90*/  VIADD R247, R3, 0x14 ;  /* 0x0000001403f77836 */ /* 0x000fe40000000000 */
[----:B------:R-:W-:Y:S01]  /*19ea0*/  @!P4 IMAD.MOV R18, RZ, RZ, -R18 ;  /* 0x000000ffff12c224 */ /* 0x000fe200078e0a12 */
[----:B------:R-:W-:Y:S01]  /*19eb0*/  ISETP.GT.U32.AND P4, PT, R2, R65, PT ;  /* 0x000000410200720c */ /* 0x000fe20003f84070 */
[----:B------:R-:W-:Y:S01]  /*19ec0*/  IMAD.MOV R57, RZ, RZ, -R57 ;  /* 0x000000ffff397224 */ /* 0x000fe200078e0a39 */
[----:B------:R-:W-:Y:S01]  /*19ed0*/  IABS R120, R247 ;  /* 0x000000f700787213 */ /* 0x000fe20000000000 */
[----:B------:R-:W-:Y:S02]  /*19ee0*/  @!P5 IMAD.IADD R108, R108, 0x1, -R2 ;  /* 0x000000016c6cd824 */ /* 0x000fe400078e0a02 */
[----:B------:R-:W-:Y:S02]  /*19ef0*/  IMAD.MOV R114, RZ, RZ, -R114 ;  /* 0x000000ffff727224 */ /* 0x000fe400078e0a72 */
[C---:B------:R-:W-:Y:S01]  /*19f00*/  IMAD R131, R2.reuse, R57, R131 ;  /* 0x0000003902837224 */ /* 0x040fe200078e0283 */
[----:B------:R-:W-:Y:S01]  /*19f10*/  ISETP.GT.U32.AND P5, PT, R2, R108, PT ;  /* 0x0000006c0200720c */ /* 0x000fe20003fa4070 */
[----:B------:R-:W-:-:S04]  /*19f20*/  IMAD.HI.U32 R26, R4, R120, RZ ;  /* 0x00000078041a7227 */ /* 0x000fc800078e00ff */
[C---:B------:R-:W-:Y:S02]  /*19f30*/  IMAD R154, R2.reuse, R114, R154 ;  /* 0x00000072029a7224 */ /* 0x040fe400078e029a */
[----:B------:R-:W-:Y:S01]  /*19f40*/  @!P3 IMAD.MOV R80, RZ, RZ, -R80 ;  /* 0x000000ffff50b224 */ /* 0x000fe200078e0a50 */
[----:B------:R-:W-:Y:S01]  /*19f50*/  ISETP.GT.U32.AND P3, PT, R2, R131, PT ;  /* 0x000000830200720c */ /* 0x000fe20003f64070 */
[----:B------:R-:W-:Y:S02]  /*19f60*/  IMAD.MOV R26, RZ, RZ, -R26 ;  /* 0x000000ffff1a7224 */ /* 0x000fe400078e0a1a */
[--C-:B------:R-:W-:Y:S01]  /*19f70*/  @!P4 IMAD.IADD R65, R65, 0x1, -R2.reuse ;  /* 0x000000014141c824 */ /* 0x100fe200078e0a02 */
[----:B------:R-:W-:Y:S01]  /*19f80*/  ISETP.GE.AND P4, PT, R247, RZ, PT ;  /* 0x000000fff700720c */ /* 0x000fe20003f86270 */
[----:B------:R-:W-:Y:S01]  /*19f90*/  @!P5 IMAD.IADD R108, R108, 0x1, -R2 ;  /* 0x000000016c6cd824 */ /* 0x000fe200078e0a02 */
[C---:B------:R-:W-:Y:S01]  /*19fa0*/  ISETP.GT.U32.AND P5, PT, R2.reuse, R154, PT ;  /* 0x0000009a0200720c */ /* 0x040fe20003fa4070 */
[----:B------:R-:W-:-:S02]  /*19fb0*/  IMAD R120, R2, R26, R120 ;  /* 0x0000001a02787224 */ /* 0x000fc400078e0278 */
[----:B------:R-:W-:Y:S02]  /*19fc0*/  VIADD R247, R3, 0x12 ;  /* 0x0000001203f77836 */ /* 0x000fe40000000000 */
[----:B------:R-:W-:Y:S01]  /*19fd0*/  @!P6 IMAD.MOV R65, RZ, RZ, -R65 ;  /* 0x000000ffff41e224 */ /* 0x000fe200078e0a41 */
[----:B------:R-:W-:Y:S01]  /*19fe0*/  ISETP.GT.U32.AND P6, PT, R2, R120, PT ;  /* 0x000000780200720c */ /* 0x000fe20003fc4070 */
[----:B------:R-:W-:Y:S01]  /*19ff0*/  @!P3 IMAD.IADD R131, R131, 0x1, -R2 ;  /* 0x000000018383b824 */ /* 0x000fe200078e0a02 */
[----:B------:R-:W-:Y:S01]  /*1a000*/  IABS R143, R247 ;  /* 0x000000f7008f7213 */ /* 0x000fe20000000000 */
[----:B------:R-:W-:Y:S01]  /*1a010*/  IMAD.MOV R137, RZ, RZ, -R137 ;  /* 0x000000ffff897224 */ /* 0x000fe200078e0a89 */
[----:B------:R-:W-:Y:S01]  /*1a020*/  ISETP.GE.AND P3, PT, R246, RZ, PT ;  /* 0x000000fff600720c */ /* 0x000fe20003f66270 */
[----:B------:R-:W-:-:S04]  /*1a030*/  IMAD.HI.U32 R57, R4, R200, RZ ;  /* 0x000000c804397227 */ /* 0x000fc800078e00ff */
[----:B------:R-:W-:Y:S01]  /*1a040*/  @!P5 IMAD.IADD R154, R154, 0x1, -R2 ;  /* 0x000000019a9ad824 */ /* 0x000fe200078e0a02 */
[----:B------:R-:W-:Y:S01]  /*1a050*/  ISETP.GT.U32.AND P5, PT, R2, R131, PT ;  /* 0x000000830200720c */ /* 0x000fe20003fa4070 */
[----:B------:R-:W-:-:S04]  /*1a060*/  IMAD.HI.U32 R88, R4, R143, RZ ;  /* 0x0000008f04587227 */ /* 0x000fc800078e00ff */
[----:B------:R-:W-:Y:S02]  /*1a070*/  IMAD R169, R2, R137, R169 ;  /* 0x0000008902a97224 */ /* 0x000fe400078e02a9 */
[----:B------:R-:W-:Y:S02]  /*1a080*/  IMAD.MOV R88, RZ, RZ, -R88 ;  /* 0x000000ffff587224 */ /* 0x000fe400078e0a58 */
[----:B------:R-:W-:-:S04]  /*1a090*/  IMAD.HI.U32 R26, R4, R184, RZ ;  /* 0x000000b8041a7227 */ /* 0x000fc800078e00ff */
[----:B------:R-:W-:Y:S02]  /*1a0a0*/  IMAD.MOV R57, RZ, RZ, -R57 ;  /* 0x000000ffff397224 */ /* 0x000fe400078e0a39 */
[----:B------:R-:W-:Y:S01]  /*1a0b0*/  @!P6 IMAD.IADD R120, R120, 0x1, -R2 ;  /* 0x000000017878e824 */ /* 0x000fe200078e0a02 */
[C---:B------:R-:W-:Y:S01]  /*1a0c0*/  ISETP.GT.U32.AND P6, PT, R2.reuse, R169, PT ;  /* 0x000000a90200720c */ /* 0x040fe20003fc4070 */
[C---:B------:R-:W-:Y:S02]  /*1a0d0*/  IMAD R143, R2.reuse, R88, R143 ;  /* 0x00000058028f7224 */ /* 0x040fe400078e028f */
[----:B------:R-:W-:Y:S01]  /*1a0e0*/  @!P0 IMAD.MOV R49, RZ, RZ, -R49 ;  /* 0x000000ffff318224 */ /* 0x000fe200078e0a31 */
[C---:B------:R-:W-:Y:S01]  /*1a0f0*/  ISETP.GT.U32.AND P0, PT, R2.reuse, R94, PT ;  /* 0x0000005e0200720c */ /* 0x040fe20003f04070 */
[----:B------:R-:W-:Y:S02]  /*1a100*/  IMAD.MOV R26, RZ, RZ, -R26 ;  /* 0x000000ffff1a7224 */ /* 0x000fe400078e0a1a */
[----:B------:R-:W-:-:S02]  /*1a110*/  IMAD R200, R2, R57, R200 ;  /* 0x0000003902c87224 */ /* 0x000fc400078e02c8 */
[----:B------:R-:W-:-:S04]  /*1a120*/  IMAD.HI.U32 R88, R4, R215, RZ ;  /* 0x000000d704587227 */ /* 0x000fc800078e00ff */
[C---:B------:R-:W-:Y:S02]  /*1a130*/  IMAD R184, R2.reuse, R26, R184 ;  /* 0x0000001a02b87224 */ /* 0x040fe400078e02b8 */
[----:B------:R-:W-:Y:S01]  /*1a140*/  @!P5 IMAD.IADD R131, R131, 0x1, -R2 ;  /* 0x000000018383d824 */ /* 0x000fe200078e0a02 */
[----:B------:R-:W-:Y:S01]  /*1a150*/  ISETP.GT.U32.AND P5, PT, R2, R200, PT ;  /* 0x000000c80200720c */ /* 0x000fe20003fa4070 */
[----:B------:R-:W-:Y:S02]  /*1a160*/  IMAD.MOV R26, RZ, RZ, -R88 ;  /* 0x000000ffff1a7224 */ /* 0x000fe400078e0a58 */
[----:B------:R-:W-:-:S04]  /*1a170*/  IMAD.HI.U32 R57, R4, R238, RZ ;  /* 0x000000ee04397227 */ /* 0x000fc800078e00ff */
[----:B------:R-:W-:Y:S02]  /*1a180*/  VIADD R246, R3, 0xb ;  /* 0x0000000b03f67836 */ /* 0x000fe40000000000 */
[C---:B------:R-:W-:Y:S02]  /*1a190*/  IMAD R215, R2.reuse, R26, R215 ;  /* 0x0000001a02d77224 */ /* 0x040fe400078e02d7 */
[--C-:B------:R-:W-:Y:S01]  /*1a1a0*/  @!P6 IMAD.IADD R169, R169, 0x1, -R2.reuse ;  /* 0x00000001a9a9e824 */ /* 0x100fe200078e0a02 */
[----:B------:R-:W-:Y:S01]  /*1a1b0*/  ISETP.GT.U32.AND P6, PT, R2, R154, PT ;  /* 0x0000009a0200720c */ /* 0x000fe20003fc4070 */
[----:B------:R-:W-:Y:S01]  /*1a1c0*/  IMAD.MOV R26, RZ, RZ, -R57 ;  /* 0x000000ffff1a7224 */ /* 0x000fe200078e0a39 */
[----:B------:R-:W-:Y:S01]  /*1a1d0*/  IABS R57, R246 ;  /* 0x000000f600397213 */ /* 0x000fe20000000000 */
[----:B------:R-:W-:Y:S01]  /*1a1e0*/  @!P0 IMAD.IADD R94, R94, 0x1, -R2 ;  /* 0x000000015e5e8824 */ /* 0x000fe200078e0a02 */
[C---:B------:R-:W-:Y:S01]  /*1a1f0*/  ISETP.GT.U32.AND P0, PT, R2.reuse, R143, PT ;  /* 0x0000008f0200720c */ /* 0x040fe20003f04070 */
[----:B------:R-:W-:Y:S01]  /*1a200*/  @!P2 IMAD.MOV R108, RZ, RZ, -R108 ;  /* 0x000000ffff6ca224 */ /* 0x000fe200078e0a6c */
[C---:B------:R-:W-:Y:S01]  /*1a210*/  ISETP.GT.U32.AND P2, PT, R2.reuse, R169, PT ;  /* 0x000000a90200720c */ /* 0x040fe20003f44070 */
[----:B------:R-:W-:-:S02]  /*1a220*/  IMAD R238, R2, R26, R238 ;  /* 0x0000001a02ee7224 */ /* 0x000fc400078e02ee */
[----:B------:R-:W-:Y:S02]  /*1a230*/  IMAD.MOV.U32 R26, RZ, RZ, R57 ;  /* 0x000000ffff1a7224 */ /* 0x000fe400078e0039 */
[----:B------:R-:W-:Y:S01]  /*1a240*/  @!P5 IMAD.IADD R200, R200, 0x1, -R2 ;  /* 0x00000001c8c8d824 */ /* 0x000fe200078e0a02 */
[----:B------:R-:W-:Y:S01]  /*1a250*/  ISETP.GE.AND P5, PT, R248, RZ, PT ;  /* 0x000000fff800720c */ /* 0x000fe20003fa6270 */
[----:B------:R-:W-:Y:S01]  /*1a260*/  IMAD.HI.U32 R88, R4, R26, RZ ;  /* 0x0000001a04587227 */ /* 0x000fe200078e00ff */
[----:B------:R-:W-:-:S03]  /*1a270*/  IABS R248, R3 ;  /* 0x0000000300f87213 */ /* 0x000fc60000000000 */
[----:B------:R-:W-:Y:S02]  /*1a280*/  IMAD.MOV R88, RZ, RZ, -R88 ;  /* 0x000000ffff587224 */ /* 0x000fe400078e0a58 */
[--C-:B------:R-:W-:Y:S01]  /*1a290*/  @!P6 IMAD.IADD R154, R154, 0x1, -R2.reuse ;  /* 0x000000019a9ae824 */ /* 0x100fe200078e0a02 */
[----:B------:R-:W-:Y:S01]  /*1a2a0*/  ISETP.GE.AND P6, PT, R247, RZ, PT ;  /* 0x000000fff700720c */ /* 0x000fe20003fc6270 */
[--C-:B------:R-:W-:Y:S01]  /*1a2b0*/  @!P0 IMAD.IADD R143, R143, 0x1, -R2.reuse ;  /* 0x000000018f8f8824 */ /* 0x100fe200078e0a02 */
[C---:B------:R-:W-:Y:S01]  /*1a2c0*/  ISETP.GT.U32.AND P0, PT, R2.reuse, R120, PT ;  /* 0x000000780200720c */ /* 0x040fe20003f04070 */
[----:B------:R-:W-:Y:S01]  /*1a2d0*/  @!P2 IMAD.IADD R169, R169, 0x1, -R2 ;  /* 0x00000001a9a9a824 */ /* 0x000fe200078e0a02 */
[C---:B------:R-:W-:Y:S01]  /*1a2e0*/  ISETP.GT.U32.AND P2, PT, R2.reuse, R238, PT ;  /* 0x000000ee0200720c */ /* 0x040fe20003f44070 */
[----:B------:R-:W-:Y:S02]  /*1a2f0*/  VIADD R247, R3, 0xa ;  /* 0x0000000a03f77836 */ /* 0x000fe40000000000 */
[----:B------:R-:W-:-:S02]  /*1a300*/  IMAD R26, R2, R88, R26 ;  /* 0x00000058021a7224 */ /* 0x000fc400078e021a */
[----:B------:R-:W-:Y:S01]  /*1a310*/  @!P1 IMAD.MOV R94, RZ, RZ, -R94 ;  /* 0x000000ffff5e9224 */ /* 0x000fe200078e0a5e */
[C---:B------:R-:W-:Y:S01]  /*1a320*/  ISETP.GT.U32.AND P1, PT, R2.reuse, R143, PT ;  /* 0x0000008f0200720c */ /* 0x040fe20003f24070 */
[----:B------:R-:W-:Y:S01]  /*1a330*/  @!P5 IMAD.MOV R169, RZ, RZ, -R169 ;  /* 0x000000ffffa9d224 */ /* 0x000fe200078e0aa9 */
[----:B------:R-:W-:Y:S01]  /*1a340*/  IABS R57, R247 ;  /* 0x000000f700397213 */ /* 0x000fe20000000000 */
[----:B------:R-:W-:Y:S01]  /*1a350*/  @!P3 IMAD.MOV R131, RZ, RZ, -R131 ;  /* 0x000000ffff83b224 */ /* 0x000fe200078e0a83 */
[C---:B------:R-:W-:Y:S01]  /*1a360*/  ISETP.GT.U32.AND P5, PT, R2.reuse, R26, PT ;  /* 0x0000001a0200720c */ /* 0x040fe20003fa4070 */
[----:B------:R-:W-:Y:S01]  /*1a370*/  VIADD R223, R3, 0x9 ;  /* 0x0000000903df7836 */ /* 0x000fe20000000000 */
[----:B------:R-:W-:Y:S01]  /*1a380*/  ISETP.GT.U32.AND P3, PT, R2, R200, PT ;  /* 0x000000c80200720c */ /* 0x000fe20003f64070 */
[----:B------:R-:W-:-:S04]  /*1a390*/  IMAD.HI.U32 R88, R4, R57, RZ ;  /* 0x0000003904587227 */ /* 0x000fc800078e00ff */
[----:B------:R-:W-:Y:S02]  /*1a3a0*/  IMAD.MOV R88, RZ, RZ, -R88 ;  /* 0x000000ffff587224 */ /* 0x000fe400078e0a58 */
[--C-:B------:R-:W-:Y:S01]  /*1a3b0*/  @!P1 IMAD.IADD R143, R143, 0x1, -R2.reuse ;  /* 0x000000018f8f9824 */ /* 0x100fe200078e0a02 */
[----:B------:R-:W-:Y:S01]  /*1a3c0*/  ISETP.GT.U32.AND P1, PT, R2, R215, PT ;  /* 0x000000d70200720c */ /* 0x000fe20003f24070 */
[--C-:B------:R-:W-:Y:S02]  /*1a3d0*/  @!P2 IMAD.IADD R238, R238, 0x1, -R2.reuse ;  /* 0x00000001eeeea824 */ /* 0x100fe400078e0a02 */
[----:B------:R-:W-:Y:S01]  /*1a3e0*/  IMAD R57, R2, R88, R57 ;  /* 0x0000005802397224 */ /* 0x000fe200078e0239 */
[----:B------:R-:W-:Y:S01]  /*1a3f0*/  IABS R88, R223 ;  /* 0x000000df00587213 */ /* 0x000fe20000000000 */
[--C-:B------:R-:W-:Y:S02]  /*1a400*/  @!P5 IMAD.IADD R26, R26, 0x1, -R2.reuse ;  /* 0x000000011a1ad824 */ /* 0x100fe400078e0a02 */
[----:B------:R-:W-:Y:S01]  /*1a410*/  @!P6 IMAD.MOV R143, RZ, RZ, -R143 ;  /* 0x000000ffff8fe224 */ /* 0x000fe200078e0a8f */
[----:B------:R-:W-:Y:S01]  /*1a420*/  ISETP.GT.U32.AND P6, PT, R2, R238, PT ;  /* 0x000000ee0200720c */ /* 0x000fe20003fc4070 */
[----:B------:R-:W-:Y:S01]  /*1a430*/  @!P3 IMAD.IADD R200, R200, 0x1, -R2 ;  /* 0x00000001c8c8b824 */ /* 0x000fe200078e0a02 */
[----:B------:R-:W-:Y:S01]  /*1a440*/  ISETP.GE.AND P3, PT, R161, RZ, PT ;  /* 0x000000ffa100720c */ /* 0x000fe20003f66270 */
[----:B------:R-:W-:Y:S01]  /*1a450*/  IMAD.HI.U32 R161, R4, R88, RZ ;  /* 0x0000005804a17227 */ /* 0x000fe200078e00ff */
[----:B------:R-:W-:-:S03]  /*1a460*/  ISETP.GT.U32.AND P5, PT, R2, R26, PT ;  /* 0x0000001a0200720c */ /* 0x000fc60003fa4070 */
        /* <DEDUP_REMOVED lines=12> */
[----:B------:R-:W-:Y:S01]  /*1a530*/  @!P1 IMAD.IADD R215, R215, 0x1, -R2 ;  /* 0x00000001d7d79824 */ /* 0x000fe200078e0a02 */
[----:B------:R-:W-:Y:S01]  /*1a540*/  ISETP.GE.AND P1, PT, R251, RZ, PT ;  /* 0x000000fffb00720c */ /* 0x000fe20003f26270 */
[C---:B------:R-:W-:Y:S02]  /*1a550*/  IMAD R137, R2.reuse, R246, R137 ;  /* 0x000000f602897224 */ /* 0x040fe400078e0289 */
[----:B------:R-:W-:Y:S01]  /*1a560*/  @!P4 IMAD.MOV R120, RZ, RZ, -R120 ;  /* 0x000000ffff78c224 */ /* 0x000fe200078e0a78 */
[----:B------:R-:W-:Y:S01]  /*1a570*/  ISETP.GT.U32.AND P4, PT, R2, R215, PT ;  /* 0x000000d70200720c */ /* 0x000fe20003f84070 */
[--C-:B------:R-:W-:Y:S01]  /*1a580*/  @!P5 IMAD.IADD R88, R88, 0x1, -R2.reuse ;  /* 0x000000015858d824 */ /* 0x100fe200078e0a02 */
[----:B------:R-:W-:Y:S01]  /*1a590*/  ISETP.GT.U32.AND P5, PT, R2, R137, PT ;  /* 0x000000890200720c */ /* 0x000fe20003fa4070 */
[----:B------:R-:W-:Y:S01]  /*1a5a0*/  @!P0 IMAD.IADD R184, R184, 0x1, -R2 ;  /* 0x00000001b8b88824 */ /* 0x000fe200078e0a02 */
[----:B------:R-:W-:Y:S01]  /*1a5b0*/  ISETP.GE.AND P0, PT, R252, RZ, PT ;  /* 0x000000fffc00720c */ /* 0x000fe20003f06270 */
[----:B------:R-:W-:-:S02]  /*1a5c0*/  VIADD R235, R3, 0x8 ;  /* 0x0000000803eb7836 */ /* 0x000fc40000000000 */
[C---:B------:R-:W-:Y:S01]  /*1a5d0*/  VIADD R233, R3.reuse, 0x6 ;  /* 0x0000000603e97836 */ /* 0x040fe20000000000 */
[C---:B------:R-:W-:Y:S01]  /*1a5e0*/  ISETP.GT.U32.AND P2, PT, R2.reuse, R184, PT ;  /* 0x000000b80200720c */ /* 0x040fe20003f44070 */
[C---:B------:R-:W-:Y:S01]  /*1a5f0*/  VIADD R231, R3.reuse, 0x5 ;  /* 0x0000000503e77836 */ /* 0x040fe20000000000 */
[----:B------:R-:W-:Y:S01]  /*1a600*/  IABS R114, R235 ;  /* 0x000000eb00727213 */ /* 0x000fe20000000000 */
[----:B------:R-:W-:Y:S01]  /*1a610*/  VIADD R252, R3, 0x3 ;  /* 0x0000000303fc7836 */ /* 0x000fe20000000000 */
[----:B------:R-:W-:Y:S01]  /*1a620*/  IABS R161, R233 ;  /* 0x000000e900a17213 */ /* 0x000fe20000000000 */
[--C-:B------:R-:W-:Y:S01]  /*1a630*/  @!P4 IMAD.IADD R215, R215, 0x1, -R2.reuse ;  /* 0x00000001d7d7c824 */ /* 0x100fe200078e0a02 */
[----:B------:R-:W-:Y:S01]  /*1a640*/  ISETP.GT.U32.AND P4, PT, R2, R57, PT ;  /* 0x000000390200720c */ /* 0x000fe20003f84070 */
[----:B------:R-:W-:Y:S01]  /*1a650*/  @!P5 IMAD.IADD R137, R137, 0x1, -R2 ;  /* 0x000000018989d824 */ /* 0x000fe200078e0a02 */
[----:B------:R-:W-:Y:S01]  /*1a660*/  ISETP.GE.AND P5, PT, R223, RZ, PT ;  /* 0x000000ffdf00720c */ /* 0x000fe20003fa6270 */
[----:B------:R-:W-:Y:S01]  /*1a670*/  IMAD.HI.U32 R246, R4, R161, RZ ;  /* 0x000000a104f67227 */ /* 0x000fe200078e00ff */
[----:B------:R-:W2:Y:S01]  /*1a680*/  LDL R223, [R1+0x1f80] ;  /* 0x001f800001df7983 */ /* 0x000ea20000100800 */
[----:B------:R-:W-:-:S02]  /*1a690*/  IABS R251, R252 ;  /* 0x000000fc00fb7213 */ /* 0x000fc40000000000 */
[----:B------:R-:W-:Y:S01]  /*1a6a0*/  @!P2 IMAD.IADD R184, R184, 0x1, -R2 ;  /* 0x00000001b8b8a824 */ /* 0x000fe200078e0a02 */
[----:B------:R-:W-:Y:S01]  /*1a6b0*/  ISETP.GE.AND P2, PT, R192, RZ, PT ;  /* 0x000000ffc000720c */ /* 0x000fe20003f46270 */
[----:B------:R-:W-:-:S04]  /*1a6c0*/  IMAD.HI.U32 R192, R4, R114, RZ ;  /* 0x0000007204c07227 */ /* 0x000fc800078e00ff */
[----:B------:R-:W-:Y:S02]  /*1a6d0*/  @!P4 IMAD.IADD R57, R57, 0x1, -R2 ;  /* 0x000000013939c824 */ /* 0x000fe400078e0a02 */
[----:B------:R-:W-:Y:S02]  /*1a6e0*/  IMAD.MOV R192, RZ, RZ, -R192 ;  /* 0x000000ffffc07224 */ /* 0x000fe400078e0ac0 */
[----:B------:R-:W-:Y:S01]  /*1a6f0*/  IMAD.MOV R246, RZ, RZ, -R246 ;  /* 0x000000fffff67224 */ /* 0x000fe200078e0af6 */
[C---:B------:R-:W-:Y:S01]  /*1a700*/  ISETP.GT.U32.AND P4, PT, R2.reuse, R57, PT ;  /* 0x000000390200720c */ /* 0x040fe20003f84070 */
[C---:B------:R-:W-:Y:S01]  /*1a710*/  IMAD R114, R2.reuse, R192, R114 ;  /* 0x000000c002727224 */ /* 0x040fe200078e0272 */
[----:B------:R-:W-:Y:S01]  /*1a720*/  IABS R192, R231 ;  /* 0x000000e700c07213 */ /* 0x000fe20000000000 */
[----:B------:R-:W-:Y:S02]  /*1a730*/  IMAD R161, R2, R246, R161 ;  /* 0x000000f602a17224 */ /* 0x000fe400078e02a1 */
[----:B------:R-:W-:-:S02]  /*1a740*/  VIADD R229, R3, 0x4 ;  /* 0x0000000403e57836 */ /* 0x000fc40000000000 */
[----:B------:R-:W-:-:S04]  /*1a750*/  IMAD.HI.U32 R246, R4, R192, RZ ;  /* 0x000000c004f67227 */ /* 0x000fc800078e00ff */
[----:B-1----:R-:W-:-:S04]  /*1a760*/  IMAD.HI.U32 R0, R4, R251, RZ ;  /* 0x000000fb04007227 */ /* 0x002fc800078e00ff */
[----:B------:R-:W-:Y:S01]  /*1a770*/  @!P4 IMAD.IADD R57, R57, 0x1, -R2 ;  /* 0x000000013939c824 */ /* 0x000fe200078e0a02 */
[----:B------:R-:W-:Y:S01]  /*1a780*/  ISETP.GT.U32.AND P4, PT, R2, R114, PT ;  /* 0x000000720200720c */ /* 0x000fe20003f84070 */
[----:B------:R-:W-:Y:S01]  /*1a790*/  @!P0 IMAD.MOV R154, RZ, RZ, -R154 ;  /* 0x000000ffff9a8224 */ /* 0x000fe200078e0a9a */
[----:B------:R-:W-:Y:S01]  /*1a7a0*/  ISETP.GE.AND P0, PT, R250, RZ, PT ;  /* 0x000000fffa00720c */ /* 0x000fe20003f06270 */
[----:B------:R-:W-:Y:S01]  /*1a7b0*/  IMAD.MOV R246, RZ, RZ, -R246 ;  /* 0x000000fffff67224 */ /* 0x000fe200078e0af6 */
[----:B------:R-:W-:Y:S01]  /*1a7c0*/  IABS R250, R229 ;  /* 0x000000e500fa7213 */ /* 0x000fe20000000000 */
[----:B------:R-:W-:Y:S02]  /*1a7d0*/  IMAD.MOV R6, RZ, RZ, -R0 ;  /* 0x000000ffff067224 */ /* 0x000fe400078e0a00 */
[----:B------:R-:W-:-:S04]  /*1a7e0*/  IMAD.HI.U32 R0, R4, R248, RZ ;  /* 0x000000f804007227 */ /* 0x000fc800078e00ff */
[----:B------:R-:W-:Y:S01]  /*1a7f0*/  @!P1 IMAD.MOV R184, RZ, RZ, -R184 ;  /* 0x000000ffffb89224 */ /* 0x000fe200078e0ab8 */
[----:B------:R-:W-:Y:S01]  /*1a800*/  ISETP.GE.AND P1, PT, R247, RZ, PT ;  /* 0x000000fff700720c */ /* 0x000fe20003f26270 */
[----:B------:R-:W-:Y:S01]  /*1a810*/  @!P4 IMAD.IADD R114, R114, 0x1, -R2 ;  /* 0x000000017272c824 */ /* 0x000fe200078e0a02 */
[C---:B------:R-:W-:Y:S01]  /*1a820*/  ISETP.GT.U32.AND P4, PT, R2.reuse, R161, PT ;  /* 0x000000a10200720c */ /* 0x040fe20003f84070 */
[----:B------:R-:W-:Y:S02]  /*1a830*/  IMAD R192, R2, R246, R192 ;  /* 0x000000f602c07224 */ /* 0x000fe400078e02c0 */
[----:B------:R-:W-:Y:S02]  /*1a840*/  IMAD.MOV R246, RZ, RZ, -R0 ;  /* 0x000000fffff67224 */ /* 0x000fe400078e0a00 */
[----:B------:R-:W-:Y:S02]  /*1a850*/  VIADD R225, R3, 0x2 ;  /* 0x0000000203e17836 */ /* 0x000fe40000000000 */
[----:B------:R-:W-:-:S04]  /*1a860*/  IMAD.HI.U32 R247, R4, R250, RZ ;  /* 0x000000fa04f77227 */ /* 0x000fc800078e00ff */
[C---:B------:R-:W-:Y:S02]  /*1a870*/  IMAD R251, R2.reuse, R6, R251 ;  /* 0x0000000602fb7224 */ /* 0x040fe400078e02fb */
[----:B------:R-:W-:Y:S02]  /*1a880*/  @!P4 IMAD.IADD R161, R161, 0x1, -R2 ;  /* 0x00000001a1a1c824 */ /* 0x000fe400078e0a02 */
[C---:B------:R-:W-:Y:S02]  /*1a890*/  IMAD R248, R2.reuse, R246, R248 ;  /* 0x000000f602f87224 */ /* 0x040fe400078e02f8 */
[----:B------:R-:W-:Y:S01]  /*1a8a0*/  IMAD.MOV R247, RZ, RZ, -R247 ;  /* 0x000000fffff77224 */ /* 0x000fe200078e0af7 */
[C---:B------:R-:W-:Y:S02]  /*1a8b0*/  ISETP.GT.U32.AND P4, PT, R2.reuse, R161, PT ;  /* 0x000000a10200720c */ /* 0x040fe40003f84070 */
[----:B------:R-:W-:Y:S01]  /*1a8c0*/  IABS R246, R225 ;  /* 0x000000e100f67213 */ /* 0x000fe20000000000 */
[----:B------:R-:W-:-:S10]  /*1a8d0*/  IMAD R250, R2, R247, R250 ;  /* 0x000000f702fa7224 */ /* 0x000fd400078e02fa */
[----:B------:R-:W-:Y:S01]  /*1a8e0*/  @!P4 IMAD.IADD R161, R161, 0x1, -R2 ;  /* 0x00000001a1a1c824 */ /* 0x000fe200078e0a02 */
[----:B------:R-:W-:Y:S01]  /*1a8f0*/  ISETP.GE.AND P4, PT, R227, RZ, PT ;  /* 0x000000ffe300720c */ /* 0x000fe20003f86270 */
[----:B------:R-:W-:Y:S02]  /*1a900*/  VIADD R227, R3, 0x1 ;  /* 0x0000000103e37836 */ /* 0x000fe40000000000 */
[----:B------:R-:W-:-:S03]  /*1a910*/  IMAD.HI.U32 R247, R4, R246, RZ ;  /* 0x000000f604f77227 */ /* 0x000fc600078e00ff */
[----:B------:R-:W-:Y:S01]  /*1a920*/  IABS R8, R227 ;  /* 0x000000e300087213 */ /* 0x000fe20000000000 */
[----:B------:R-:W-:-:S04]  /*1a930*/  IMAD.MOV R6, RZ, RZ, -R247 ;  /* 0x000000ffff067224 */ /* 0x000fc800078e0af7 */
[----:B------:R-:W-:Y:S02]  /*1a940*/  IMAD.MOV.U32 R247, RZ, RZ, R8 ;  /* 0x000000fffff77224 */ /* 0x000fe400078e0008 */
[----:B--2---:R-:W-:Y:S01]  /*1a950*/  VIADD R0, R223, 0x20000 ;  /* 0x00020000df007836 */ /* 0x004fe20000000000 */
[----:B------:R-:W-:Y:S02]  /*1a960*/  SHF.R.U32.HI R8, RZ, 0x4, R223 ;  /* 0x00000004ff087819 */ /* 0x000fe400000116df */
[----:B------:R-:W2:Y:S01]  /*1a970*/  LDL.LU R223, [R1+0x510] ;  /* 0x0005100001df7983 */ /* 0x000ea20000300800 */
[----:B------:R-:W-:Y:S01]  /*1a980*/  @!P3 IMAD.MOV R238, RZ, RZ, -R238 ;  /* 0x000000ffffeeb224 */ /* 0x000fe200078e0aee */
[C---:B------:R-:W-:Y:S01]  /*1a990*/  ISETP.GT.U32.AND P3, PT, R2.reuse, R137, PT ;  /* 0x000000890200720c */ /* 0x040fe20003f64070 */
[----:B------:R-:W-:Y:S01]  /*1a9a0*/  @!P2 IMAD.MOV R215, RZ, RZ, -R215 ;  /* 0x000000ffffd7a224 */ /* 0x000fe200078e0ad7 */
[C---:B------:R-:W-:Y:S01]  /*1a9b0*/  ISETP.GT.U32.AND P2, PT, R2.reuse, R114, PT ;  /* 0x000000720200720c */ /* 0x040fe20003f44070 */
[----:B------:R-:W-:Y:S01]  /*1a9c0*/  @!P0 IMAD.MOV R200, RZ, RZ, -R200 ;  /* 0x000000ffffc88224 */ /* 0x000fe200078e0ac8 */
[----:B------:R-:W-:-:S09]  /*1a9d0*/  ISETP.GT.U32.AND P0, PT, R2, R88, PT ;  /* 0x000000580200720c */ /* 0x000fd20003f04070 */
[--C-:B------:R-:W-:Y:S01]  /*1a9e0*/  @!P3 IMAD.IADD R137, R137, 0x1, -R2.reuse ;  /* 0x000000018989b824 */ /* 0x100fe200078e0a02 */
[----:B------:R-:W-:Y:S01]  /*1a9f0*/  ISETP.GT.U32.AND P3, PT, R2, R248, PT ;  /* 0x000000f80200720c */ /* 0x000fe20003f64070 */
[--C-:B------:R-:W-:Y:S01]  /*1aa00*/  @!P2 IMAD.IADD R114, R114, 0x1, -R2.reuse ;  /* 0x000000017272a824 */ /* 0x100fe200078e0a02 */
[----:B------:R-:W-:Y:S01]  /*1aa10*/  ISETP.GT.U32.AND P2, PT, R2, R251, PT ;  /* 0x000000fb0200720c */ /* 0x000fe20003f44070 */
[----:B------:R-:W-:-:S04]  /*1aa20*/  @!P0 IMAD.IADD R88, R88, 0x1, -R2 ;  /* 0x0000000158588824 */ /* 0x000fc800078e0a02 */
[----:B------:R-:W-:-:S06]  /*1aa30*/  @!P5 IMAD.MOV R88, RZ, RZ, -R88 ;  /* 0x000000ffff58d224 */ /* 0x000fcc00078e0a58 */
[--C-:B------:R-:W-:Y:S02]  /*1aa40*/  @!P3 IMAD.IADD R248, R248, 0x1, -R2.reuse ;  /* 0x00000001f8f8b824 */ /* 0x100fe400078e0a02 */
[----:B------:R-:W-:-:S03]  /*1aa50*/  @!P2 IMAD.IADD R251, R251, 0x1, -R2 ;  /* 0x00000001fbfba824 */ /* 0x000fc600078e0a02 */
[----:B------:R-:W-:Y:S01]  /*1aa60*/  ISETP.GT.U32.AND P5, PT, R2, R248, PT ;  /* 0x000000f80200720c */ /* 0x000fe20003fa4070 */
[----:B------:R-:W-:Y:S01]  /*1aa70*/  IMAD.HI.U32 R4, R4, R247, RZ ;  /* 0x000000f704047227 */ /* 0x000fe200078e00ff */
[----:B------:R-:W-:Y:S02]  /*1aa80*/  ISETP.GT.U32.AND P3, PT, R2, R251, PT ;  /* 0x000000fb0200720c */ /* 0x000fe40003f64070 */
[----:B------:R-:W-:Y:S01]  /*1aa90*/  SHF.R.U32.HI R0, RZ, 0x4, R0 ;  /* 0x00000004ff007819 */ /* 0x000fe20000011600 */
[----:B------:R-:W-:-:S03]  /*1aaa0*/  IMAD.MOV R4, RZ, RZ, -R4 ;  /* 0x000000ffff047224 */ /* 0x000fc600078e0a04 */
[----:B------:R-:W-:Y:S01]  /*1aab0*/  SGXT.U32 R17, R0, 0xe ;  /* 0x0000000e0011781a */ /* 0x000fe20000000000 */
[----:B------:R-:W-:Y:S02]  /*1aac0*/  IMAD R246, R2, R6, R246 ;  /* 0x0000000602f67224 */ /* 0x000fe400078e02f6 */
[----:B------:R-:W-:Y:S02]  /*1aad0*/  IMAD.MOV.U32 R6, RZ, RZ, RZ ;  /* 0x000000ffff067224 */ /* 0x000fe400078e00ff */
[----:B------:R-:W-:Y:S01]  /*1aae0*/  @!P5 IMAD.IADD R248, R248, 0x1, -R2 ;  /* 0x00000001f8f8d824 */ /* 0x000fe200078e0a02 */
[----:B------:R-:W-:Y:S01]  /*1aaf0*/  IADD3 R13, P5, R17, 0x80, RZ ;  /* 0x00000080110d7810 */ /* 0x000fe20007fbe0ff */
[----:B------:R-:W-:Y:S02]  /*1ab00*/  IMAD R247, R2, R4, R247 ;  /* 0x0000000402f77224 */ /* 0x000fe400078e02f7 */
[----:B------:R-:W-:Y:S01]  /*1ab10*/  @!P6 IMAD.MOV R26, RZ, RZ, -R26 ;  /* 0x000000ffff1ae224 */ /* 0x000fe200078e0a1a */
[----:B------:R-:W-:Y:S01]  /*1ab20*/  IADD3.X R10, R6, 0x40000040, RZ, P5, !PT ;  /* 0x40000040060a7810 */ /* 0x000fe20002ffe4ff */
[----:B------:R-:W-:Y:S01]  /*1ab30*/  @!P1 IMAD.MOV R57, RZ, RZ, -R57 ;  /* 0x000000ffff399224 */ /* 0x000fe200078e0a39 */
[C---:B------:R-:W-:Y:S01]  /*1ab40*/  ISETP.GT.U32.AND P6, PT, R2.reuse, R192, PT ;  /* 0x000000c00200720c */ /* 0x040fe20003fc4070 */
[----:B------:R-:W-:Y:S01]  /*1ab50*/  @!P3 IMAD.IADD R251, R251, 0x1, -R2 ;  /* 0x00000001fbfbb824 */ /* 0x000fe200078e0a02 */
[----:B------:R-:W-:-:S02]  /*1ab60*/  ISETP.GT.U32.AND P1, PT, R2, R250, PT ;  /* 0x000000fa0200720c */ /* 0x000fc40003f24070 */
[C---:B------:R-:W-:Y:S02]  /*1ab70*/  ISETP.GT.U32.AND P3, PT, R2.reuse, R246, PT ;  /* 0x000000f60200720c */ /* 0x040fe40003f64070 */
[----:B------:R-:W-:Y:S02]  /*1ab80*/  ISETP.GT.U32.AND P5, PT, R2, R247, PT ;  /* 0x000000f70200720c */ /* 0x000fe40003fa4070 */
[----:B------:R-:W-:Y:S02]  /*1ab90*/  ISETP.GE.AND P0, PT, R235, RZ, PT ;  /* 0x000000ffeb00720c */ /* 0x000fe40003f06270 */
[----:B------:R-:W-:Y:S02]  /*1aba0*/  SGXT.U32 R4, R8, 0xe ;  /* 0x0000000e0804781a */ /* 0x000fe40000000000 */
[----:B------:R-:W2:Y:S01]  /*1abb0*/  LDC R8, c[0x0][0x234] ;  /* 0x00008d00ff087b82 */ /* 0x000ea20000000800 */
[--C-:B------:R-:W-:Y:S02]  /*1abc0*/  @!P6 IMAD.IADD R192, R192, 0x1, -R2.reuse ;  /* 0x00000001c0c0e824 */ /* 0x100fe400078e0a02 */
[----:B------:R-:W-:-:S02]  /*1abd0*/  @!P1 IMAD.IADD R250, R250, 0x1, -R2 ;  /* 0x00000001fafa9824 */ /* 0x000fc400078e0a02 */
[--C-:B------:R-:W-:Y:S02]  /*1abe0*/  @!P3 IMAD.IADD R246, R246, 0x1, -R2.reuse ;  /* 0x00000001f6f6b824 */ /* 0x100fe400078e0a02 */
[----:B------:R-:W-:Y:S01]  /*1abf0*/  @!P5 IMAD.IADD R247, R247, 0x1, -R2 ;  /* 0x00000001f7f7d824 */ /* 0x000fe200078e0a02 */
[----:B------:R-:W-:Y:S01]  /*1ac00*/  ISETP.GE.AND P3, PT, R252, RZ, PT ;  /* 0x000000fffc00720c */ /* 0x000fe20003f66270 */
[----:B------:R-:W-:Y:S01]  /*1ac10*/  @!P4 IMAD.MOV R137, RZ, RZ, -R137 ;  /* 0x000000ffff89c224 */ /* 0x000fe200078e0a89 */
[C---:B------:R-:W-:Y:S01]  /*1ac20*/  ISETP.GT.U32.AND P1, PT, R2.reuse, R192, PT ;  /* 0x000000c00200720c */ /* 0x040fe20003f24070 */
[----:B------:R-:W1:Y:S01]  /*1ac30*/  S2R R252, SR_TID.X ;  /* 0x0000000000fc7919 */ /* 0x000e620000002100 */
[C---:B------:R-:W-:Y:S01]  /*1ac40*/  ISETP.GT.U32.AND P2, PT, R2.reuse, R250, PT ;  /* 0x000000fa0200720c */ /* 0x040fe20003f44070 */
[----:B------:R-:W-:Y:S01]  /*1ac50*/  IMAD.MOV.U32 R0, RZ, RZ, RZ ;  /* 0x000000ffff007224 */ /* 0x000fe200078e00ff */
[C---:B------:R-:W-:Y:S01]  /*1ac60*/  ISETP.GT.U32.AND P4, PT, R2.reuse, R246, PT ;  /* 0x000000f60200720c */ /* 0x040fe20003f84070 */
[----:B------:R-:W-:Y:S01]  /*1ac70*/  @!P0 IMAD.MOV R114, RZ, RZ, -R114 ;  /* 0x000000ffff728224 */ /* 0x000fe200078e0a72 */
[----:B------:R-:W-:-:S02]  /*1ac80*/  ISETP.GT.U32.AND P5, PT, R2, R247, PT ;  /* 0x000000f70200720c */ /* 0x000fc40003fa4070 */
[----:B------:R-:W-:-:S04]  /*1ac90*/  IADD3 R15, P0, R4, 0x2, RZ ;  /* 0x00000002040f7810 */ /* 0x000fc80007f1e0ff */
[----:B------:R-:W-:Y:S02]  /*1aca0*/  IADD3.X R11, R0, 0x40000040, RZ, P0, !PT ;  /* 0x40000040000b7810 */ /* 0x000fe400007fe4ff */
[----:B------:R-:W-:Y:S01]  /*1acb0*/  ISETP.GE.AND P0, PT, R225, RZ, PT ;  /* 0x000000ffe100720c */ /* 0x000fe20003f06270 */
[--C-:B------:R-:W-:Y:S01]  /*1acc0*/  @!P1 IMAD.IADD R192, R192, 0x1, -R2.reuse ;  /* 0x00000001c0c09824 */ /* 0x100fe200078e0a02 */
[----:B------:R-:W3:Y:S01]  /*1acd0*/  LDC R225, c[0x0][0x230] ;  /* 0x00008c00ffe17b82 */ /* 0x000ee20000000800 */
[--C-:B------:R-:W-:Y:S02]  /*1ace0*/  @!P2 IMAD.IADD R250, R250, 0x1, -R2.reuse ;  /* 0x00000001fafaa824 */ /* 0x100fe400078e0a02 */
[--C-:B------:R-:W-:Y:S02]  /*1acf0*/  @!P4 IMAD.IADD R246, R246, 0x1, -R2.reuse ;  /* 0x00000001f6f6c824 */ /* 0x100fe400078e0a02 */
[----:B------:R-:W-:Y:S01]  /*1ad00*/  @!P5 IMAD.IADD R247, R247, 0x1, -R2 ;  /* 0x00000001f7f7d824 */ /* 0x000fe200078e0a02 */
[----:B0-----:R0:W-:Y:S01]  /*1ad10*/  STL [R1+0xe4], R73 ;  /* 0x0000e44901007387 */ /* 0x0011e20000100800 */
[----:B------:R-:W-:Y:S01]  /*1ad20*/  IMAD.MOV.U32 R6, RZ, RZ, R72 ;  /* 0x000000ffff067224 */ /* 0x000fe200078e0048 */
[----:B------:R-:W-:Y:S01]  /*1ad30*/  ISETP.GE.AND P5, PT, R3, RZ, PT ;  /* 0x000000ff0300720c */ /* 0x000fe20003fa6270 */
[----:B------:R-:W4:Y:S01]  /*1ad40*/  LDC R0, c[0x0][0x23c] ;  /* 0x00008f00ff007b82 */ /* 0x000f220000000800 */
[----:B0-----:R-:W2:Y:S01]  /*1ad50*/  LDL.LU.64 R72, [R1+0x2088] ;  /* 0x0020880001487983 */ /* 0x001ea20000300a00 */
[C---:B-1----:R-:W-:Y:S01]  /*1ad60*/  IMAD.SHL.U32 R21, R252.reuse, 0x2, RZ ;  /* 0x00000002fc157824 */ /* 0x042fe200078e00ff */
[----:B------:R-:W-:Y:S01]  /*1ad70*/  LOP3.LUT R19, R252, 0x40, RZ, 0xc0, !PT ;  /* 0x00000040fc137812 */ /* 0x000fe200078ec0ff */
[----:B---3--:R-:W-:-:S03]  /*1ad80*/  VIADD R225, R225, 0x7f ;  /* 0x0000007fe1e17836 */ /* 0x008fc60000000000 */
[----:B------:R-:W-:Y:S02]  /*1ad90*/  LOP3.LUT R21, R21, 0x7e, RZ, 0xc0, !PT ;  /* 0x0000007e15157812 */ /* 0x000fe400078ec0ff */
[----:B------:R-:W-:-:S04]  /*1ada0*/  SHF.R.S32.HI R23, RZ, 0x1f, R225 ;  /* 0x0000001fff177819 */ /* 0x000fc800000114e1 */
[----:B------:R-:W-:Y:S01]  /*1adb0*/  LEA.HI R25, R23, R225, RZ, 0x7 ;  /* 0x000000e117197211 */ /* 0x000fe200078f38ff */
[C-C-:B------:R-:W-:Y:S01]  /*1adc0*/  IMAD R23, R19.reuse, 0x100, R21.reuse ;  /* 0x0000010013177824 */ /* 0x140fe200078e0215 */
[----:B------:R-:W-:Y:S01]  /*1add0*/  R2UR UR7, R4 ;  /* 0x00000000040772ca */ /* 0x000fe200000e0000 */
[----:B------:R-:W-:Y:S01]  /*1ade0*/  IMAD R4, R19, 0x200, R21 ;  /* 0x0000020013047824 */ /* 0x000fe200078e0215 */
[----:B------:R-:W-:Y:S02]  /*1adf0*/  ISETP.GE.AND P1, PT, R231, RZ, PT ;  /* 0x000000ffe700720c */ /* 0x000fe40003f26270 */
[----:B------:R-:W-:Y:S02]  /*1ae00*/  R2UR UR6, R17 ;  /* 0x00000000110672ca */ /* 0x000fe400000e0000 */
[----:B------:R-:W-:Y:S02]  /*1ae10*/  LOP3.LUT R252, R252, 0x7f, RZ, 0xc0, !PT ;  /* 0x0000007ffcfc7812 */ /* 0x000fe400078ec0ff */
[----:B------:R-:W-:-:S02]  /*1ae20*/  R2UR UR38, R15 ;  /* 0x000000000f2672ca */ /* 0x000fc400000e0000 */
[----:B------:R-:W-:Y:S01]  /*1ae30*/  R2UR UR36, R13 ;  /* 0x000000000d2472ca */ /* 0x000fe200000e0000 */
[----:B----4-:R-:W-:Y:S01]  /*1ae40*/  IMAD R0, R252, R0, RZ ;  /* 0x00000000fc007224 */ /* 0x010fe200078e02ff */
[----:B------:R-:W-:Y:S02]  /*1ae50*/  R2UR UR39, R11 ;  /* 0x000000000b2772ca */ /* 0x000fe400000e0000 */
[----:B------:R-:W-:Y:S01]  /*1ae60*/  R2UR UR37, R10 ;  /* 0x000000000a2572ca */ /* 0x000fe200000e0000 */
[----:B------:R-:W-:Y:S01]  /*1ae70*/  @!P1 IMAD.MOV R192, RZ, RZ, -R192 ;  /* 0x000000ffffc09224 */ /* 0x000fe200078e0ac0 */
[----:B------:R-:W-:Y:S02]  /*1ae80*/  ISETP.GE.AND P6, PT, R233, RZ, PT ;  /* 0x000000ffe900720c */ /* 0x000fe40003fc6270 */
[----:B------:R-:W-:Y:S02]  /*1ae90*/  ISETP.GE.AND P2, PT, R229, RZ, PT ;  /* 0x000000ffe500720c */ /* 0x000fe40003f46270 */
[----:B------:R-:W-:Y:S01]  /*1aea0*/  ISETP.GE.AND P4, PT, R227, RZ, PT ;  /* 0x000000ffe300720c */ /* 0x000fe20003f86270 */
[----:B--2---:R-:W-:-:S05]  /*1aeb0*/  IMAD R2, R223, R8, RZ ;  /* 0x00000008df027224 */ /* 0x004fca00078e02ff */
[----:B------:R-:W-:Y:S04]  /*1aec0*/  STL [R1+0xbc], R2 ;  /* 0x0000bc0201007387 */ /* 0x000fe80000100800 */
[----:B------:R0:W-:Y:S02]  /*1aed0*/  STL [R1+0x1f8c], R3 ;  /* 0x001f8c0301007387 */ /* 0x0001e40000100800 */
[----:B0-----:R-:W0:Y:S02]  /*1aee0*/  LDC.64 R2, c[0x0][0x210] ;  /* 0x00008400ff027b82 */ /* 0x001e240000000a00 */
[----:B0-----:R0:W-:Y:S04]  /*1aef0*/  STL [R1+0xc0], R2 ;  /* 0x0000c00201007387 */ /* 0x0011e80000100800 */
[----:B------:R-:W2:Y:S04]  /*1af00*/  LDL.LU R27, [R1+0x720] ;  /* 0x00072000011b7983 */ /* 0x000ea80000300800 */
[----:B------:R-:W3:Y:S04]  /*1af10*/  LDL.LU R25, [R1+0x71c] ;  /* 0x00071c0001197983 */ /* 0x000ee80000300800 */
[----:B------:R-:W4:Y:S04]  /*1af20*/  LDL.LU R23, [R1+0x718] ;  /* 0x0007180001177983 */ /* 0x000f280000300800 */
[----:B------:R-:W4:Y:S04]  /*1af30*/  LDL.LU R21, [R1+0x714] ;  /* 0x0007140001157983 */ /* 0x000f280000300800 */
[----:B------:R-:W4:Y:S04]  /*1af40*/  LDL.LU R19, [R1+0x710] ;  /* 0x0007100001137983 */ /* 0x000f280000300800 */
[----:B------:R-:W4:Y:S04]  /*1af50*/  LDL.LU R17, [R1+0x708] ;  /* 0x0007080001117983 */ /* 0x000f280000300800 */
[----:B------:R-:W4:Y:S04]  /*1af60*/  LDL.LU R15, [R1+0x704] ;  /* 0x00070400010f7983 */ /* 0x000f280000300800 */
[----:B------:R-:W4:Y:S04]  /*1af70*/  LDL.LU R13, [R1+0x6f4] ;  /* 0x0006f400010d7983 */ /* 0x000f280000300800 */
[----:B------:R-:W4:Y:S01]  /*1af80*/  LDL.LU R11, [R1+0x6ec] ;  /* 0x0006ec00010b7983 */ /* 0x000f220000300800 */
[----:B0-----:R-:W-:-:S03]  /*1af90*/  LEA R2, P1, R0, R6, 0x1 ;  /* 0x0000000600027211 */ /* 0x001fc600078208ff */
[----:B------:R-:W4:Y:S04]  /*1afa0*/  LDL.LU R10, [R1+0x6e0] ;  /* 0x0006e000010a7983 */ /* 0x000f280000300800 */
        /* <DEDUP_REMOVED lines=15> */
[----:B------:R-:W4:Y:S01]  /*1b0a0*/  LDL.LU R252, [R1+0x67c] ;  /* 0x00067c0001fc7983 */ /* 0x000f220000300800 */
[----:B------:R-:W-:Y:S01]  /*1b0b0*/  @!P6 IMAD.MOV R161, RZ, RZ, -R161 ;  /* 0x000000ffffa1e224 */ /* 0x000fe200078e0aa1 */
[----:B------:R-:W-:-:S02]  /*1b0c0*/  ISETP.NE.AND P6, PT, R249, RZ, PT ;  /* 0x000000fff900720c */ /* 0x000fc40003fc5270 */
[----:B------:R-:W-:Y:S01]  /*1b0d0*/  LOP3.LUT R249, RZ, R249, RZ, 0x33, !PT ;  /* 0x000000f9fff97212 */ /* 0x000fe200078e33ff */
[----:B------:R-:W-:Y:S01]  /*1b0e0*/  IMAD.MOV.U32 R4, RZ, RZ, R3 ;  /* 0x000000ffff047224 */ /* 0x000fe200078e0003 */
[----:B------:R4:W-:Y:S02]  /*1b0f0*/  STL [R1+0x1f98], R2 ;  /* 0x001f980201007387 */ /* 0x0009e40000100800 */
[C---:B--2---:R-:W-:Y:S02]  /*1b100*/  SEL R3, R249.reuse, R27, !P6 ;  /* 0x0000001bf9037207 */ /* 0x044fe40007000000 */
[----:B---3--:R-:W-:-:S03]  /*1b110*/  SEL R25, R249, R25, !P6 ;  /* 0x00000019f9197207 */ /* 0x008fc60007000000 */
[----:B------:R0:W-:Y:S01]  /*1b120*/  STL [R1+0x244], R3 ;  /* 0x0002440301007387 */ /* 0x0001e20000100800 */
[----:B----4-:R-:W-:-:S03]  /*1b130*/  SEL R2, R249, R23, !P6 ;  /* 0x00000017f9027207 */ /* 0x010fc60007000000 */
[----:B------:R-:W-:Y:S04]  /*1b140*/  STL [R1+0x250], R25 ;  /* 0x0002501901007387 */ /* 0x000fe80000100800 */
[----:B------:R1:W-:Y:S01]  /*1b150*/  STL [R1+0x260], R2 ;  /* 0x0002600201007387 */ /* 0x0003e20000100800 */
[C---:B0-----:R-:W-:Y:S02]  /*1b160*/  SEL R3, R249.reuse, R21, !P6 ;  /* 0x00000015f9037207 */ /* 0x041fe40007000000 */
[----:B------:R-:W-:-:S03]  /*1b170*/  SEL R19, R249, R19, !P6 ;  /* 0x00000013f9137207 */ /* 0x000fc60007000000 */
[----:B------:R0:W-:Y:S01]  /*1b180*/  STL [R1+0x268], R3 ;  /* 0x0002680301007387 */ /* 0x0001e20000100800 */
[----:B-1----:R-:W-:-:S03]  /*1b190*/  SEL R2, R249, R17, !P6 ;  /* 0x00000011f9027207 */ /* 0x002fc60007000000 */
[----:B------:R-:W-:Y:S01]  /*1b1a0*/  STL [R1+0x270], R19 ;  /* 0x0002701301007387 */ /* 0x000fe20000100800 */
[----:B------:R-:W-:-:S03]  /*1b1b0*/  SEL R13, R249, R13, !P6 ;  /* 0x0000000df90d7207 */ /* 0x000fc60007000000 */
[----:B------:R1:W-:Y:S01]  /*1b1c0*/  STL [R1+0x278], R2 ;  /* 0x0002780201007387 */ /* 0x0003e20000100800 */
[----:B0-----:R-:W-:-:S05]  /*1b1d0*/  SEL R3, R249, R15, !P6 ;  /* 0x0000000ff9037207 */ /* 0x001fca0007000000 */
        /* <DEDUP_REMOVED lines=8> */
[----:B------:R-:W-:Y:S04]  /*1b260*/  STL [R1+0x2a0], R8 ;  /* 0x0002a00801007387 */ /* 0x000fe80000100800 */
[----:B------:R1:W-:Y:S01]  /*1b270*/  STL [R1+0x2ac], R2 ;  /* 0x0002ac0201007387 */ /* 0x0003e20000100800 */
[C---:B0-----:R-:W-:Y:S02]  /*1b280*/  SEL R3, R249.reuse, R0, !P6 ;  /* 0x00000000f9037207 */ /* 0x041fe40007000000 */
[----:B------:R-:W-:-:S03]  /*1b290*/  SEL R0, R249, R245, !P6 ;  /* 0x000000f5f9007207 */ /* 0x000fc60007000000 */
[----:B------:R0:W-:Y:S01]  /*1b2a0*/  STL [R1+0x2b4], R3 ;  /* 0x0002b40301007387 */ /* 0x0001e20000100800 */
[----:B-1----:R-:W-:-:S03]  /*1b2b0*/  SEL R2, R249, R243, !P6 ;  /* 0x000000f3f9027207 */ /* 0x002fc60007000000 */
[----:B------:R1:W-:Y:S04]  /*1b2c0*/  STL [R1+0x2b8], R0 ;  /* 0x0002b80001007387 */ /* 0x0003e80000100800 */
[----:B------:R2:W-:Y:S01]  /*1b2d0*/  STL [R1+0x2c0], R2 ;  /* 0x0002c00201007387 */ /* 0x0005e20000100800 */
[C---:B0-----:R-:W-:Y:S02]  /*1b2e0*/  SEL R3, R249.reuse, R241, !P6 ;  /* 0x000000f1f9037207 */ /* 0x041fe40007000000 */
[----:B-1----:R-:W-:-:S03]  /*1b2f0*/  SEL R0, R249, R239, !P6 ;  /* 0x000000eff9007207 */ /* 0x002fc60007000000 */
[----:B------:R0:W-:Y:S01]  /*1b300*/  STL [R1+0x2d0], R3 ;  /* 0x0002d00301007387 */ /* 0x0001e20000100800 */
[----:B--2---:R-:W-:-:S03]  /*1b310*/  SEL R2, R249, R237, !P6 ;  /* 0x000000edf9027207 */ /* 0x004fc60007000000 */
        /* <DEDUP_REMOVED lines=15> */
[C---:B-1----:R-:W-:Y:S01]  /*1b410*/  SEL R0, R249.reuse, R252, !P6 ;  /* 0x000000fcf9007207 */ /* 0x042fe20007000000 */
[----:B--2---:R-:W2:Y:S04]  /*1b420*/  LDL.LU R2, [R1+0x678] ;  /* 0x0006780001027983 */ /* 0x004ea80000300800 */
[----:B------:R0:W-:Y:S04]  /*1b430*/  STL [R1+0x310], R3 ;  /* 0x0003100301007387 */ /* 0x0001e80000100800 */
[----:B0-----:R-:W3:Y:S04]  /*1b440*/  LDL.LU R3, [R1+0x670] ;  /* 0x0006700001037983 */ /* 0x001ee80000300800 */
[----:B------:R0:W-:Y:S04]  /*1b450*/  STL [R1+0x318], R0 ;  /* 0x0003180001007387 */ /* 0x0001e80000100800 */
        /* <DEDUP_REMOVED lines=15> */
[----:B0-----:R-:W4:Y:S04]  /*1b550*/  LDL.LU R0, [R1+0x608] ;  /* 0x0006080001007983 */ /* 0x001f280000300800 */
        /* <DEDUP_REMOVED lines=13> */
[----:B--2---:R-:W-:-:S05]  /*1b630*/  SEL R2, R249, R2, !P6 ;  /* 0x00000002f9027207 */ /* 0x004fca0007000000 */
[----:B------:R3:W-:Y:S02]  /*1b640*/  STL [R1+0x324], R2 ;  /* 0x0003240201007387 */ /* 0x0007e40000100800 */
[----:B---3--:R-:W-:-:S05]  /*1b650*/  SEL R2, R249, R3, !P6 ;  /* 0x00000003f9027207 */ /* 0x008fca0007000000 */
[----:B------:R0:W-:Y:S01]  /*1b660*/  STL [R1+0x330], R2 ;  /* 0x0003300201007387 */ /* 0x0001e20000100800 */
[C---:B----4-:R-:W-:Y:S02]  /*1b670*/  SEL R3, R249.reuse, R33, !P6 ;  /* 0x00000021f9037207 */ /* 0x050fe40007000000 */
[----:B------:R-:W-:-:S03]  /*1b680*/  SEL R31, R249, R31, !P6 ;  /* 0x0000001ff91f7207 */ /* 0x000fc60007000000 */
[----:B------:R1:W-:Y:S01]  /*1b690*/  STL [R1+0x338], R3 ;  /* 0x0003380301007387 */ /* 0x0003e20000100800 */
[----:B0-----:R-:W-:-:S03]  /*1b6a0*/  SEL R2, R249, R29, !P6 ;  /* 0x0000001df9027207 */ /* 0x001fc60007000000 */
[----:B------:R-:W-:Y:S04]  /*1b6b0*/  STL [R1+0x340], R31 ;  /* 0x0003401f01007387 */ /* 0x000fe80000100800 */
[----:B------:R0:W-:Y:S01]  /*1b6c0*/  STL [R1+0x348], R2 ;  /* 0x0003480201007387 */ /* 0x0001e20000100800 */
[C---:B-1----:R-:W-:Y:S02]  /*1b6d0*/  SEL R3, R249.reuse, R27, !P6 ;  /* 0x0000001bf9037207 */ /* 0x042fe40007000000 */
[----:B------:R-:W-:-:S03]  /*1b6e0*/  SEL R25, R249, R25, !P6 ;  /* 0x00000019f9197207 */ /* 0x000fc60007000000 */
[----:B------:R1:W-:Y:S01]  /*1b6f0*/  STL [R1+0x350], R3 ;  /* 0x0003500301007387 */ /* 0x0003e20000100800 */
[----:B0-----:R-:W-:-:S03]  /*1b700*/  SEL R2, R249, R23, !P6 ;  /* 0x00000017f9027207 */ /* 0x001fc60007000000 */
[----:B------:R-:W-:Y:S01]  /*1b710*/  STL [R1+0x354], R25 ;  /* 0x0003541901007387 */ /* 0x000fe20000100800 */
[----:B------:R-:W-:-:S03]  /*1b720*/  SEL R19, R249, R19, !P6 ;  /* 0x00000013f9137207 */ /* 0x000fc60007000000 */
[----:B------:R0:W-:Y:S01]  /*1b730*/  STL [R1+0x35c], R2 ;  /* 0x00035c0201007387 */ /* 0x0001e20000100800 */
[----:B-1----:R-:W-:-:S05]  /*1b740*/  SEL R3, R249, R21, !P6 ;  /* 0x00000015f9037207 */ /* 0x002fca0007000000 */
        /* <DEDUP_REMOVED lines=20> */
[----:B------:R0:W-:Y:S04]  /*1b890*/  STL [R1+0x3bc], R0 ;  /* 0x0003bc0001007387 */ /* 0x0001e80000100800 */
[----:B------:R2:W-:Y:S01]  /*1b8a0*/  STL [R1+0x3c4], R2 ;  /* 0x0003c40201007387 */ /* 0x0005e20000100800 */
[C---:B-1----:R-:W-:Y:S02]  /*1b8b0*/  SEL R3, R249.reuse, R241, !P6 ;  /* 0x000000f1f9037207 */ /* 0x042fe40007000000 */
[----:B0-----:R-:W-:-:S03]  /*1b8c0*/  SEL R0, R249, R239, !P6 ;  /* 0x000000eff9007207 */ /* 0x001fc60007000000 */
        /* <DEDUP_REMOVED lines=424> */
[----:B------:R4:W-:Y:S01]  /*1d350*/  STL [R1+0x430], R2 ;  /* 0x0004300201007387 */ /* 0x0009e20000100800 */
[----:B---3--:R-:W-:-:S05]  /*1d360*/  SEL R3, R249, R3, !P6 ;  /* 0x00000003f9037207 */ /* 0x008fca0007000000 */
[----:B------:R0:W-:Y:S01]  /*1d370*/  STL [R1+0x420], R3 ;  /* 0x0004200301007387 */ /* 0x0001e20000100800 */
[C---:B----4-:R-:W-:Y:S02]  /*1d380*/  SEL R2, R249.reuse, R33, !P6 ;  /* 0x00000021f9027207 */ /* 0x050fe40007000000 */
[----:B------:R-:W-:-:S03]  /*1d390*/  SEL R31, R249, R31, !P6 ;  /* 0x0000001ff91f7207 */ /* 0x000fc60007000000 */
[----:B------:R1:W-:Y:S01]  /*1d3a0*/  STL [R1+0x418], R2 ;  /* 0x0004180201007387 */ /* 0x0003e20000100800 */
[----:B0-----:R-:W-:-:S03]  /*1d3b0*/  SEL R3, R249, R29, !P6 ;  /* 0x0000001df9037207 */ /* 0x001fc60007000000 */
[----:B------:R-:W-:Y:S01]  /*1d3c0*/  STL [R1+0x414], R31 ;  /* 0x0004141f01007387 */ /* 0x000fe20000100800 */
[----:B-1----:R-:W-:-:S03]  /*1d3d0*/  SEL R2, R249, R27, !P6 ;  /* 0x0000001bf9027207 */ /* 0x002fc60007000000 */
[----:B------:R0:W-:Y:S01]  /*1d3e0*/  STL [R1+0x3f8], R3 ;  /* 0x0003f80301007387 */ /* 0x0001e20000100800 */
        /* <DEDUP_REMOVED lines=27> */
[----:B------:R0:W-:Y:S01]  /*1d5a0*/  STL [R1+0x388], R0 ;  /* 0x0003880001007387 */ /* 0x0001e20000100800 */
[----:B-1----:R-:W-:-:S03]  /*1d5b0*/  SEL R2, R249, R241, !P6 ;  /* 0x000000f1f9027207 */ /* 0x002fc60007000000 */
        /* <DEDUP_REMOVED lines=18> */
[----:B------:R-:W-:Y:S01]  /*1d6e0*/  STL [R1+0x33c], R3 ;  /* 0x00033c0301007387 */ /* 0x000fe20000100800 */
[----:B-1----:R-:W-:-:S03]  /*1d6f0*/  SEL R0, R249, R252, !P6 ;  /* 0x000000fcf9007207 */ /* 0x002fc60007000000 */
[----:B------:R-:W2:Y:S04]  /*1d700*/  LDL.LU R33, [R1+0x78] ;  /* 0x0000780001217983 */ /* 0x000ea80000300800 */
[----:B------:R-:W-:Y:S04]  /*1d710*/  STL [R1+0x334], R2 ;  /* 0x0003340201007387 */ /* 0x000fe80000100800 */
[----:B------:R-:W3:Y:S04]  /*1d720*/  LDL.LU R31, [R1+0x74] ;  /* 0x00007400011f7983 */ /* 0x000ee80000300800 */
        /* <DEDUP_REMOVED lines=29> */
[----:B------:R-:W4:Y:S01]  /*1d900*/  LDL.LU R3, [R1] ;  /* 0x0000000001037983 */ /* 0x000f220000300800 */
[----:B--2---:R-:W-:-:S05]  /*1d910*/  SEL R33, R249, R33, !P6 ;  /* 0x00000021f9217207 */ /* 0x004fca0007000000 */
[----:B------:R0:W-:Y:S01]  /*1d920*/  STL [R1+0x328], R33 ;  /* 0x0003282101007387 */ /* 0x0001e20000100800 */
[----:B---3--:R-:W-:-:S03]  /*1d930*/  SEL R31, R249, R31, !P6 ;  /* 0x0000001ff91f7207 */ /* 0x008fc60007000000 */
[----:B0-----:R-:W2:Y:S01]  /*1d940*/  LDL.LU R33, [R1+0x2080] ;  /* 0x0020800001217983 */ /* 0x001ea20000300800 */
[----:B----4-:R-:W-:-:S03]  /*1d950*/  SEL R29, R249, R29, !P6 ;  /* 0x0000001df91d7207 */ /* 0x010fc60007000000 */
[----:B------:R0:W-:Y:S01]  /*1d960*/  STL [R1+0x320], R31 ;  /* 0x0003201f01007387 */ /* 0x0001e20000100800 */
[C---:B------:R-:W-:Y:S02]  /*1d970*/  SEL R27, R249.reuse, R27, !P6 ;  /* 0x0000001bf91b7207 */ /* 0x040fe40007000000 */
[C---:B------:R-:W-:Y:S01]  /*1d980*/  SEL R25, R249.reuse, R25, !P6 ;  /* 0x00000019f9197207 */ /* 0x040fe20007000000 */
[----:B0-----:R-:W3:Y:S01]  /*1d990*/  LDL.LU R31, [R1+0x207c] ;  /* 0x00207c00011f7983 */ /* 0x001ee20000300800 */
[----:B------:R-:W-:-:S03]  /*1d9a0*/  SEL R23, R249, R23, !P6 ;  /* 0x00000017f9177207 */ /* 0x000fc60007000000 */
[----:B------:R0:W-:Y:S01]  /*1d9b0*/  STL [R1+0x31c], R29 ;  /* 0x00031c1d01007387 */ /* 0x0001e20000100800 */
[C---:B------:R-:W-:Y:S02]  /*1d9c0*/  SEL R21, R249.reuse, R21, !P6 ;  /* 0x00000015f9157207 */ /* 0x040fe40007000000 */
[C---:B------:R-:W-:Y:S01]  /*1d9d0*/  SEL R19, R249.reuse, R19, !P6 ;  /* 0x00000013f9137207 */ /* 0x040fe20007000000 */
[----:B0-----:R-:W4:Y:S04]  /*1d9e0*/  LDL.LU R29, [R1+0x2078] ;  /* 0x00207800011d7983 */ /* 0x001f280000300800 */
[----:B------:R0:W-:Y:S01]  /*1d9f0*/  STL [R1+0x314], R27 ;  /* 0x0003141b01007387 */ /* 0x0001e20000100800 */
[C---:B------:R-:W-:Y:S02]  /*1da00*/  SEL R17, R249.reuse, R17, !P6 ;  /* 0x00000011f9117207 */ /* 0x040fe40007000000 */
[C---:B------:R-:W-:Y:S01]  /*1da10*/  SEL R15, R249.reuse, R15, !P6 ;  /* 0x0000000ff90f7207 */ /* 0x040fe20007000000 */
[----:B0-----:R-:W2:Y:S04]  /*1da20*/  LDL.LU R27, [R1+0x2074] ;  /* 0x00207400011b7983 */ /* 0x001ea80000300800 */
[----:B------:R0:W-:Y:S01]  /*1da30*/  STL [R1+0x308], R25 ;  /* 0x0003081901007387 */ /* 0x0001e20000100800 */
[----:B------:R-:W-:-:S03]  /*1da40*/  SEL R13, R249, R13, !P6 ;  /* 0x0000000df90d7207 */ /* 0x000fc60007000000 */
[----:B0-----:R-:W3:Y:S04]  /*1da50*/  LDL.LU R25, [R1+0x2070] ;  /* 0x0020700001197983 */ /* 0x001ee80000300800 */
[----:B------:R0:W-:Y:S01]  /*1da60*/  STL [R1+0x304], R23 ;  /* 0x0003041701007387 */ /* 0x0001e20000100800 */
[----:B------:R-:W-:-:S03]  /*1da70*/  SEL R11, R249, R11, !P6 ;  /* 0x0000000bf90b7207 */ /* 0x000fc60007000000 */
[----:B0-----:R-:W4:Y:S04]  /*1da80*/  LDL.LU R23, [R1+0x206c] ;  /* 0x00206c0001177983 */ /* 0x001f280000300800 */
[----:B------:R0:W-:Y:S01]  /*1da90*/  STL [R1+0x2fc], R21 ;  /* 0x0002fc1501007387 */ /* 0x0001e20000100800 */
[----:B------:R-:W-:-:S03]  /*1daa0*/  SEL R10, R249, R10, !P6 ;  /* 0x0000000af90a7207 */ /* 0x000fc60007000000 */
        /* <DEDUP_REMOVED lines=49> */
[----:B------:R0:W-:Y:S04]  /*1ddc0*/  STL [R1+0x274], R231 ;  /* 0x000274e701007387 */ /* 0x0001e80000100800 */
[----:B0-----:R-:W4:Y:S04]  /*1ddd0*/  LDL.LU R231, [R1+0x2024] ;  /* 0x0020240001e77983 */ /* 0x001f280000300800 */
[----:B------:R0:W-:Y:S04]  /*1dde0*/  STL [R1+0x26c], R229 ;  /* 0x00026ce501007387 */ /* 0x0001e80000100800 */
        /* <DEDUP_REMOVED lines=8> */
[----:B0-----:R-:W4:Y:S01]  /*1de70*/  LDL.LU R252, [R1+0x2010] ;  /* 0x0020100001fc7983 */ /* 0x001f220000300800 */
[----:B------:R-:W-:-:S02]  /*1de80*/  SEL R2, R249, R2, !P6 ;  /* 0x00000002f9027207 */ /* 0x000fc40007000000 */
[----:B------:R-:W-:-:S03]  /*1de90*/  SEL R3, R249, R3, !P6 ;  /* 0x00000003f9037207 */ /* 0x000fc60007000000 */
[----:B------:R-:W-:Y:S04]  /*1dea0*/  STL [R1+0x24c], R2 ;  /* 0x00024c0201007387 */ /* 0x000fe80000100800 */
[----:B------:R3:W-:Y:S01]  /*1deb0*/  STL [R1+0x248], R3 ;  /* 0x0002480301007387 */ /* 0x0007e20000100800 */
[C---:B--2---:R-:W-:Y:S02]  /*1dec0*/  SEL R0, R249.reuse, R0, !P6 ;  /* 0x00000000f9007207 */ /* 0x044fe40007000000 */
[C---:B---3--:R-:W-:Y:S02]  /*1ded0*/  SEL R3, R249.reuse, R225, !P6 ;  /* 0x000000e1f9037207 */ /* 0x048fe40007000000 */
[C---:B----4-:R-:W-:Y:S02]  /*1dee0*/  SEL R223, R249.reuse, R223, !P6 ;  /* 0x000000dff9df7207 */ /* 0x050fe40007000000 */
[----:B------:R-:W-:-:S05]  /*1def0*/  SEL R2, R249, R252, !P6 ;  /* 0x000000fcf9027207 */ /* 0x000fca0007000000 */
[----:B------:R0:W-:Y:S04]  /*1df00*/  STL [R1+0x240], R2 ;  /* 0x0002400201007387 */ /* 0x0001e80000100800 */
        /* <DEDUP_REMOVED lines=18> */
[----:B------:R-:W-:Y:S01]  /*1e030*/  STL [R1+0x218], R223 ;  /* 0x000218df01007387 */ /* 0x000fe20000100800 */
[----:B--2---:R-:W-:-:S03]  /*1e040*/  SEL R2, R249, R245, !P6 ;  /* 0x000000f5f9027207 */ /* 0x004fc60007000000 */
        /* <DEDUP_REMOVED lines=175> */
[----:B------:R-:W4:Y:S01]  /*1eb40*/  LDL.LU R231, [R1+0x14c] ;  /* 0x00014c0001e77983 */ /* 0x000f220000300800 */
[----:B------:R-:W-:-:S02]  /*1eb50*/  SEL R2, R249, R142, !P6 ;  /* 0x0000008ef9027207 */ /* 0x000fc40007000000 */
[C---:B------:R-:W-:Y:S01]  /*1eb60*/  SEL R3, R249.reuse, R144, !P6 ;  /* 0x00000090f9037207 */ /* 0x040fe20007000000 */
[----:B------:R-:W4:Y:S01]  /*1eb70*/  LDL.LU R229, [R1+0x144] ;  /* 0x0001440001e57983 */ /* 0x000f220000300800 */
[C---:B------:R-:W-:Y:S02]  /*1eb80*/  SEL R252, R249.reuse, R145, !P6 ;  /* 0x00000091f9fc7207 */ /* 0x040fe40007000000 */
[C---:B------:R-:W-:Y:S01]  /*1eb90*/  SEL R243, R249.reuse, R147, !P6 ;  /* 0x00000093f9f37207 */ /* 0x040fe20007000000 */
[----:B------:R-:W4:Y:S01]  /*1eba0*/  LDL.LU R227, [R1+0x140] ;  /* 0x0001400001e37983 */ /* 0x000f220000300800 */
[----:B------:R-:W-:-:S03]  /*1ebb0*/  SEL R239, R249, R148, !P6 ;  /* 0x00000094f9ef7207 */ /* 0x000fc60007000000 */
[----:B------:R-:W4:Y:S01]  /*1ebc0*/  LDL.LU R225, [R1+0x13c] ;  /* 0x00013c0001e17983 */ /* 0x000f220000300800 */
[----:B------:R-:W-:-:S03]  /*1ebd0*/  SEL R149, R249, R149, !P6 ;  /* 0x00000095f9957207 */ /* 0x000fc60007000000 */
[----:B------:R-:W4:Y:S01]  /*1ebe0*/  LDL.LU R223, [R1+0x138] ;  /* 0x0001380001df7983 */ /* 0x000f220000300800 */
[----:B------:R-:W-:-:S03]  /*1ebf0*/  SEL R150, R249, R150, !P6 ;  /* 0x00000096f9967207 */ /* 0x000fc60007000000 */
[----:B------:R-:W-:Y:S01]  /*1ec00*/  STL [R1+0x1f9c], R2 ;  /* 0x001f9c0201007387 */ /* 0x000fe20000100800 */
        /* <DEDUP_REMOVED lines=27> */
[----:B------:R0:W-:Y:S01]  /*1edc0*/  STL [R1+0x1fd4], R164 ;  /* 0x001fd4a401007387 */ /* 0x0001e20000100800 */
        /* <DEDUP_REMOVED lines=15> */
[----:B------:R1:W-:Y:S04]  /*1eec0*/  STL [R1+0x1ff4], R179 ;  /* 0x001ff4b301007387 */ /* 0x0003e80000100800 */
[----:B------:R-:W-:Y:S04]  /*1eed0*/  STL [R1+0x1ff8], R181 ;  /* 0x001ff8b501007387 */ /* 0x000fe80000100800 */
[----:B------:R-:W-:Y:S04]  /*1eee0*/  STL [R1+0x1ffc], R183 ;  /* 0x001ffcb701007387 */ /* 0x000fe80000100800 */
[----:B------:R-:W-:Y:S04]  /*1eef0*/  STL [R1+0x2000], R185 ;  /* 0x002000b901007387 */ /* 0x000fe80000100800 */
[----:B------:R-:W-:Y:S04]  /*1ef00*/  STL [R1+0x2004], R187 ;  /* 0x002004bb01007387 */ /* 0x000fe80000100800 */
[----:B------:R-:W-:Y:S04]  /*1ef10*/  STL [R1+0x2008], R189 ;  /* 0x002008bd01007387 */ /* 0x000fe80000100800 */
[----:B------:R-:W-:Y:S04]  /*1ef20*/  STL [R1+0x200c], R191 ;  /* 0x00200cbf01007387 */ /* 0x000fe80000100800 */
[----:B------:R-:W4:Y:S04]  /*1ef30*/  LDL.LU R126, [R1+0xc0] ;  /* 0x0000c000017e7983 */ /* 0x000f280000300800 */
[----:B------:R-:W4:Y:S04]  /*1ef40*/  LDL.LU R122, [R1+0xbc] ;  /* 0x0000bc00017a7983 */ /* 0x000f280000300800 */
[----:B------:R-:W4:Y:S01]  /*1ef50*/  LDL.LU R119, [R1+0xe4] ;  /* 0x0000e40001777983 */ /* 0x000f220000300800 */
[----:B--2---:R-:W-:-:S02]  /*1ef60*/  SEL R44, R249, R37, !P6 ;  /* 0x00000025f92c7207 */ /* 0x004fc40007000000 */
[C---:B---3--:R-:W-:Y:S02]  /*1ef70*/  SEL R46, R249.reuse, R35, !P6 ;  /* 0x00000023f92e7207 */ /* 0x048fe40007000000 */
[C---:B----4-:R-:W-:Y:S02]  /*1ef80*/  SEL R48, R249.reuse, R21, !P6 ;  /* 0x00000015f9307207 */ /* 0x050fe40007000000 */
[C---:B------:R-:W-:Y:S02]  /*1ef90*/  SEL R50, R249.reuse, R19, !P6 ;  /* 0x00000013f9327207 */ /* 0x040fe40007000000 */
[C---:B------:R-:W-:Y:S02]  /*1efa0*/  SEL R52, R249.reuse, R17, !P6 ;  /* 0x00000011f9347207 */ /* 0x040fe40007000000 */
[C---:B------:R-:W-:Y:S02]  /*1efb0*/  SEL R54, R249.reuse, R15, !P6 ;  /* 0x0000000ff9367207 */ /* 0x040fe40007000000 */
[----:B------:R-:W-:-:S02]  /*1efc0*/  SEL R70, R249, R237, !P6 ;  /* 0x000000edf9467207 */ /* 0x000fc40007000000 */
[----:B------:R-:W2:Y:S01]  /*1efd0*/  LDL.LU R237, [R1+0x244] ;  /* 0x0002440001ed7983 */ /* 0x000ea20000300800 */
[----:B------:R-:W-:-:S03]  /*1efe0*/  SEL R72, R249, R235, !P6 ;  /* 0x000000ebf9487207 */ /* 0x000fc60007000000 */
[----:B------:R-:W3:Y:S01]  /*1eff0*/  LDL.LU R235, [R1+0x250] ;  /* 0x0002500001eb7983 */ /* 0x000ee20000300800 */
[----:B------:R-:W-:-:S03]  /*1f000*/  SEL R75, R249, R231, !P6 ;  /* 0x000000e7f94b7207 */ /* 0x000fc60007000000 */
[----:B------:R-:W4:Y:S04]  /*1f010*/  LDL.LU R231, [R1+0x260] ;  /* 0x0002600001e77983 */ /* 0x000f280000300800 */
        /* <DEDUP_REMOVED lines=14> */
[----:B------:R-:W-:-:S03]  /*1f100*/  SEL R56, R249, R13, !P6 ;  /* 0x0000000df9387207 */ /* 0x000fc60007000000 */
        /* <DEDUP_REMOVED lines=10> */
[----:B------:R-:W4:Y:S04]  /*1f1b0*/  LDL.LU R8, [R1+0x300] ;  /* 0x0003000001087983 */ /* 0x000f280000300800 */
[----:B------:R-:W4:Y:S04]  /*1f1c0*/  LDL.LU R245, [R1+0x30c] ;  /* 0x00030c0001f57983 */ /* 0x000f280000300800 */
[----:B------:R-:W4:Y:S01]  /*1f1d0*/  LDL.LU R241, [R1+0x310] ;  /* 0x0003100001f17983 */ /* 0x000f220000300800 */
[----:B------:R-:W-:Y:S01]  /*1f1e0*/  @!P0 IMAD.MOV R246, RZ, RZ, -R246 ;  /* 0x000000fffff68224 */ /* 0x000fe200078e0af6 */
[----:B------:R-:W-:-:S02]  /*1f1f0*/  SEL R141, R249, R154, !P6 ;  /* 0x0000009af98d7207 */ /* 0x000fc40007000000 */
[C---:B------:R-:W-:Y:S02]  /*1f200*/  SEL R64, R249.reuse, R0, !P6 ;  /* 0x00000000f9407207 */ /* 0x040fe40007000000 */
[----:B------:R-:W1:Y:S01]  /*1f210*/  S2R R0, SR_TID.X ;  /* 0x0000000000007919 */ /* 0x000e620000002100 */
[C---:B------:R-:W-:Y:S02]  /*1f220*/  SEL R79, R249.reuse, R227, !P6 ;  /* 0x000000e3f94f7207 */ /* 0x040fe40007000000 */
[C---:B------:R-:W-:Y:S02]  /*1f230*/  SEL R227, R249.reuse, R137, !P6 ;  /* 0x00000089f9e37207 */ /* 0x040fe40007000000 */
[----:B------:R-:W-:Y:S02]  /*1f240*/  SEL R138, R249, R131, !P6 ;  /* 0x00000083f98a7207 */ /* 0x000fe40007000000 */
[C---:B------:R-:W-:Y:S02]  /*1f250*/  LEA R154, P0, R122.reuse, R126, 0x1 ;  /* 0x0000007e7a9a7211 */ /* 0x040fe400078008ff */
[----:B------:R-:W1:Y:S02]  /*1f260*/  LDC R126, c[0x0][0x23c] ;  /* 0x00008f00ff7e7b82 */ /* 0x000e640000000800 */
[----:B------:R-:W-:-:S06]  /*1f270*/  LEA.HI.X.SX32 R153, R122, R4, 0x1, P0 ;  /* 0x000000047a997211 */ /* 0x000fcc00000f0eff */
[----:B------:R-:W2:Y:S01]  /*1f280*/  LDC R4, c[0x0][0x240] ;  /* 0x00009000ff047b82 */ /* 0x000ea20000000800 */
[----:B------:R4:W-:Y:S04]  /*1f290*/  STL [R1+0x1f90], R154 ;  /* 0x001f909a01007387 */ /* 0x0009e80000100800 */
[----:B------:R4:W-:Y:S04]  /*1f2a0*/  STL [R1+0x1f94], R153 ;  /* 0x001f949901007387 */ /* 0x0009e80000100800 */
[----:B0-----:R-:W4:Y:S04]  /*1f2b0*/  LDL.LU R164, [R1+0x318] ;  /* 0x0003180001a47983 */ /* 0x001f280000300800 */
[----:B------:R-:W4:Y:S04]  /*1f2c0*/  LDL.LU R162, [R1+0x324] ;  /* 0x0003240001a27983 */ /* 0x000f280000300800 */
[----:B------:R-:W4:Y:S04]  /*1f2d0*/  LDL.LU R160, [R1+0x330] ;  /* 0x0003300001a07983 */ /* 0x000f280000300800 */
[----:B------:R-:W4:Y:S04]  /*1f2e0*/  LDL.LU R158, [R1+0x338] ;  /* 0x00033800019e7983 */ /* 0x000f280000300800 */
[----:B------:R-:W4:Y:S01]  /*1f2f0*/  LDL.LU R156, [R1+0x340] ;  /* 0x00034000019c7983 */ /* 0x000f220000300800 */
[----:B-1----:R-:W-:-:S05]  /*1f300*/  LOP3.LUT R0, R0, 0x7f, RZ, 0xc0, !PT ;  /* 0x0000007f00007812 */ /* 0x002fca00078ec0ff */
[----:B------:R-:W-:Y:S01]  /*1f310*/  IMAD R0, R0, R126, RZ ;  /* 0x0000007e00007224 */ /* 0x000fe200078e02ff */
[C---:B------:R-:W-:Y:S02]  /*1f320*/  SEL R73, R249.reuse, R233, !P6 ;  /* 0x000000e9f9497207 */ /* 0x040fe40007000000 */
[C---:B------:R-:W-:Y:S02]  /*1f330*/  SEL R136, R249.reuse, R120, !P6 ;  /* 0x00000078f9887207 */ /* 0x040fe40007000000 */
[C---:B------:R-:W-:Y:S02]  /*1f340*/  SEL R77, R249.reuse, R229, !P6 ;  /* 0x000000e5f94d7207 */ /* 0x040fe40007000000 */
[C---:B------:R-:W-:Y:S02]  /*1f350*/  SEL R233, R249.reuse, R192, !P6 ;  /* 0x000000c0f9e97207 */ /* 0x040fe40007000000 */
[----:B------:R-:W-:Y:S02]  /*1f360*/  LEA.HI.X.SX32 R0, R0, R119, 0x1, P1 ;  /* 0x0000007700007211 */ /* 0x000fe400008f0eff */
[----:B------:R-:W-:-:S02]  /*1f370*/  SEL R229, R249, R161, !P6 ;  /* 0x000000a1f9e57207 */ /* 0x000fc40007000000 */
[C---:B------:R-:W-:Y:S02]  /*1f380*/  SEL R81, R249.reuse, R225, !P6 ;  /* 0x000000e1f9517207 */ /* 0x040fe40007000000 */
[C---:B------:R-:W-:Y:S02]  /*1f390*/  SEL R225, R249.reuse, R114, !P6 ;  /* 0x00000072f9e17207 */ /* 0x040fe40007000000 */
[C---:B------:R-:W-:Y:S02]  /*1f3a0*/  SEL R135, R249.reuse, R108, !P6 ;  /* 0x0000006cf9877207 */ /* 0x040fe40007000000 */
[----:B------:R-:W-:Y:S01]  /*1f3b0*/  SEL R109, R249, R105, !P6 ;  /* 0x00000069f96d7207 */ /* 0x000fe20007000000 */
[-C--:B--2---:R-:W-:Y:S02]  /*1f3c0*/  IMAD R192, R118, R4.reuse, RZ ;  /* 0x0000000476c07224 */ /* 0x084fe400078e02ff */
[-C--:B---3--:R-:W-:Y:S02]  /*1f3d0*/  IMAD R161, R116, R4.reuse, RZ ;  /* 0x0000000474a17224 */ /* 0x088fe400078e02ff */
[----:B----4-:R-:W-:-:S02]  /*1f3e0*/  IMAD R137, R85, R4, RZ ;  /* 0x0000000455897224 */ /* 0x010fc400078e02ff */
[----:B------:R-:W2:Y:S04]  /*1f3f0*/  LDL.LU R85, [R1+0x348] ;  /* 0x0003480001557983 */ /* 0x000ea80000300800 */
[----:B------:R-:W3:Y:S04]  /*1f400*/  LDL.LU R155, [R1+0x350] ;  /* 0x00035000019b7983 */ /* 0x000ee80000300800 */
[----:B------:R-:W4:Y:S04]  /*1f410*/  LDL.LU R6, [R1+0x354] ;  /* 0x0003540001067983 */ /* 0x000f280000300800 */
[----:B------:R-:W2:Y:S04]  /*1f420*/  LDL.LU R152, [R1+0x35c] ;  /* 0x00035c0001987983 */ /* 0x000ea80000300800 */
[----:B------:R-:W2:Y:S04]  /*1f430*/  LDL.LU R150, [R1+0x364] ;  /* 0x0003640001967983 */ /* 0x000ea80000300800 */
[----:B------:R-:W2:Y:S04]  /*1f440*/  LDL.LU R149, [R1+0x36c] ;  /* 0x00036c0001957983 */ /* 0x000ea80000300800 */
[----:B------:R-:W2:Y:S01]  /*1f450*/  LDL.LU R239, [R1+0x378] ;  /* 0x0003780001ef7983 */ /* 0x000ea20000300800 */
[----:B------:R-:W-:-:S03]  /*1f460*/  IMAD R131, R42, R4, RZ ;  /* 0x000000042a837224 */ /* 0x000fc600078e02ff */
        /* <DEDUP_REMOVED lines=18> */
[----:B------:R-:W2:Y:S04]  /*1f590*/  LDL.LU R21, [R1+0x3cc] ;  /* 0x0003cc0001157983 */ /* 0x000ea80000300800 */
[----:B------:R-:W2:Y:S01]  /*1f5a0*/  LDL.LU R19, [R1+0x3d4] ;  /* 0x0003d40001137983 */ /* 0x000ea20000300800 */
[----:B------:R-:W-:-:S03]  /*1f5b0*/  IMAD R114, R13, R4, RZ ;  /* 0x000000040d727224 */ /* 0x000fc600078e02ff */
[----:B------:R-:W2:Y:S01]  /*1f5c0*/  LDL.LU R17, [R1+0x400] ;  /* 0x0004000001117983 */ /* 0x000ea20000300800 */
[----:B------:R-:W-:-:S03]  /*1f5d0*/  IMAD R144, R113, R4, RZ ;  /* 0x0000000471907224 */ /* 0x000fc600078e02ff */
[----:B------:R-:W2:Y:S01]  /*1f5e0*/  LDL.LU R15, [R1+0x404] ;  /* 0x00040400010f7983 */ /* 0x000ea20000300800 */
[-C--:B------:R-:W-:Y:S02]  /*1f5f0*/  IMAD R142, R112, R4.reuse, RZ ;  /* 0x00000004708e7224 */ /* 0x080fe400078e02ff */
[-C--:B------:R-:W-:Y:S01]  /*1f600*/  IMAD R113, R11, R4.reuse, RZ ;  /* 0x000000040b717224 */ /* 0x080fe200078e02ff */
[----:B------:R-:W2:Y:S01]  /*1f610*/  LDL.LU R13, [R1+0x408] ;  /* 0x00040800010d7983 */ /* 0x000ea20000300800 */
[-C--:B------:R-:W-:Y:S02]  /*1f620*/  IMAD R112, R10, R4.reuse, RZ ;  /* 0x000000040a707224 */ /* 0x080fe400078e02ff */
[-C--:B------:R-:W-:Y:S01]  /*1f630*/  IMAD R139, R110, R4.reuse, RZ ;  /* 0x000000046e8b7224 */ /* 0x080fe200078e02ff */
        /* <DEDUP_REMOVED lines=8> */
[C---:B------:R-:W-:Y:S02]  /*1f6c0*/  SEL R92, R249.reuse, R30, !P6 ;  /* 0x0000001ef95c7207 */ /* 0x040fe40007000000 */
[C---:B------:R-:W-:Y:S02]  /*1f6d0*/  SEL R147, R249.reuse, R26, !P6 ;  /* 0x0000001af9937207 */ /* 0x040fe40007000000 */
[C---:B------:R-:W-:Y:S02]  /*1f6e0*/  SEL R33, R249.reuse, R24, !P6 ;  /* 0x00000018f9217207 */ /* 0x040fe40007000000 */
[----:B------:R-:W-:-:S02]  /*1f6f0*/  SEL R93, R249, R38, !P6 ;  /* 0x00000026f95d7207 */ /* 0x000fc40007000000 */
[C---:B------:R-:W-:Y:S02]  /*1f700*/  SEL R90, R249.reuse, R22, !P6 ;  /* 0x00000016f95a7207 */ /* 0x040fe40007000000 */
[C---:B------:R-:W-:Y:S02]  /*1f710*/  SEL R31, R249.reuse, R20, !P6 ;  /* 0x00000014f91f7207 */ /* 0x040fe40007000000 */
[C---:B------:R-:W-:Y:S02]  /*1f720*/  SEL R124, R249.reuse, R18, !P6 ;  /* 0x00000012f97c7207 */ /* 0x040fe40007000000 */
[C---:B------:R-:W-:Y:S02]  /*1f730*/  SEL R125, R249.reuse, R34, !P6 ;  /* 0x00000022f97d7207 */ /* 0x040fe40007000000 */
[C---:B------:R-:W-:Y:S02]  /*1f740*/  SEL R121, R249.reuse, R102, !P6 ;  /* 0x00000066f9797207 */ /* 0x040fe40007000000 */
[----:B------:R-:W-:-:S02]  /*1f750*/  SEL R107, R249, R98, !P6 ;  /* 0x00000062f96b7207 */ /* 0x000fc40007000000 */
[C---:B------:R-:W-:Y:S01]  /*1f760*/  SEL R133, R249.reuse, R94, !P6 ;  /* 0x0000005ef9857207 */ /* 0x040fe20007000000 */
[-C--:B------:R-:W-:Y:S02]  /*1f770*/  IMAD R102, R164, R4.reuse, RZ ;  /* 0x00000004a4667224 */ /* 0x080fe400078e02ff */
[-C--:B------:R-:W-:Y:S01]  /*1f780*/  IMAD R98, R162, R4.reuse, RZ ;  /* 0x00000004a2627224 */ /* 0x080fe200078e02ff */
[C---:B------:R-:W-:Y:S01]  /*1f790*/  SEL R83, R249.reuse, R223, !P6 ;  /* 0x000000dff9537207 */ /* 0x040fe20007000000 */
[----:B------:R-:W-:Y:S01]  /*1f7a0*/  IMAD R94, R160, R4, RZ ;  /* 0x00000004a05e7224 */ /* 0x000fe200078e02ff */
[C---:B------:R-:W-:Y:S02]  /*1f7b0*/  SEL R106, R249.reuse, R91, !P6 ;  /* 0x0000005bf96a7207 */ /* 0x040fe40007000000 */
[C---:B------:R-:W-:Y:S01]  /*1f7c0*/  SEL R223, R249.reuse, R88, !P6 ;  /* 0x00000058f9df7207 */ /* 0x040fe20007000000 */
[----:B------:R-:W-:Y:S01]  /*1f7d0*/  IMAD R91, R158, R4, RZ ;  /* 0x000000049e5b7224 */ /* 0x000fe200078e02ff */
[----:B------:R-:W-:-:S02]  /*1f7e0*/  SEL R104, R249, R84, !P6 ;  /* 0x00000054f9687207 */ /* 0x000fc40007000000 */
[C---:B------:R-:W-:Y:S01]  /*1f7f0*/  SEL R132, R249.reuse, R80, !P6 ;  /* 0x00000050f9847207 */ /* 0x040fe20007000000 */
[----:B------:R-:W-:Y:S01]  /*1f800*/  IMAD R88, R156, R4, RZ ;  /* 0x000000049c587224 */ /* 0x000fe200078e02ff */
[C---:B------:R-:W-:Y:S02]  /*1f810*/  SEL R103, R249.reuse, R76, !P6 ;  /* 0x0000004cf9677207 */ /* 0x040fe40007000000 */
[C---:B------:R-:W-:Y:S02]  /*1f820*/  SEL R101, R249.reuse, R69, !P6 ;  /* 0x00000045f9657207 */ /* 0x040fe40007000000 */
[C---:B------:R-:W-:Y:S02]  /*1f830*/  SEL R129, R249.reuse, R65, !P6 ;  /* 0x00000041f9817207 */ /* 0x040fe40007000000 */
[C---:B------:R-:W-:Y:S02]  /*1f840*/  SEL R99, R249.reuse, R61, !P6 ;  /* 0x0000003df9637207 */ /* 0x040fe40007000000 */
[----:B------:R-:W-:-:S02]  /*1f850*/  SEL R148, R249, R57, !P6 ;  /* 0x00000039f9947207 */ /* 0x000fc40007000000 */
[C---:B------:R-:W-:Y:S02]  /*1f860*/  SEL R97, R249.reuse, R53, !P6 ;  /* 0x00000035f9617207 */ /* 0x040fe40007000000 */
[C---:B------:R-:W-:Y:S02]  /*1f870*/  SEL R127, R249.reuse, R49, !P6 ;  /* 0x00000031f97f7207 */ /* 0x040fe40007000000 */
[----:B------:R-:W-:Y:S01]  /*1f880*/  SEL R95, R249, R45, !P6 ;  /* 0x0000002df95f7207 */ /* 0x000fe20007000000 */
[-C--:B---3--:R-:W-:Y:S02]  /*1f890*/  IMAD R84, R155, R4.reuse, RZ ;  /* 0x000000049b547224 */ /* 0x088fe400078e02ff */
[-C--:B----4-:R-:W-:Y:S02]  /*1f8a0*/  IMAD R80, R6, R4.reuse, RZ ;  /* 0x0000000406507224 */ /* 0x090fe400078e02ff */
[-C--:B--2---:R-:W-:Y:S02]  /*1f8b0*/  IMAD R76, R152, R4.reuse, RZ ;  /* 0x00000004984c7224 */ /* 0x084fe400078e02ff */
[----:B------:R-:W-:-:S02]  /*1f8c0*/  IMAD R69, R150, R4, RZ ;  /* 0x0000000496457224 */ /* 0x000fc400078e02ff */
[-C--:B------:R-:W-:Y:S02]  /*1f8d0*/  IMAD R65, R149, R4.reuse, RZ ;  /* 0x0000000495417224 */ /* 0x080fe400078e02ff */
[-C--:B------:R-:W-:Y:S02]  /*1f8e0*/  IMAD R38, R37, R4.reuse, RZ ;  /* 0x0000000425267224 */ /* 0x080fe400078e02ff */
[-C--:B------:R-:W-:Y:S02]  /*1f8f0*/  IMAD R37, R35, R4.reuse, RZ ;  /* 0x0000000423257224 */ /* 0x080fe400078e02ff */
[-C--:B------:R-:W-:Y:S02]  /*1f900*/  IMAD R35, R21, R4.reuse, RZ ;  /* 0x0000000415237224 */ /* 0x080fe400078e02ff */
[-C--:B------:R-:W-:Y:S02]  /*1f910*/  IMAD R30, R17, R4.reuse, RZ ;  /* 0x00000004111e7224 */ /* 0x080fe400078e02ff */
[----:B------:R-:W2:Y:S01]  /*1f920*/  LDL.LU R17, [R1+0x42c] ;  /* 0x00042c0001117983 */ /* 0x000ea20000300800 */
[----:B------:R-:W-:-:S03]  /*1f930*/  IMAD R26, R15, R4, RZ ;  /* 0x000000040f1a7224 */ /* 0x000fc600078e02ff */
[----:B------:R-:W3:Y:S01]  /*1f940*/  LDL.LU R179, [R1+0x434] ;  /* 0x0004340001b37983 */ /* 0x000ee20000300800 */
[----:B------:R-:W-:-:S03]  /*1f950*/  IMAD R24, R13, R4, RZ ;  /* 0x000000040d187224 */ /* 0x000fc600078e02ff */
[----:B------:R-:W4:Y:S01]  /*1f960*/  LDL.LU R15, [R1+0x614] ;  /* 0x00061400010f7983 */ /* 0x000f220000300800 */
[----:B------:R-:W-:-:S03]  /*1f970*/  IMAD R22, R11, R4, RZ ;  /* 0x000000040b167224 */ /* 0x000fc600078e02ff */
[----:B------:R-:W2:Y:S01]  /*1f980*/  LDL.LU R177, [R1+0x610] ;  /* 0x0006100001b17983 */ /* 0x000ea20000300800 */
[----:B------:R-:W-:-:S03]  /*1f990*/  IMAD R21, R10, R4, RZ ;  /* 0x000000040a157224 */ /* 0x000fc600078e02ff */
[----:B------:R-:W4:Y:S04]  /*1f9a0*/  LDL.LU R13, [R1+0x60c] ;  /* 0x00060c00010d7983 */ /* 0x000f280000300800 */
[----:B------:R-:W4:Y:S01]  /*1f9b0*/  LDL.LU R176, [R1+0x608] ;  /* 0x0006080001b07983 */ /* 0x000f220000300800 */
[----:B------:R-:W-:-:S03]  /*1f9c0*/  IMAD R20, R8, R4, RZ ;  /* 0x0000000408147224 */ /* 0x000fc600078e02ff */
[----:B------:R-:W4:Y:S04]  /*1f9d0*/  LDL.LU R11, [R1+0x5fc] ;  /* 0x0005fc00010b7983 */ /* 0x000f280000300800 */
[----:B------:R-:W4:Y:S01]  /*1f9e0*/  LDL.LU R10, [R1+0x5f8] ;  /* 0x0005f800010a7983 */ /* 0x000f220000300800 */
[----:B------:R-:W-:-:S03]  /*1f9f0*/  IMAD R34, R19, R4, RZ ;  /* 0x0000000413227224 */ /* 0x000fc600078e02ff */
[----:B------:R-:W4:Y:S01]  /*1fa00*/  LDL.LU R174, [R1+0x5f4] ;  /* 0x0005f40001ae7983 */ /* 0x000f220000300800 */
[----:B------:R-:W-:-:S03]  /*1fa10*/  IMAD R18, R241, R4, RZ ;  /* 0x00000004f1127224 */ /* 0x000fc600078e02ff */
[----:B------:R-:W4:Y:S01]  /*1fa20*/  LDL.LU R8, [R1+0x5f0] ;  /* 0x0005f00001087983 */ /* 0x000f220000300800 */
[----:B------:R-:W-:-:S03]  /*1fa30*/  IMAD R19, R245, R4, RZ ;  /* 0x00000004f5137224 */ /* 0x000fc600078e02ff */
[----:B------:R-:W4:Y:S04]  /*1fa40*/  LDL.LU R172, [R1+0x5ec] ;  /* 0x0005ec0001ac7983 */ /* 0x000f280000300800 */
[----:B------:R-:W4:Y:S04]  /*1fa50*/  LDL.LU R170, [R1+0x5e8] ;  /* 0x0005e80001aa7983 */ /* 0x000f280000300800 */
[----:B------:R-:W4:Y:S04]  /*1fa60*/  LDL.LU R241, [R1+0x5e4] ;  /* 0x0005e40001f17983 */ /* 0x000f280000300800 */
[----:B------:R-:W4:Y:S04]  /*1fa70*/  LDL.LU R245, [R1+0x5e0] ;  /* 0x0005e00001f57983 */ /* 0x000f280000300800 */
[----:B------:R-:W4:Y:S04]  /*1fa80*/  LDL.LU R168, [R1+0x5dc] ;  /* 0x0005dc0001a87983 */ /* 0x000f280000300800 */
[----:B------:R-:W2:Y:S04]  /*1fa90*/  LDL.LU R166, [R1+0x5d8] ;  /* 0x0005d80001a67983 */ /* 0x000ea80000300800 */
        /* <DEDUP_REMOVED lines=9> */
[----:B------:R-:W-:-:S03]  /*1fb30*/  IMAD R61, R239, R4, RZ ;  /* 0x00000004ef3d7224 */ /* 0x000fc600078e02ff */
[----:B------:R-:W4:Y:S01]  /*1fb40*/  LDL.LU R149, [R1+0x5b0] ;  /* 0x0005b00001957983 */ /* 0x000f220000300800 */
[-C--:B------:R-:W-:Y:S02]  /*1fb50*/  IMAD R57, R243, R4.reuse, RZ ;  /* 0x00000004f3397224 */ /* 0x080fe400078e02ff */
[-C--:B------:R-:W-:Y:S01]  /*1fb60*/  IMAD R53, R252, R4.reuse, RZ ;  /* 0x00000004fc357224 */ /* 0x080fe200078e02ff */
[----:B------:R-:W4:Y:S01]  /*1fb70*/  LDL.LU R239, [R1+0x5ac] ;  /* 0x0005ac0001ef7983 */ /* 0x000f220000300800 */
[----:B------:R-:W-:-:S03]  /*1fb80*/  IMAD R49, R3, R4, RZ ;  /* 0x0000000403317224 */ /* 0x000fc600078e02ff */
[----:B------:R-:W4:Y:S04]  /*1fb90*/  LDL.LU R243, [R1+0x5a8] ;  /* 0x0005a80001f37983 */ /* 0x000f280000300800 */
[----:B------:R-:W4:Y:S04]  /*1fba0*/  LDL.LU R252, [R1+0x5a4] ;  /* 0x0005a40001fc7983 */ /* 0x000f280000300800 */
[----:B------:R-:W4:Y:S01]  /*1fbb0*/  LDL.LU R3, [R1+0x5a0] ;  /* 0x0005a00001037983 */ /* 0x000f220000300800 */
[----:B------:R-:W-:-:S03]  /*1fbc0*/  IMAD R45, R2, R4, RZ ;  /* 0x00000004022d7224 */ /* 0x000fc600078e02ff */
[----:B------:R-:W4:Y:S01]  /*1fbd0*/  LDL.LU R2, [R1+0x59c] ;  /* 0x00059c0001027983 */ /* 0x000f220000300800 */
[C---:B------:R-:W-:Y:S02]  /*1fbe0*/  SEL R29, R249.reuse, R16, !P6 ;  /* 0x00000010f91d7207 */ /* 0x040fe40007000000 */
[C---:B------:R-:W-:Y:S02]  /*1fbf0*/  SEL R89, R249.reuse, R14, !P6 ;  /* 0x0000000ef9597207 */ /* 0x040fe40007000000 */
[C---:B------:R-:W-:Y:S01]  /*1fc00*/  SEL R27, R249.reuse, R12, !P6 ;  /* 0x0000000cf91b7207 */ /* 0x040fe20007000000 */
[----:B------:R-:W-:Y:S01]  /*1fc10*/  @!P2 IMAD.MOV R250, RZ, RZ, -R250 ;  /* 0x000000fffffaa224 */ /* 0x000fe200078e0afa */
[C---:B------:R-:W-:Y:S01]  /*1fc20*/  SEL R25, R249.reuse, R9, !P6 ;  /* 0x00000009f9197207 */ /* 0x040fe20007000000 */
[----:B------:R-:W-:Y:S01]  /*1fc30*/  @!P3 IMAD.MOV R251, RZ, RZ, -R251 ;  /* 0x000000fffffbb224 */ /* 0x000fe200078e0afb */
[----:B------:R-:W-:Y:S01]  /*1fc40*/  SEL R87, R249, R7, !P6 ;  /* 0x00000007f9577207 */ /* 0x000fe20007000000 */
[----:B------:R-:W-:-:S02]  /*1fc50*/  @!P5 IMAD.MOV R248, RZ, RZ, -R248 ;  /* 0x000000fffff8d224 */ /* 0x000fc400078e0af8 */
[----:B------:R-:W-:Y:S01]  /*1fc60*/  @!P4 IMAD.MOV R247, RZ, RZ, -R247 ;  /* 0x000000fffff7c224 */ /* 0x000fe200078e0af7 */
[C---:B------:R-:W-:Y:S02]  /*1fc70*/  SEL R23, R249.reuse, R5, !P6 ;  /* 0x00000005f9177207 */ /* 0x040fe40007000000 */
[C---:B------:R-:W-:Y:S02]  /*1fc80*/  SEL R193, R249.reuse, R193, !P6 ;  /* 0x000000c1f9c17207 */ /* 0x040fe40007000000 */
        /* <DEDUP_REMOVED lines=80> */
[-C--:B--2---:R-:W-:Y:S02]  /*20190*/  IMAD R154, R166, R4.reuse, RZ ;  /* 0x00000004a69a7224 */ /* 0x084fe400078e02ff */
[----:B----4-:R-:W-:-:S03]  /*201a0*/  IMAD R164, R164, R4, RZ ;  /* 0x00000004a4a47224 */ /* 0x010fc600078e02ff */
[----:B------:R0:W-:Y:S01]  /*201b0*/  STL [R1], R154 ;  /* 0x0000009a01007387 */ /* 0x0001e20000100800 */
[----:B------:R-:W-:-:S03]  /*201c0*/  IMAD R153, R162, R4, RZ ;  /* 0x00000004a2997224 */ /* 0x000fc600078e02ff */
[----:B------:R-:W-:Y:S01]  /*201d0*/  STL [R1+0x4], R164 ;  /* 0x000004a401007387 */ /* 0x000fe20000100800 */
[----:B0-----:R-:W-:-:S03]  /*201e0*/  IMAD R154, R160, R4, RZ ;  /* 0x00000004a09a7224 */ /* 0x001fc600078e02ff */
[----:B------:R0:W-:Y:S01]  /*201f0*/  STL [R1+0x8], R153 ;  /* 0x0000089901007387 */ /* 0x0001e20000100800 */
[----:B------:R-:W-:-:S03]  /*20200*/  IMAD R158, R158, R4, RZ ;  /* 0x000000049e9e7224 */ /* 0x000fc600078e02ff */
[----:B------:R1:W-:Y:S01]  /*20210*/  STL [R1+0x10], R154 ;  /* 0x0000109a01007387 */ /* 0x0003e20000100800 */
[-C--:B0-----:R-:W-:Y:S02]  /*20220*/  IMAD R153, R156, R4.reuse, RZ ;  /* 0x000000049c997224 */ /* 0x081fe400078e02ff */
[-C--:B------:R-:W-:Y:S02]  /*20230*/  IMAD R6, R6, R4.reuse, RZ ;  /* 0x0000000406067224 */ /* 0x080fe400078e02ff */
[-C--:B-1----:R-:W-:Y:S01]  /*20240*/  IMAD R154, R155, R4.reuse, RZ ;  /* 0x000000049b9a7224 */ /* 0x082fe200078e02ff */
[----:B------:R-:W-:Y:S04]  /*20250*/  STL [R1+0x18], R158 ;  /* 0x0000189e01007387 */ /* 0x000fe80000100800 */
[----:B------:R0:W-:Y:S04]  /*20260*/  STL [R1+0x24], R153 ;  /* 0x0000249901007387 */ /* 0x0001e80000100800 */
[----:B------:R-:W-:Y:S04]  /*20270*/  STL [R1+0x28], R154 ;  /* 0x0000289a01007387 */ /* 0x000fe80000100800 */
[----:B------:R1:W-:Y:S01]  /*20280*/  STL [R1+0x2c], R6 ;  /* 0x00002c0601007387 */ /* 0x0003e20000100800 */
[----:B0-----:R-:W-:-:S02]  /*20290*/  IMAD R153, R152, R4, RZ ;  /* 0x0000000498997224 */ /* 0x001fc400078e02ff */
[-C--:B------:R-:W-:Y:S02]  /*202a0*/  IMAD R152, R150, R4.reuse, RZ ;  /* 0x0000000496987224 */ /* 0x080fe400078e02ff */
[-C--:B------:R-:W-:Y:S01]  /*202b0*/  IMAD R150, R239, R4.reuse, RZ ;  /* 0x00000004ef967224 */ /* 0x080fe200078e02ff */
[----:B------:R-:W-:Y:S01]  /*202c0*/  STL [R1+0x34], R153 ;  /* 0x0000349901007387 */ /* 0x000fe20000100800 */
[----:B-1----:R-:W-:-:S03]  /*202d0*/  IMAD R6, R149, R4, RZ ;  /* 0x0000000495067224 */ /* 0x002fc600078e02ff */
[----:B------:R-:W-:Y:S01]  /*202e0*/  STL [R1+0x38], R152 ;  /* 0x0000389801007387 */ /* 0x000fe20000100800 */
[----:B------:R-:W-:-:S03]  /*202f0*/  IMAD R149, R243, R4, RZ ;  /* 0x00000004f3957224 */ /* 0x000fc600078e02ff */
[----:B------:R0:W-:Y:S01]  /*20300*/  STL [R1+0x40], R6 ;  /* 0x0000400601007387 */ /* 0x0001e20000100800 */
[----:B------:R-:W-:-:S03]  /*20310*/  IMAD R3, R3, R4, RZ ;  /* 0x0000000403037224 */ /* 0x000fc600078e02ff */
[----:B------:R-:W-:Y:S01]  /*20320*/  STL [R1+0x50], R150 ;  /* 0x0000509601007387 */ /* 0x000fe20000100800 */
[----:B0-----:R-:W-:-:S03]  /*20330*/  IMAD R6, R252, R4, RZ ;  /* 0x00000004fc067224 */ /* 0x001fc600078e02ff */
[----:B------:R-:W-:Y:S01]  /*20340*/  STL [R1+0x58], R149 ;  /* 0x0000589501007387 */ /* 0x000fe20000100800 */
[----:B------:R-:W-:-:S03]  /*20350*/  IMAD R2, R2, R4, RZ ;  /* 0x0000000402027224 */ /* 0x000fc600078e02ff */
[----:B------:R0:W-:Y:S04]  /*20360*/  STL [R1+0x60], R6 ;  /* 0x0000600601007387 */ /* 0x0001e80000100800 */
[----:B------:R-:W2:Y:S04]  /*20370*/  LDL.LU R153, [R1+0x598] ;  /* 0x0005980001997983 */ /* 0x000ea80000300800 */
[----:B------:R1:W-:Y:S04]  /*20380*/  STL [R1+0x6c], R3 ;  /* 0x00006c0301007387 */ /* 0x0003e80000100800 */
[----:B------:R-:W3:Y:S04]  /*20390*/  LDL.LU R154, [R1+0x594] ;  /* 0x00059400019a7983 */ /* 0x000ee80000300800 */
[----:B------:R4:W-:Y:S04]  /*203a0*/  STL [R1+0x7c], R2 ;  /* 0x00007c0201007387 */ /* 0x0009e80000100800 */
[----:B------:R-:W3:Y:S04]  /*203b0*/  LDL.LU R191, [R1+0x590] ;  /* 0x0005900001bf7983 */ /* 0x000ee80000300800 */
[----:B------:R-:W3:Y:S04]  /*203c0*/  LDL.LU R189, [R1+0x58c] ;  /* 0x00058c0001bd7983 */ /* 0x000ee80000300800 */
[----:B------:R-:W3:Y:S04]  /*203d0*/  LDL.LU R187, [R1+0x588] ;  /* 0x0005880001bb7983 */ /* 0x000ee80000300800 */
[----:B------:R-:W3:Y:S04]  /*203e0*/  LDL.LU R185, [R1+0x584] ;  /* 0x0005840001b97983 */ /* 0x000ee80000300800 */
[----:B------:R-:W3:Y:S01]  /*203f0*/  LDL.LU R183, [R1+0x580] ;  /* 0x0005800001b77983 */ /* 0x000ee20000300800 */
[----:B------:R-:W-:-:S03]  /*20400*/  IMAD R14, R177, R4, RZ ;  /* 0x00000004b10e7224 */ /* 0x000fc600078e02ff */
[----:B------:R-:W3:Y:S04]  /*20410*/  LDL.LU R181, [R1+0x57c] ;  /* 0x00057c0001b57983 */ /* 0x000ee80000300800 */
[----:B------:R-:W3:Y:S01]  /*20420*/  LDL.LU R179, [R1+0x578] ;  /* 0x0005780001b37983 */ /* 0x000ee20000300800 */
[----:B------:R-:W-:-:S03]  /*20430*/  IMAD R12, R176, R4, RZ ;  /* 0x00000004b00c7224 */ /* 0x000fc600078e02ff */
[----:B------:R-:W3:Y:S01]  /*20440*/  LDL.LU R177, [R1+0x574] ;  /* 0x0005740001b17983 */ /* 0x000ee20000300800 */
[-C--:B------:R-:W-:Y:S02]  /*20450*/  IMAD R9, R174, R4.reuse, RZ ;  /* 0x00000004ae097224 */ /* 0x080fe400078e02ff */
[----:B------:R-:W-:Y:S01]  /*20460*/  IMAD R7, R172, R4, RZ ;  /* 0x00000004ac077224 */ /* 0x000fe200078e02ff */
[----:B------:R-:W3:Y:S04]  /*20470*/  LDL.LU R176, [R1+0x570] ;  /* 0x0005700001b07983 */ /* 0x000ee80000300800 */
[----:B------:R-:W3:Y:S01]  /*20480*/  LDL.LU R174, [R1+0x56c] ;  /* 0x00056c0001ae7983 */ /* 0x000ee20000300800 */
[----:B------:R-:W-:-:S03]  /*20490*/  SEL R184, R249, R184, !P6 ;  /* 0x000000b8f9b87207 */ /* 0x000fc60007000000 */
[----:B------:R-:W3:Y:S01]  /*204a0*/  LDL.LU R172, [R1+0x568] ;  /* 0x0005680001ac7983 */ /* 0x000ee20000300800 */
[C---:B------:R-:W-:Y:S01]  /*204b0*/  SEL R200, R249.reuse, R200, !P6 ;  /* 0x000000c8f9c87207 */ /* 0x040fe20007000000 */
[----:B------:R-:W-:Y:S01]  /*204c0*/  IMAD R5, R170, R4, RZ ;  /* 0x00000004aa057224 */ /* 0x000fe200078e02ff */
[C---:B------:R-:W-:Y:S01]  /*204d0*/  SEL R215, R249.reuse, R215, !P6 ;  /* 0x000000d7f9d77207 */ /* 0x040fe20007000000 */
[----:B------:R-:W3:Y:S01]  /*204e0*/  LDL.LU R170, [R1+0x564] ;  /* 0x0005640001aa7983 */ /* 0x000ee20000300800 */
[C---:B------:R-:W-:Y:S02]  /*204f0*/  SEL R238, R249.reuse, R238, !P6 ;  /* 0x000000eef9ee7207 */ /* 0x040fe40007000000 */
[C---:B------:R-:W-:Y:S02]  /*20500*/  SEL R250, R249.reuse, R250, !P6 ;  /* 0x000000faf9fa7207 */ /* 0x040fe40007000000 */
[C---:B------:R-:W-:Y:S02]  /*20510*/  SEL R251, R249.reuse, R251, !P6 ;  /* 0x000000fbf9fb7207 */ /* 0x040fe40007000000 */
[----:B------:R-:W-:-:S02]  /*20520*/  SEL R248, R249, R248, !P6 ;  /* 0x000000f8f9f87207 */ /* 0x000fc40007000000 */
[C---:B------:R-:W-:Y:S02]  /*20530*/  SEL R246, R249.reuse, R246, !P6 ;  /* 0x000000f6f9f67207 */ /* 0x040fe40007000000 */
[----:B------:R-:W-:Y:S01]  /*20540*/  SEL R247, R249, R247, !P6 ;  /* 0x000000f7f9f77207 */ /* 0x000fe20007000000 */
[-C--:B------:R-:W-:Y:S02]  /*20550*/  IMAD R249, R168, R4.reuse, RZ ;  /* 0x00000004a8f97224 */ /* 0x080fe400078e02ff */
[----:B------:R-:W3:Y:S04]  /*20560*/  LDL.LU R168, [R1+0x560] ;  /* 0x0005600001a87983 */ /* 0x000ee80000300800 */
[----:B------:R-:W3:Y:S04]  /*20570*/  LDL.LU R166, [R1+0x55c] ;  /* 0x00055c0001a67983 */ /* 0x000ee80000300800 */
[----:B------:R-:W3:Y:S04]  /*20580*/  LDL.LU R164, [R1+0x558] ;  /* 0x0005580001a47983 */ /* 0x000ee80000300800 */
[----:B------:R-:W3:Y:S04]  /*20590*/  LDL.LU R162, [R1+0x554] ;  /* 0x0005540001a27983 */ /* 0x000ee80000300800 */
[----:B------:R-:W3:Y:S04]  /*205a0*/  LDL.LU R160, [R1+0x550] ;  /* 0x0005500001a07983 */ /* 0x000ee80000300800 */
[----:B------:R-:W3:Y:S04]  /*205b0*/  LDL.LU R158, [R1+0x54c] ;  /* 0x00054c00019e7983 */ /* 0x000ee80000300800 */
[----:B------:R-:W3:Y:S04]  /*205c0*/  LDL.LU R156, [R1+0x548] ;  /* 0x00054800019c7983 */ /* 0x000ee80000300800 */
[----:B------:R-:W3:Y:S04]  /*205d0*/  LDL.LU R155, [R1+0x544] ;  /* 0x00054400019b7983 */ /* 0x000ee80000300800 */
[----:B0-----:R-:W3:Y:S04]  /*205e0*/  LDL.LU R6, [R1+0x540] ;  /* 0x0005400001067983 */ /* 0x001ee80000300800 */
[----:B------:R-:W3:Y:S04]  /*205f0*/  LDL.LU R152, [R1+0x53c] ;  /* 0x00053c0001987983 */ /* 0x000ee80000300800 */
[----:B------:R-:W3:Y:S04]  /*20600*/  LDL.LU R150, [R1+0x538] ;  /* 0x0005380001967983 */ /* 0x000ee80000300800 */
[----:B------:R-:W3:Y:S04]  /*20610*/  LDL.LU R149, [R1+0x534] ;  /* 0x0005340001957983 */ /* 0x000ee80000300800 */
[----:B------:R-:W3:Y:S04]  /*20620*/  LDL.LU R239, [R1+0x530] ;  /* 0x0005300001ef7983 */ /* 0x000ee80000300800 */
[----:B------:R-:W3:Y:S04]  /*20630*/  LDL.LU R243, [R1+0x52c] ;  /* 0x00052c0001f37983 */ /* 0x000ee80000300800 */
[----:B------:R-:W3:Y:S04]  /*20640*/  LDL.LU R252, [R1+0x528] ;  /* 0x0005280001fc7983 */ /* 0x000ee80000300800 */
[----:B-1----:R-:W3:Y:S04]  /*20650*/  LDL.LU R3, [R1+0x524] ;  /* 0x0005240001037983 */ /* 0x002ee80000300800 */
[----:B----4-:R-:W4:Y:S01]  /*20660*/  LDL.LU R2, [R1+0x520] ;  /* 0x0005200001027983 */ /* 0x010f220000300800 */
[----:B--2---:R-:W-:-:S02]  /*20670*/  IMAD R153, R153, R4, RZ ;  /* 0x0000000499997224 */ /* 0x004fc400078e02ff */
[----:B---3--:R-:W-:-:S03]  /*20680*/  IMAD R154, R154, R4, RZ ;  /* 0x000000049a9a7224 */ /* 0x008fc600078e02ff */
[----:B------:R0:W-:Y:S04]  /*20690*/  STL [R1+0x88], R153 ;  /* 0x0000889901007387 */ /* 0x0001e80000100800 */
[----:B------:R1:W-:Y:S01]  /*206a0*/  STL [R1+0x94], R154 ;  /* 0x0000949a01007387 */ /* 0x0003e20000100800 */
[-C--:B0-----:R-:W-:Y:S02]  /*206b0*/  IMAD R153, R191, R4.reuse, RZ ;  /* 0x00000004bf997224 */ /* 0x081fe400078e02ff */
[----:B-1----:R-:W-:-:S03]  /*206c0*/  IMAD R154, R189, R4, RZ ;  /* 0x00000004bd9a7224 */ /* 0x002fc600078e02ff */
[----:B------:R0:W-:Y:S01]  /*206d0*/  STL [R1+0xa0], R153 ;  /* 0x0000a09901007387 */ /* 0x0001e20000100800 */
[----:B------:R-:W-:-:S03]  /*206e0*/  IMAD R187, R187, R4, RZ ;  /* 0x00000004bbbb7224 */ /* 0x000fc600078e02ff */
[----:B------:R1:W-:Y:S01]  /*206f0*/  STL [R1+0xb0], R154 ;  /* 0x0000b09a01007387 */ /* 0x0003e20000100800 */
[----:B0-----:R-:W-:-:S03]  /*20700*/  IMAD R153, R185, R4, RZ ;  /* 0x00000004b9997224 */ /* 0x001fc600078e02ff */
[----:B------:R-:W-:Y:S01]  /*20710*/  STL [R1+0xb8], R187 ;  /* 0x0000b8bb01007387 */ /* 0x000fe20000100800 */
        /* <DEDUP_REMOVED lines=28> */
[-C--:B------:R-:W-:Y:S02]  /*208e0*/  IMAD R6, R6, R4.reuse, RZ ;  /* 0x0000000406067224 */ /* 0x080fe400078e02ff */
[-C--:B0-----:R-:W-:Y:S01]  /*208f0*/  IMAD R153, R156, R4.reuse, RZ ;  /* 0x000000049c997224 */ /* 0x081fe200078e02ff */
[----:B------:R-:W-:Y:S01]  /*20900*/  STL [R1+0x14c], R158 ;  /* 0x00014c9e01007387 */ /* 0x000fe20000100800 */
[----:B-1----:R-:W-:-:S03]  /*20910*/  IMAD R154, R155, R4, RZ ;  /* 0x000000049b9a7224 */ /* 0x002fc600078e02ff */
[----:B------:R0:W-:Y:S04]  /*20920*/  STL [R1+0x150], R153 ;  /* 0x0001509901007387 */ /* 0x0001e80000100800 */
[----:B------:R-:W-:Y:S04]  /*20930*/  STL [R1+0x154], R154 ;  /* 0x0001549a01007387 */ /* 0x000fe80000100800 */
[----:B------:R1:W-:Y:S01]  /*20940*/  STL [R1+0x158], R6 ;  /* 0x0001580601007387 */ /* 0x0003e20000100800 */
[-C--:B0-----:R-:W-:Y:S02]  /*20950*/  IMAD R153, R152, R4.reuse, RZ ;  /* 0x0000000498997224 */ /* 0x081fe400078e02ff */
[----:B------:R-:W-:-:S02]  /*20960*/  IMAD R152, R150, R4, RZ ;  /* 0x0000000496987224 */ /* 0x000fc400078e02ff */
        /* <DEDUP_REMOVED lines=10> */
[----:B----4-:R-:W-:-:S03]  /*20a10*/  IMAD R2, R2, R4, RZ ;  /* 0x0000000402027224 */ /* 0x010fc600078e02ff */
        /* <DEDUP_REMOVED lines=66> */
[----:B------:R1:W-:Y:S01]  /*20e40*/  STL [R1+0x2ac], R154 ;  /* 0x0002ac9a01007387 */ /* 0x0003e20000100800 */
[-C--:B------:R-:W-:Y:S02]  /*20e50*/  IMAD R158, R158, R4.reuse, RZ ;  /* 0x000000049e9e7224 */ /* 0x080fe400078e02ff */
[-C--:B0-----:R-:W-:Y:S01]  /*20e60*/  IMAD R153, R162, R4.reuse, RZ ;  /* 0x00000004a2997224 */ /* 0x081fe200078e02ff */
        /* <DEDUP_REMOVED lines=484> */
[-C--:B------:R-:W-:Y:S02]  /*22cb0*/  IMAD R3, R3, R4.reuse, RZ ;  /* 0x0000000403037224 */ /* 0x080fe400078e02ff */
[-C--:B----4-:R-:W-:Y:S01]  /*22cc0*/  IMAD R2, R2, R4.reuse, RZ ;  /* 0x0000000402027224 */ /* 0x090fe200078e02ff */
[----:B------:R-:W-:Y:S01]  /*22cd0*/  STL [R1+0xfc], R150 ;  /* 0x0000fc9601007387 */ /* 0x000fe20000100800 */
[----:B0-----:R-:W-:-:S03]  /*22ce0*/  IMAD R6, R252, R4, RZ ;  /* 0x00000004fc067224 */ /* 0x001fc600078e02ff */
[----:B------:R-:W-:Y:S04]  /*22cf0*/  STL [R1+0xf4], R149 ;  /* 0x0000f49501007387 */ /* 0x000fe80000100800 */
        /* <DEDUP_REMOVED lines=31> */
[----:B----4-:R-:W4:Y:S04]  /*22ef0*/  LDL.LU R2, [R1+0x30] ;  /* 0x0000300001027983 */ /* 0x010f280000300800 */
[----:B------:R-:W4:Y:S04]  /*22f00*/  LDL.LU R153, [R1+0x20] ;  /* 0x0000200001997983 */ /* 0x000f280000300800 */
[----:B------:R-:W4:Y:S01]  /*22f10*/  LDL.LU R154, [R1+0x1c] ;  /* 0x00001c00019a7983 */ /* 0x000f220000300800 */
[----:B--2---:R-:W-:-:S05]  /*22f20*/  IMAD R191, R191, R4, RZ ;  /* 0x00000004bfbf7224 */ /* 0x004fca00078e02ff */
[----:B------:R0:W-:Y:S01]  /*22f30*/  STL [R1+0xe0], R191 ;  /* 0x0000e0bf01007387 */ /* 0x0001e20000100800 */
[----:B---3--:R-:W-:-:S03]  /*22f40*/  IMAD R189, R189, R4, RZ ;  /* 0x00000004bdbd7224 */ /* 0x008fc600078e02ff */
[----:B0-----:R-:W2:Y:S01]  /*22f50*/  LDL.LU R191, [R1+0x200c] ;  /* 0x00200c0001bf7983 */ /* 0x001ea20000300800 */
[----:B------:R-:W-:-:S03]  /*22f60*/  IMAD R187, R187, R4, RZ ;  /* 0x00000004bbbb7224 */ /* 0x000fc600078e02ff */
[----:B------:R0:W-:Y:S01]  /*22f70*/  STL [R1+0xdc], R189 ;  /* 0x0000dcbd01007387 */ /* 0x0001e20000100800 */
[-C--:B------:R-:W-:Y:S02]  /*22f80*/  IMAD R185, R185, R4.reuse, RZ ;  /* 0x00000004b9b97224 */ /* 0x080fe400078e02ff */
[-C--:B------:R-:W-:Y:S01]  /*22f90*/  IMAD R183, R183, R4.reuse, RZ ;  /* 0x00000004b7b77224 */ /* 0x080fe200078e02ff */
[----:B0-----:R-:W3:Y:S01]  /*22fa0*/  LDL.LU R189, [R1+0x2008] ;  /* 0x0020080001bd7983 */ /* 0x001ee20000300800 */
[----:B------:R-:W-:-:S03]  /*22fb0*/  IMAD R181, R181, R4, RZ ;  /* 0x00000004b5b57224 */ /* 0x000fc600078e02ff */
[----:B------:R0:W-:Y:S01]  /*22fc0*/  STL [R1+0xd8], R187 ;  /* 0x0000d8bb01007387 */ /* 0x0001e20000100800 */
[-C--:B------:R-:W-:Y:S02]  /*22fd0*/  IMAD R179, R179, R4.reuse, RZ ;  /* 0x00000004b3b37224 */ /* 0x080fe400078e02ff */
[-C--:B------:R-:W-:Y:S01]  /*22fe0*/  IMAD R177, R177, R4.reuse, RZ ;  /* 0x00000004b1b17224 */ /* 0x080fe200078e02ff */
[----:B0-----:R-:W2:Y:S04]  /*22ff0*/  LDL.LU R187, [R1+0x2004] ;  /* 0x0020040001bb7983 */ /* 0x001ea80000300800 */
[----:B------:R0:W-:Y:S01]  /*23000*/  STL [R1+0xd4], R185 ;  /* 0x0000d4b901007387 */ /* 0x0001e20000100800 */
[-C--:B------:R-:W-:Y:S02]  /*23010*/  IMAD R176, R176, R4.reuse, RZ ;  /* 0x00000004b0b07224 */ /* 0x080fe400078e02ff */
[-C--:B------:R-:W-:Y:S01]  /*23020*/  IMAD R174, R174, R4.reuse, RZ ;  /* 0x00000004aeae7224 */ /* 0x080fe200078e02ff */
[----:B0-----:R-:W3:Y:S04]  /*23030*/  LDL.LU R185, [R1+0x2000] ;  /* 0x0020000001b97983 */ /* 0x001ee80000300800 */
[----:B------:R0:W-:Y:S01]  /*23040*/  STL [R1+0xd0], R183 ;  /* 0x0000d0b701007387 */ /* 0x0001e20000100800 */
[----:B------:R-:W-:-:S03]  /*23050*/  IMAD R172, R172, R4, RZ ;  /* 0x00000004acac7224 */ /* 0x000fc600078e02ff */
[----:B0-----:R-:W2:Y:S04]  /*23060*/  LDL.LU R183, [R1+0x1ffc] ;  /* 0x001ffc0001b77983 */ /* 0x001ea80000300800 */
[----:B------:R0:W-:Y:S01]  /*23070*/  STL [R1+0xcc], R181 ;  /* 0x0000ccb501007387 */ /* 0x0001e20000100800 */
[----:B------:R-:W-:-:S03]  /*23080*/  IMAD R170, R170, R4, RZ ;  /* 0x00000004aaaa7224 */ /* 0x000fc600078e02ff */
        /* <DEDUP_REMOVED lines=50> */
[----:B----4-:R-:W-:-:S03]  /*233b0*/  IMAD R2, R2, R4, RZ ;  /* 0x0000000402027224 */ /* 0x010fc600078e02ff */
[----:B0-----:R-:W4:Y:S04]  /*233c0*/  LDL.LU R150, [R1+0x1fb4] ;  /* 0x001fb40001967983 */ /* 0x001f280000300800 */
[----:B------:R0:W-:Y:S04]  /*233d0*/  STL [R1+0x54], R149 ;  /* 0x0000549501007387 */ /* 0x0001e80000100800 */
[----:B0-----:R-:W2:Y:S04]  /*233e0*/  LDL.LU R149, [R1+0x1fb0] ;  /* 0x001fb00001957983 */ /* 0x001ea80000300800 */
[----:B------:R0:W-:Y:S04]  /*233f0*/  STL [R1+0x4c], R239 ;  /* 0x00004cef01007387 */ /* 0x0001e80000100800 */
[----:B0-----:R-:W3:Y:S04]  /*23400*/  LDL.LU R239, [R1+0x1fac] ;  /* 0x001fac0001ef7983 */ /* 0x001ee80000300800 */
[----:B------:R0:W-:Y:S04]  /*23410*/  STL [R1+0x48], R243 ;  /* 0x000048f301007387 */ /* 0x0001e80000100800 */
[----:B0-----:R-:W4:Y:S04]  /*23420*/  LDL.LU R243, [R1+0x1fa8] ;  /* 0x001fa80001f37983 */ /* 0x001f280000300800 */
[----:B------:R0:W-:Y:S04]  /*23430*/  STL [R1+0x44], R252 ;  /* 0x000044fc01007387 */ /* 0x0001e80000100800 */
[----:B0-----:R-:W2:Y:S04]  /*23440*/  LDL.LU R252, [R1+0x1fa4] ;  /* 0x001fa40001fc7983 */ /* 0x001ea80000300800 */
[----:B------:R0:W-:Y:S04]  /*23450*/  STL [R1+0x3c], R3 ;  /* 0x00003c0301007387 */ /* 0x0001e80000100800 */
[----:B0-----:R-:W3:Y:S04]  /*23460*/  LDL.LU R3, [R1+0x1fa0] ;  /* 0x001fa00001037983 */ /* 0x001ee80000300800 */
[----:B------:R0:W-:Y:S04]  /*23470*/  STL [R1+0x30], R2 ;  /* 0x0000300201007387 */ /* 0x0001e80000100800 */
[----:B0-----:R-:W4:Y:S01]  /*23480*/  LDL.LU R2, [R1+0x1f9c] ;  /* 0x001f9c0001027983 */ /* 0x001f220000300800 */
[----:B------:R-:W-:-:S05]  /*23490*/  IMAD R153, R153, R4, RZ ;  /* 0x0000000499997224 */ /* 0x000fca00078e02ff */
[----:B------:R0:W-:Y:S02]  /*234a0*/  STL [R1+0x20], R153 ;  /* 0x0000209901007387 */ /* 0x0001e40000100800 */
[-C--:B0-----:R-:W-:Y:S02]  /*234b0*/  IMAD R153, R154, R4.reuse, RZ ;  /* 0x000000049a997224 */ /* 0x081fe400078e02ff */
[-C--:B----4-:R-:W-:Y:S02]  /*234c0*/  IMAD R154, R2, R4.reuse, RZ ;  /* 0x00000004029a7224 */ /* 0x090fe400078e02ff */
[----:B------:R-:W4:Y:S01]  /*234d0*/  LDL.LU R2, [R1+0x1f98] ;  /* 0x001f980001027983 */ /* 0x000f220000300800 */
[-C--:B------:R-:W-:Y:S02]  /*234e0*/  IMAD R237, R237, R4.reuse, RZ ;  /* 0x00000004eded7224 */ /* 0x080fe400078e02ff */
[-C--:B------:R-:W-:Y:S02]  /*234f0*/  IMAD R235, R235, R4.reuse, RZ ;  /* 0x00000004ebeb7224 */ /* 0x080fe400078e02ff */
[----:B------:R-:W-:-:S02]  /*23500*/  IMAD R231, R231, R4, RZ ;  /* 0x00000004e7e77224 */ /* 0x000fc400078e02ff */
[-C--:B------:R-:W-:Y:S02]  /*23510*/  IMAD R85, R85, R4.reuse, RZ ;  /* 0x0000000455557224 */ /* 0x080fe400078e02ff */
[-C--:B------:R-:W-:Y:S02]  /*23520*/  IMAD R42, R42, R4.reuse, RZ ;  /* 0x000000042a2a7224 */ /* 0x080fe400078e02ff */
[-C--:B------:R-:W-:Y:S02]  /*23530*/  IMAD R41, R41, R4.reuse, RZ ;  /* 0x0000000429297224 */ /* 0x080fe400078e02ff */
        /* <DEDUP_REMOVED lines=9> */
[-C--:B---3--:R-:W-:Y:S02]  /*235d0*/  IMAD R3, R3, R4.reuse, RZ ;  /* 0x0000000403037224 */ /* 0x088fe400078e02ff */
[-C--:B--2---:R-:W-:Y:S02]  /*235e0*/  IMAD R252, R252, R4.reuse, RZ ;  /* 0x00000004fcfc7224 */ /* 0x084fe400078e02ff */
        /* <DEDUP_REMOVED lines=173> */
[----:B------:R-:W-:Y:S01]  /*240c0*/  IMAD R251, R251, R4, RZ ;  /* 0x00000004fbfb7224 */ /* 0x000fe200078e02ff */
[----:B----4-:R-:W-:-:S05]  /*240d0*/  LEA R4, P6, R237, R2, 0x1 ;  /* 0x00000002ed047211 */ /* 0x010fca00078c08ff */
[----:B------:R0:W-:Y:S02]  /*240e0*/  STL [R1+0xb68], R4 ;  /* 0x000b680401007387 */ /* 0x0001e40000100800 */
[----:B0-----:R-:W-:-:S05]  /*240f0*/  LEA R4, P5, R235, R2, 0x1 ;  /* 0x00000002eb047211 */ /* 0x001fca00078a08ff */
        /* <DEDUP_REMOVED lines=10> */
[----:B------:R0:W-:Y:S01]  /*241a0*/  STL [R1+0xb98], R4 ;  /* 0x000b980401007387 */ /* 0x0001e20000100800 */
[-C--:B------:R-:W-:Y:S02]  /*241b0*/  LEA.HI.X.SX32 R235, R235, R0.reuse, 0x1, P5 ;  /* 0x00000000ebeb7211 */ /* 0x080fe400028f0eff */
[----:B0-----:R-:W-:Y:S02]  /*241c0*/  LEA.HI.X.SX32 R4, R237, R0, 0x1, P6 ;  /* 0x00000000ed047211 */ /* 0x001fe400030f0eff */
[----:B------:R-:W-:-:S03]  /*241d0*/  LEA R237, P6, R142, R2, 0x1 ;  /* 0x000000028eed7211 */ /* 0x000fc600078c08ff */
[----:B------:R0:W-:Y:S01]  /*241e0*/  STL [R1+0xb64], R4 ;  /* 0x000b640401007387 */ /* 0x0001e20000100800 */
[----:B------:R-:W-:-:S03]  /*241f0*/  LEA.HI.X.SX32 R231, R231, R0, 0x1, P4 ;  /* 0x00000000e7e77211 */ /* 0x000fc600020f0eff */
[----:B------:R-:W-:Y:S01]  /*24200*/  STL [R1+0xba0], R237 ;  /* 0x000ba0ed01007387 */ /* 0x000fe20000100800 */
[----:B0-----:R-:W-:-:S03]  /*24210*/  LEA R4, P5, R139, R2, 0x1 ;  /* 0x000000028b047211 */ /* 0x001fc600078a08ff */
[----:B------:R0:W-:Y:S04]  /*24220*/  STL [R1+0xb6c], R235 ;  /* 0x000b6ceb01007387 */ /* 0x0001e80000100800 */
[----:B------:R1:W-:Y:S01]  /*24230*/  STL [R1+0xba8], R4 ;  /* 0x000ba80401007387 */ /* 0x0003e20000100800 */
[----:B0-----:R-:W-:-:S03]  /*24240*/  LEA R235, P4, R137, R2, 0x1 ;  /* 0x0000000289eb7211 */ /* 0x001fc600078808ff */
[----:B------:R0:W-:Y:S01]  /*24250*/  STL [R1+0xb74], R231 ;  /* 0x000b74e701007387 */ /* 0x0001e20000100800 */
[----:B-1----:R-:W-:-:S03]  /*24260*/  LEA.HI.X.SX32 R4, R192, R0, 0x1, P3 ;  /* 0x00000000c0047211 */ /* 0x002fc600018f0eff */
[----:B------:R-:W-:Y:S01]  /*24270*/  STL [R1+0xbb0], R235 ;  /* 0x000bb0eb01007387 */ /* 0x000fe20000100800 */
[----:B------:R-:W-:-:S03]  /*24280*/  LEA.HI.X.SX32 R192, R161, R0, 0x1, P2 ;  /* 0x00000000a1c07211 */ /* 0x000fc600010f0eff */
[----:B------:R1:W-:Y:S01]  /*24290*/  STL [R1+0xb7c], R4 ;  /* 0x000b7c0401007387 */ /* 0x0003e20000100800 */
[----:B0-----:R-:W-:Y:S02]  /*242a0*/  LEA R231, P3, R131, R2, 0x1 ;  /* 0x0000000283e77211 */ /* 0x001fe400078608ff */
[----:B------:R-:W-:-:S03]  /*242b0*/  LEA.HI.X.SX32 R161, R145, R0, 0x1, P1 ;  /* 0x0000000091a17211 */ /* 0x000fc600008f0eff */
[----:B------:R-:W-:Y:S01]  /*242c0*/  STL [R1+0xbb8], R231 ;  /* 0x000bb8e701007387 */ /* 0x000fe20000100800 */
[----:B-1----:R-:W-:-:S03]  /*242d0*/  LEA R4, P2, R130, R2, 0x1 ;  /* 0x0000000282047211 */ /* 0x002fc600078408ff */
[----:B------:R-:W-:Y:S01]  /*242e0*/  STL [R1+0xb84], R192 ;  /* 0x000b84c001007387 */ /* 0x000fe20000100800 */
[----:B------:R-:W-:-:S03]  /*242f0*/  LEA R145, P1, R126, R2, 0x1 ;  /* 0x000000027e917211 */ /* 0x000fc600078208ff */
[----:B------:R0:W-:Y:S01]  /*24300*/  STL [R1+0xbc0], R4 ;  /* 0x000bc00401007387 */ /* 0x0001e20000100800 */
[----:B------:R-:W-:-:S03]  /*24310*/  LEA.HI.X.SX32 R142, R142, R0, 0x1, P6 ;  /* 0x000000008e8e7211 */ /* 0x000fc600030f0eff */
[----:B------:R-:W-:Y:S01]  /*24320*/  STL [R1+0xb8c], R161 ;  /* 0x000b8ca101007387 */ /* 0x000fe20000100800 */
[----:B0-----:R-:W-:-:S03]  /*24330*/  LEA.HI.X.SX32 R4, R144, R0, 0x1, P0 ;  /* 0x0000000090047211 */ /* 0x001fc600000f0eff */
[----:B------:R-:W-:Y:S01]  /*24340*/  STL [R1+0xbc8], R145 ;  /* 0x000bc89101007387 */ /* 0x000fe20000100800 */
        /* <DEDUP_REMOVED lines=187> */
[----:B------:R0:W-:Y:S04]  /*24f00*/  STL [R1+0xd40], R4 ;  /* 0x000d400401007387 */ /* 0x0001e80000100800 */
[----:B------:R-:W-:Y:S04]  /*24f10*/  STL [R1+0xd0c], R21 ;  /* 0x000d0c1501007387 */ /* 0x000fe80000100800 */
[----:B------:R-:W2:Y:S01]  /*24f20*/  LDL.LU R120, [R1] ;  /* 0x0000000001787983 */ /* 0x000ea20000300800 */
[----:B0-----:R-:W-:-:S03]  /*24f30*/  LEA.HI.X.SX32 R4, R19, R0, 0x1, P1 ;  /* 0x0000000013047211 */ /* 0x001fc600008f0eff */
[----:B------:R0:W-:Y:S01]  /*24f40*/  STL [R1+0xd48], R20 ;  /* 0x000d481401007387 */ /* 0x0001e20000100800 */
[----:B------:R-:W-:-:S03]  /*24f50*/  LEA.HI.X.SX32 R19, R18, R0, 0x1, P0 ;  /* 0x0000000012137211 */ /* 0x000fc600000f0eff */
[----:B------:R1:W-:Y:S01]  /*24f60*/  STL [R1+0xd14], R4 ;  /* 0x000d140401007387 */ /* 0x0003e20000100800 */
[----:B0-----:R-:W-:-:S03]  /*24f70*/  LEA R20, P1, R12, R2, 0x1 ;  /* 0x000000020c147211 */ /* 0x001fc600078208ff */
[----:B-1----:R-:W3:Y:S01]  /*24f80*/  LDL.LU R4, [R1+0x4] ;  /* 0x0000040001047983 */ /* 0x002ee20000300800 */
[----:B------:R-:W-:-:S03]  /*24f90*/  LEA R18, P0, R11, R2, 0x1 ;  /* 0x000000020b127211 */ /* 0x000fc600078008ff */
[----:B------:R-:W-:Y:S01]  /*24fa0*/  STL [R1+0xd50], R20 ;  /* 0x000d501401007387 */ /* 0x000fe20000100800 */
[----:B------:R-:W-:-:S03]  /*24fb0*/  LEA.HI.X.SX32 R17, R17, R0, 0x1, P6 ;  /* 0x0000000011117211 */ /* 0x000fc600030f0eff */
[----:B------:R-:W-:Y:S04]  /*24fc0*/  STL [R1+0xd1c], R19 ;  /* 0x000d1c1301007387 */ /* 0x000fe80000100800 */
[----:B------:R-:W4:Y:S04]  /*24fd0*/  LDL.LU R122, [R1+0x8] ;  /* 0x00000800017a7983 */ /* 0x000f280000300800 */
[----:B------:R0:W-:Y:S04]  /*24fe0*/  STL [R1+0xd58], R18 ;  /* 0x000d581201007387 */ /* 0x0001e80000100800 */
[----:B------:R1:W-:Y:S04]  /*24ff0*/  STL [R1+0xd24], R17 ;  /* 0x000d241101007387 */ /* 0x0003e80000100800 */
[----:B------:R-:W4:Y:S01]  /*25000*/  LDL.LU R126, [R1+0x10] ;  /* 0x00001000017e7983 */ /* 0x000f220000300800 */
[----:B0-----:R-:W-:-:S02]  /*25010*/  LEA R18, P6, R10, R2, 0x1 ;  /* 0x000000020a127211 */ /* 0x001fc400078c08ff */
[----:B-1----:R-:W-:-:S03]  /*25020*/  LEA.HI.X.SX32 R17, R16, R0, 0x1, P5 ;  /* 0x0000000010117211 */ /* 0x002fc600028f0eff */
[----:B------:R-:W-:Y:S01]  /*25030*/  STL [R1+0xd60], R18 ;  /* 0x000d601201007387 */ /* 0x000fe20000100800 */
[----:B------:R-:W-:Y:S02]  /*25040*/  LEA R16, P5, R9, R2, 0x1 ;  /* 0x0000000209107211 */ /* 0x000fe400078a08ff */
[----:B------:R-:W-:Y:S01]  /*25050*/  LEA.HI.X.SX32 R15, R15, R0, 0x1, P4 ;  /* 0x000000000f0f7211 */ /* 0x000fe200020f0eff */
        /* <DEDUP_REMOVED lines=8> */
[----:B------:R-:W-:-:S03]  /*250e0*/  LEA R14, P3, R7, R2, 0x1 ;  /* 0x00000002070e7211 */ /* 0x000fc600078608ff */
[----:B------:R-:W-:Y:S01]  /*250f0*/  STL [R1+0xd3c], R15 ;  /* 0x000d3c0f01007387 */ /* 0x000fe20000100800 */
[----:B------:R-:W-:-:S03]  /*25100*/  LEA.HI.X.SX32 R13, R13, R0, 0x1, P2 ;  /* 0x000000000d0d7211 */ /* 0x000fc600010f0eff */
[----:B------:R-:W4:Y:S04]  /*25110*/  LDL.LU R137, [R1+0x28] ;  /* 0x0000280001897983 */ /* 0x000f280000300800 */
[----:B------:R0:W-:Y:S04]  /*25120*/  STL [R1+0xd78], R14 ;  /* 0x000d780e01007387 */ /* 0x0001e80000100800 */
[----:B------:R1:W-:Y:S04]  /*25130*/  STL [R1+0xd44], R13 ;  /* 0x000d440d01007387 */ /* 0x0003e80000100800 */
[----:B------:R-:W4:Y:S01]  /*25140*/  LDL.LU R139, [R1+0x2c] ;  /* 0x00002c00018b7983 */ /* 0x000f220000300800 */
[----:B0-----:R-:W-:-:S02]  /*25150*/  LEA R14, P2, R5, R2, 0x1 ;  /* 0x00000002050e7211 */ /* 0x001fc400078408ff */
[----:B-1----:R-:W-:-:S03]  /*25160*/  LEA.HI.X.SX32 R13, R12, R0, 0x1, P1 ;  /* 0x000000000c0d7211 */ /* 0x002fc600008f0eff */
[----:B------:R-:W-:Y:S04]  /*25170*/  STL [R1+0xd80], R14 ;  /* 0x000d800e01007387 */ /* 0x000fe80000100800 */
[----:B------:R0:W-:Y:S04]  /*25180*/  STL [R1+0xd4c], R13 ;  /* 0x000d4c0d01007387 */ /* 0x0001e80000100800 */
[----:B------:R-:W4:Y:S01]  /*25190*/  LDL.LU R142, [R1+0x34] ;  /* 0x00003400018e7983 */ /* 0x000f220000300800 */
[----:B------:R-:W-:Y:S02]  /*251a0*/  LEA R12, P1, R241, R2, 0x1 ;  /* 0x00000002f10c7211 */ /* 0x000fe400078208ff */
[----:B------:R-:W-:-:S03]  /*251b0*/  LEA.HI.X.SX32 R11, R11, R0, 0x1, P0 ;  /* 0x000000000b0b7211 */ /* 0x000fc600000f0eff */
[----:B------:R1:W-:Y:S01]  /*251c0*/  STL [R1+0xd88], R12 ;  /* 0x000d880c01007387 */ /* 0x0003e20000100800 */
[----:B------:R-:W-:Y:S01]  /*251d0*/  LEA.HI.X.SX32 R9, R9, R0, 0x1, P5 ;  /* 0x0000000009097211 */ /* 0x000fe200028f0eff */
[----:B0-----:R-:W0:Y:S02]  /*251e0*/  LDC R13, c[0x0][0x238] ;  /* 0x00008e00ff0d7b82 */ /* 0x001e240000000800 */
[----:B------:R1:W-:Y:S04]  /*251f0*/  STL [R1+0xd54], R11 ;  /* 0x000d540b01007387 */ /* 0x0003e80000100800 */
[----:B------:R-:W4:Y:S01]  /*25200*/  LDL.LU R144, [R1+0x38] ;  /* 0x0000380001907983 */ /* 0x000f220000300800 */
[----:B-1----:R-:W-:Y:S02]  /*25210*/  LEA R12, P0, R245, R2, 0x1 ;  /* 0x00000002f50c7211 */ /* 0x002fe400078008ff */
[----:B------:R-:W-:-:S03]  /*25220*/  LEA.HI.X.SX32 R11, R10, R0, 0x1, P6 ;  /* 0x000000000a0b7211 */ /* 0x000fc600030f0eff */
[----:B------:R-:W-:Y:S01]  /*25230*/  STL [R1+0xd90], R12 ;  /* 0x000d900c01007387 */ /* 0x000fe20000100800 */
[----:B------:R-:W-:-:S03]  /*25240*/  LEA R10, P6, R249, R2, 0x1 ;  /* 0x00000002f90a7211 */ /* 0x000fc600078c08ff */
[----:B------:R-:W-:Y:S04]  /*25250*/  STL [R1+0xd5c], R11 ;  /* 0x000d5c0b01007387 */ /* 0x000fe80000100800 */
[----:B------:R-:W4:Y:S04]  /*25260*/  LDL.LU R145, [R1+0x40] ;  /* 0x0000400001917983 */ /* 0x000f280000300800 */
[----:B------:R-:W-:Y:S04]  /*25270*/  STL [R1+0xd98], R10 ;  /* 0x000d980a01007387 */ /* 0x000fe80000100800 */
[----:B------:R1:W-:Y:S04]  /*25280*/  STL [R1+0xd64], R9 ;  /* 0x000d640901007387 */ /* 0x0003e80000100800 */
[----:B------:R-:W4:Y:S01]  /*25290*/  LDL.LU R161, [R1+0x50] ;  /* 0x0000500001a17983 */ /* 0x000f220000300800 */
[----:B-1----:R-:W-:-:S02]  /*252a0*/  LEA.HI.X.SX32 R9, R8, R0, 0x1, P4 ;  /* 0x0000000008097211 */ /* 0x002fc400020f0eff */
[----:B------:R-:W-:Y:S02]  /*252b0*/  LEA.HI.X.SX32 R7, R7, R0, 0x1, P3 ;  /* 0x0000000007077211 */ /* 0x000fe400018f0eff */
[----:B--2---:R-:W-:-:S05]  /*252c0*/  LEA R10, P5, R120, R2, 0x1 ;  /* 0x00000002780a7211 */ /* 0x004fca00078a08ff */
[----:B------:R-:W-:Y:S04]  /*252d0*/  STL [R1+0xda0], R10 ;  /* 0x000da00a01007387 */ /* 0x000fe80000100800 */
[----:B------:R-:W-:Y:S04]  /*252e0*/  STL [R1+0xd6c], R9 ;  /* 0x000d6c0901007387 */ /* 0x000fe80000100800 */
[----:B------:R-:W2:Y:S01]  /*252f0*/  LDL.LU R192, [R1+0x58] ;  /* 0x0000580001c07983 */ /* 0x000ea20000300800 */
[----:B---3--:R-:W-:-:S05]  /*25300*/  LEA R8, P4, R4, R2, 0x1 ;  /* 0x0000000204087211 */ /* 0x008fca00078808ff */
[----:B------:R4:W-:Y:S04]  /*25310*/  STL [R1+0xda8], R8 ;  /* 0x000da80801007387 */ /* 0x0009e80000100800 */
[----:B------:R1:W-:Y:S04]  /*25320*/  STL [R1+0xd74], R7 ;  /* 0x000d740701007387 */ /* 0x0003e80000100800 */
[----:B------:R-:W3:Y:S01]  /*25330*/  LDL.LU R231, [R1+0x60] ;  /* 0x0000600001e77983 */ /* 0x000ee20000300800 */
[----:B----4-:R-:W-:Y:S02]  /*25340*/  LEA R8, P3, R122, R2, 0x1 ;  /* 0x000000027a087211 */ /* 0x010fe400078608ff */
[----:B-1----:R-:W-:-:S03]  /*25350*/  LEA.HI.X.SX32 R7, R5, R0, 0x1, P2 ;  /* 0x0000000005077211 */ /* 0x002fc600010f0eff */
[----:B------:R-:W-:Y:S04]  /*25360*/  STL [R1+0xdb0], R8 ;  /* 0x000db00801007387 */ /* 0x000fe80000100800 */
[----:B------:R1:W-:Y:S01]  /*25370*/  STL [R1+0xd7c], R7 ;  /* 0x000d7c0701007387 */ /* 0x0003e20000100800 */
[----:B------:R-:W-:-:S03]  /*25380*/  LEA R5, P2, R126, R2, 0x1 ;  /* 0x000000027e057211 */ /* 0x000fc600078408ff */
[----:B------:R-:W4:Y:S01]  /*25390*/  LDL.LU R235, [R1+0x6c] ;  /* 0x00006c0001eb7983 */ /* 0x000f220000300800 */
[----:B-1----:R-:W-:-:S03]  /*253a0*/  LEA.HI.X.SX32 R7, R241, R0, 0x1, P1 ;  /* 0x00000000f1077211 */ /* 0x002fc600008f0eff */
[----:B------:R1:W-:Y:S04]  /*253b0*/  STL [R1+0xdb8], R5 ;  /* 0x000db80501007387 */ /* 0x0003e80000100800 */
[----:B------:R0:W-:Y:S04]  /*253c0*/  STL [R1+0xd84], R7 ;  /* 0x000d840701007387 */ /* 0x0001e80000100800 */
[----:B------:R-:W4:Y:S01]  /*253d0*/  LDL.LU R119, [R1+0x7c] ;  /* 0x00007c0001777983 */ /* 0x000f220000300800 */
[----:B-1----:R-:W-:Y:S02]  /*253e0*/  LEA R5, P1, R130, R2, 0x1 ;  /* 0x0000000282057211 */ /* 0x002fe400078208ff */
[----:B0-----:R-:W-:-:S03]  /*253f0*/  LEA.HI.X.SX32 R7, R245, R0, 0x1, P0 ;  /* 0x00000000f5077211 */ /* 0x001fc600000f0eff */
[----:B------:R0:W-:Y:S04]  /*25400*/  STL [R1+0xdc0], R5 ;  /* 0x000dc00501007387 */ /* 0x0001e80000100800 */
[----:B------:R1:W-:Y:S04]  /*25410*/  STL [R1+0xd8c], R7 ;  /* 0x000d8c0701007387 */ /* 0x0003e80000100800 */
[----:B------:R-:W4:Y:S01]  /*25420*/  LDL.LU R237, [R1+0x88] ;  /* 0x0000880001ed7983 */ /* 0x000f220000300800 */
[----:B0-----:R-:W-:Y:S02]  /*25430*/  LEA R5, P0, R131, R2, 0x1 ;  /* 0x0000000283057211 */ /* 0x001fe400078008ff */
[----:B-1----:R-:W-:-:S03]  /*25440*/  LEA.HI.X.SX32 R7, R249, R0, 0x1, P6 ;  /* 0x00000000f9077211 */ /* 0x002fc600030f0eff */
[----:B------:R0:W-:Y:S04]  /*25450*/  STL [R1+0xdc8], R5 ;  /* 0x000dc80501007387 */ /* 0x0001e80000100800 */
[----:B------:R1:W-:Y:S01]  /*25460*/  STL [R1+0xd94], R7 ;  /* 0x000d940701007387 */ /* 0x0003e20000100800 */
[----:B0-----:R-:W-:Y:S02]  /*25470*/  LEA R5, P6, R137, R2, 0x1 ;  /* 0x0000000289057211 */ /* 0x001fe400078c08ff */
[----:B-1----:R-:W-:Y:S02]  /*25480*/  LEA.HI.X.SX32 R7, R120, R0, 0x1, P5 ;  /* 0x0000000078077211 */ /* 0x002fe400028f0eff */
[----:B------:R-:W4:Y:S04]  /*25490*/  LDL.LU R120, [R1+0x94] ;  /* 0x0000940001787983 */ /* 0x000f280000300800 */
[----:B------:R0:W-:Y:S04]  /*254a0*/  STL [R1+0xdd0], R5 ;  /* 0x000dd00501007387 */ /* 0x0001e80000100800 */
[----:B------:R1:W-:Y:S01]  /*254b0*/  STL [R1+0xd9c], R7 ;  /* 0x000d9c0701007387 */ /* 0x0003e20000100800 */
[----:B0-----:R-:W-:-:S02]  /*254c0*/  LEA R5, P5, R139, R2, 0x1 ;  /* 0x000000028b057211 */ /* 0x001fc400078a08ff */
[----:B-1----:R-:W-:Y:S02]  /*254d0*/  LEA.HI.X.SX32 R7, R4, R0, 0x1, P4 ;  /* 0x0000000004077211 */ /* 0x002fe400020f0eff */
[----:B------:R-:W4:Y:S04]  /*254e0*/  LDL.LU R4, [R1+0xa0] ;  /* 0x0000a00001047983 */ /* 0x000f280000300800 */
[----:B------:R0:W-:Y:S04]  /*254f0*/  STL [R1+0xdd8], R5 ;  /* 0x000dd80501007387 */ /* 0x0001e80000100800 */
[----:B------:R1:W-:Y:S01]  /*25500*/  STL [R1+0xda4], R7 ;  /* 0x000da40701007387 */ /* 0x0003e20000100800 */
[----:B0-----:R-:W-:-:S02]  /*25510*/  LEA R5, P4, R142, R2, 0x1 ;  /* 0x000000028e057211 */ /* 0x001fc400078808ff */
[-C--:B-1----:R-:W-:Y:S02]  /*25520*/  LEA.HI.X.SX32 R7, R122, R0.reuse, 0x1, P3 ;  /* 0x000000007a077211 */ /* 0x082fe400018f0eff */
[----:B------:R-:W4:Y:S04]  /*25530*/  LDL.LU R122, [R1+0xb0] ;  /* 0x0000b000017a7983 */ /* 0x000f280000300800 */
[----:B------:R-:W-:Y:S04]  /*25540*/  STL [R1+0xde0], R5 ;  /* 0x000de00501007387 */ /* 0x000fe80000100800 */
[----:B------:R0:W-:Y:S02]  /*25550*/  STL [R1+0xdac], R7 ;  /* 0x000dac0701007387 */ /* 0x0001e40000100800 */
[----:B0-----:R-:W-:-:S02]  /*25560*/  LEA.HI.X.SX32 R7, R126, R0, 0x1, P2 ;  /* 0x000000007e077211 */ /* 0x001fc400010f0eff */
[----:B------:R-:W4:Y:S01]  /*25570*/  LDL.LU R126, [R1+0xb8] ;  /* 0x0000b800017e7983 */ /* 0x000f220000300800 */
[----:B------:R-:W-:-:S05]  /*25580*/  LEA R5, P3, R144, R2, 0x1 ;  /* 0x0000000290057211 */ /* 0x000fca00078608ff */
        /* <DEDUP_REMOVED lines=14> */
[----:B--2---:R-:W-:-:S05]  /*25670*/  LEA R5, P0, R192, R2, 0x1 ;  /* 0x00000002c0057211 */ /* 0x004fca00078008ff */
[----:B------:R3:W-:Y:S04]  /*25680*/  STL [R1+0xe00], R5 ;  /* 0x000e000501007387 */ /* 0x0007e80000100800 */
[----:B------:R0:W-:Y:S01]  /*25690*/  STL [R1+0xdcc], R7 ;  /* 0x000dcc0701007387 */ /* 0x0001e20000100800 */
[----:B---3--:R-:W-:Y:S02]  /*256a0*/  LEA R5, P6, R231, R2, 0x1 ;  /* 0x00000002e7057211 */ /* 0x008fe400078c08ff */
[----:B0-----:R-:W-:Y:S02]  /*256b0*/  LEA.HI.X.SX32 R7, R139, R0, 0x1, P5 ;  /* 0x000000008b077211 */ /* 0x001fe400028f0eff */
[----:B------:R-:W2:Y:S04]  /*256c0*/  LDL.LU R139, [R1+0xe4] ;  /* 0x0000e400018b7983 */ /* 0x000ea80000300800 */
[----:B------:R4:W-:Y:S04]  /*256d0*/  STL [R1+0xe08], R5 ;  /* 0x000e080501007387 */ /* 0x0009e80000100800 */
[----:B------:R0:W-:Y:S01]  /*256e0*/  STL [R1+0xdd4], R7 ;  /* 0x000dd40701007387 */ /* 0x0001e20000100800 */
[----:B----4-:R-:W-:-:S02]  /*256f0*/  LEA R5, P5, R235, R2, 0x1 ;  /* 0x00000002eb057211 */ /* 0x010fc400078a08ff */
[----:B0-----:R-:W-:Y:S02]  /*25700*/  LEA.HI.X.SX32 R7, R142, R0, 0x1, P4 ;  /* 0x000000008e077211 */ /* 0x001fe400020f0eff */
[----:B------:R-:W3:Y:S04]  /*25710*/  LDL.LU R142, [R1+0xf8] ;  /* 0x0000f800018e7983 */ /* 0x000ee80000300800 */
        /* <DEDUP_REMOVED lines=50> */
[----:B------:R-:W-:Y:S04]  /*25a40*/  STL [R1+0xe60], R5 ;  /* 0x000e600501007387 */ /* 0x000fe80000100800 */
[----:B------:R0:W-:Y:S02]  /*25a50*/  STL [R1+0xe2c], R7 ;  /* 0x000e2c0701007387 */ /* 0x0001e40000100800 */
[----:B0-----:R-:W-:Y:S02]  /*25a60*/  LEA.HI.X.SX32 R7, R122, R0, 0x1, P0 ;  /* 0x000000007a077211 */ /* 0x001fe400000f0eff */
[-C--:B---3--:R-:W-:Y:S01]  /*25a70*/  LEA R5, P1, R142, R2.reuse, 0x1 ;  /* 0x000000028e057211 */ /* 0x088fe200078208ff */
        /* <DEDUP_REMOVED lines=59> */
[----:B------:R-:W2:Y:S01]  /*25e30*/  LDL.LU R235, [R1+0x180] ;  /* 0x0001800001eb7983 */ /* 0x000ea20000300800 */
[----:B---3--:R-:W-:-:S05]  /*25e40*/  LEA R5, P3, R126, R2, 0x1 ;  /* 0x000000027e057211 */ /* 0x008fca00078608ff */
[----:B------:R-:W-:Y:S04]  /*25e50*/  STL [R1+0xec8], R5 ;  /* 0x000ec80501007387 */ /* 0x000fe80000100800 */
[----:B------:R0:W-:Y:S02]  /*25e60*/  STL [R1+0xe94], R7 ;  /* 0x000e940701007387 */ /* 0x0001e40000100800 */
[----:B0-----:R-:W-:Y:S02]  /*25e70*/  LEA.HI.X.SX32 R7, R119, R0, 0x1, P1 ;  /* 0x0000000077077211 */ /* 0x001fe400008f0eff */
[----:B----4-:R-:W-:Y:S01]  /*25e80*/  LEA R5, P2, R130, R2, 0x1 ;  /* 0x0000000282057211 */ /* 0x010fe200078408ff */
[----:B------:R-:W3:Y:S04]  /*25e90*/  LDL.LU R119, [R1+0x18c] ;  /* 0x00018c0001777983 */ /* 0x000ee80000300800 */
[----:B------:R-:W-:Y:S04]  /*25ea0*/  STL [R1+0xed0], R5 ;  /* 0x000ed00501007387 */ /* 0x000fe80000100800 */
[----:B------:R0:W-:Y:S02]  /*25eb0*/  STL [R1+0xe9c], R7 ;  /* 0x000e9c0701007387 */ /* 0x0001e40000100800 */
[----:B0-----:R-:W-:-:S02]  /*25ec0*/  LEA.HI.X.SX32 R7, R237, R0, 0x1, P0 ;  /* 0x00000000ed077211 */ /* 0x001fc400000f0eff */
[-C--:B------:R-:W-:Y:S01]  /*25ed0*/  LEA R5, P1, R131, R2.reuse, 0x1 ;  /* 0x0000000283057211 */ /* 0x080fe200078208ff */
        /* <DEDUP_REMOVED lines=59> */
[----:B------:R-:W-:Y:S01]  /*26290*/  LEA R5, P3, R120, R2, 0x1 ;  /* 0x0000000278057211 */ /* 0x000fe200078608ff */
[----:B------:R-:W4:Y:S04]  /*262a0*/  LDL.LU R161, [R1+0x2ac] ;  /* 0x0002ac0001a17983 */ /* 0x000f280000300800 */
        /* <DEDUP_REMOVED lines=63> */
[----:B------:R-:W4:Y:S01]  /*266a0*/  LDL.LU R139, [R1+0x310] ;  /* 0x00031000018b7983 */ /* 0x000f220000300800 */
[----:B------:R-:W-:-:S05]  /*266b0*/  LEA R5, P4, R231, R2, 0x1 ;  /* 0x00000002e7057211 */ /* 0x000fca00078808ff */
[----:B------:R-:W-:Y:S04]  /*266c0*/  STL [R1+0x13b8], R5 ;  /* 0x0013b80501007387 */ /* 0x000fe80000100800 */
[----:B------:R0:W-:Y:S02]  /*266d0*/  STL [R1+0x1384], R7 ;  /* 0x0013840701007387 */ /* 0x0001e40000100800 */
[----:B0-----:R-:W-:Y:S02]  /*266e0*/  LEA.HI.X.SX32 R7, R142, R0, 0x1, P2 ;  /* 0x000000008e077211 */ /* 0x001fe400010f0eff */
        /* <DEDUP_REMOVED lines=195> */
[----:B------:R-:W-:Y:S01]  /*27320*/  LEA R5, P6, R122, R2, 0x1 ;  /* 0x000000027a057211 */ /* 0x000fe200078c08ff */
        /* <DEDUP_REMOVED lines=432> */
[----:B------:R0:W-:Y:S04]  /*28e30*/  STL [R1+0x1774], R7 ;  /* 0x0017740701007387 */ /* 0x0001e80000100800 */
[----:B------:R-:W4:Y:S01]  /*28e40*/  LDL.LU R118, [R1+0x1c8] ;  /* 0x0001c80001767983 */ /* 0x000f220000300800 */
[----:B0-----:R-:W-:Y:S02]  /*28e50*/  LEA.HI.X.SX32 R7, R119, R0, 0x1, P2 ;  /* 0x0000000077077211 */ /* 0x001fe400010f0eff */
[----:B------:R-:W-:-:S05]  /*28e60*/  LEA R5, P3, R130, R2, 0x1 ;  /* 0x0000000282057211 */ /* 0x000fca00078608ff */
[----:B------:R-:W-:Y:S04]  /*28e70*/  STL [R1+0x17b0], R5 ;  /* 0x0017b00501007387 */ /* 0x000fe80000100800 */
[----:B------:R0:W-:Y:S02]  /*28e80*/  STL [R1+0x177c], R7 ;  /* 0x00177c0701007387 */ /* 0x0001e40000100800 */
[----:B0-----:R-:W-:Y:S02]  /*28e90*/  LEA.HI.X.SX32 R7, R237, R0, 0x1, P1 ;  /* 0x00000000ed077211 */ /* 0x001fe400008f0eff */
[----:B------:R-:W4:Y:S01]  /*28ea0*/  LDL.LU R237, [R1+0x1c4] ;  /* 0x0001c40001ed7983 */ /* 0x000f220000300800 */
[----:B--2---:R-:W-:-:S05]  /*28eb0*/  LEA R5, P2, R131, R2, 0x1 ;  /* 0x0000000283057211 */ /* 0x004fca00078408ff */
[----:B------:R-:W-:Y:S04]  /*28ec0*/  STL [R1+0x17b8], R5 ;  /* 0x0017b80501007387 */ /* 0x000fe80000100800 */
[----:B------:R0:W-:Y:S04]  /*28ed0*/  STL [R1+0x1784], R7 ;  /* 0x0017840701007387 */ /* 0x0001e80000100800 */
[----:B------:R-:W2:Y:S01]  /*28ee0*/  LDL.LU R119, [R1+0x1c0] ;  /* 0x0001c00001777983 */ /* 0x000ea20000300800 */
[----:B0-----:R-:W-:Y:S02]  /*28ef0*/  LEA.HI.X.SX32 R7, R120, R0, 0x1, P0 ;  /* 0x0000000078077211 */ /* 0x001fe400000f0eff */
[----:B---3--:R-:W-:-:S05]  /*28f00*/  LEA R5, P1, R137, R2, 0x1 ;  /* 0x0000000289057211 */ /* 0x008fca00078208ff */
[----:B------:R-:W-:Y:S04]  /*28f10*/  STL [R1+0x17c0], R5 ;  /* 0x0017c00501007387 */ /* 0x000fe80000100800 */
[----:B------:R0:W-:Y:S02]  /*28f20*/  STL [R1+0x178c], R7 ;  /* 0x00178c0701007387 */ /* 0x0001e40000100800 */
[----:B0-----:R-:W-:Y:S02]  /*28f30*/  LEA.HI.X.SX32 R7, R4, R0, 0x1, P6 ;  /* 0x0000000004077211 */ /* 0x001fe400030f0eff */
[----:B----4-:R-:W-:Y:S01]  /*28f40*/  LEA R5, P0, R139, R2, 0x1 ;  /* 0x000000028b057211 */ /* 0x010fe200078008ff */
[----:B------:R-:W3:Y:S04]  /*28f50*/  LDL.LU R4, [R1+0x1bc] ;  /* 0x0001bc0001047983 */ /* 0x000ee80000300800 */
[----:B------:R-:W-:Y:S04]  /*28f60*/  STL [R1+0x17c8], R5 ;  /* 0x0017c80501007387 */ /* 0x000fe80000100800 */
[----:B------:R0:W-:Y:S04]  /*28f70*/  STL [R1+0x1794], R7 ;  /* 0x0017940701007387 */ /* 0x0001e80000100800 */
[----:B------:R-:W4:Y:S01]  /*28f80*/  LDL.LU R120, [R1+0x1b8] ;  /* 0x0001b80001787983 */ /* 0x000f220000300800 */
[----:B0-----:R-:W-:-:S02]  /*28f90*/  LEA.HI.X.SX32 R7, R122, R0, 0x1, P5 ;  /* 0x000000007a077211 */ /* 0x001fc400028f0eff */
[----:B------:R-:W-:-:S05]  /*28fa0*/  LEA R5, P6, R142, R2, 0x1 ;  /* 0x000000028e057211 */ /* 0x000fca00078c08ff */
[----:B------:R-:W-:Y:S04]  /*28fb0*/  STL [R1+0x17d0], R5 ;  /* 0x0017d00501007387 */ /* 0x000fe80000100800 */
[----:B------:R0:W-:Y:S04]  /*28fc0*/  STL [R1+0x179c], R7 ;  /* 0x00179c0701007387 */ /* 0x0001e80000100800 */
[----:B------:R-:W4:Y:S01]  /*28fd0*/  LDL.LU R122, [R1+0x1b4] ;  /* 0x0001b400017a7983 */ /* 0x000f220000300800 */
[----:B0-----:R-:W-:Y:S02]  /*28fe0*/  LEA.HI.X.SX32 R7, R126, R0, 0x1, P4 ;  /* 0x000000007e077211 */ /* 0x001fe400020f0eff */
        /* <DEDUP_REMOVED lines=26> */
[----:B------:R0:W-:Y:S04]  /*29190*/  STL [R1+0x1800], R5 ;  /* 0x0018000501007387 */ /* 0x0001e80000100800 */
[----:B------:R1:W-:Y:S04]  /*291a0*/  STL [R1+0x17cc], R7 ;  /* 0x0017cc0701007387 */ /* 0x0003e80000100800 */
[----:B------:R-:W4:Y:S01]  /*291b0*/  LDL.LU R142, [R1+0x19c] ;  /* 0x00019c00018e7983 */ /* 0x000f220000300800 */
[----:B0-----:R-:W-:Y:S02]  /*291c0*/  LEA R5, P6, R118, R2, 0x1 ;  /* 0x0000000276057211 */ /* 0x001fe400078c08ff */
[----:B-1----:R-:W-:-:S03]  /*291d0*/  LEA.HI.X.SX32 R7, R144, R0, 0x1, P5 ;  /* 0x0000000090077211 */ /* 0x002fc600028f0eff */
        /* <DEDUP_REMOVED lines=8> */
[-C--:B0-----:R-:W-:Y:S02]  /*29260*/  LEA.HI.X.SX32 R7, R161, R0.reuse, 0x1, P3 ;  /* 0x00000000a1077211 */ /* 0x081fe400018f0eff */
[----:B------:R-:W-:-:S02]  /*29270*/  LEA.HI.X.SX32 R8, R118, R0, 0x1, P6 ;  /* 0x0000000076087211 */ /* 0x000fc400030f0eff */
[----:B--2---:R-:W-:-:S05]  /*29280*/  LEA R5, P4, R119, R2, 0x1 ;  /* 0x0000000277057211 */ /* 0x004fca00078808ff */
[----:B------:R-:W-:Y:S04]  /*29290*/  STL [R1+0x1818], R5 ;  /* 0x0018180501007387 */ /* 0x000fe80000100800 */
[----:B------:R-:W2:Y:S04]  /*292a0*/  LDL.LU R161, [R1+0x188] ;  /* 0x0001880001a17983 */ /* 0x000ea80000300800 */
[----:B------:R0:W-:Y:S02]  /*292b0*/  STL [R1+0x17e4], R7 ;  /* 0x0017e40701007387 */ /* 0x0001e40000100800 */
[----:B0-----:R-:W-:-:S02]  /*292c0*/  LEA.HI.X.SX32 R7, R192, R0, 0x1, P2 ;  /* 0x00000000c0077211 */ /* 0x001fc400010f0eff */
[----:B---3--:R-:W-:-:S05]  /*292d0*/  LEA R5, P3, R4, R2, 0x1 ;  /* 0x0000000204057211 */ /* 0x008fca00078608ff */
[----:B------:R4:W-:Y:S04]  /*292e0*/  STL [R1+0x1820], R5 ;  /* 0x0018200501007387 */ /* 0x0009e80000100800 */
[----:B------:R-:W3:Y:S01]  /*292f0*/  LDL.LU R192, [R1+0x184] ;  /* 0x0001840001c07983 */ /* 0x000ee20000300800 */
[----:B----4-:R-:W-:-:S03]  /*29300*/  LEA R5, P2, R120, R2, 0x1 ;  /* 0x0000000278057211 */ /* 0x010fc600078408ff */
[----:B------:R0:W-:Y:S04]  /*29310*/  STL [R1+0x17ec], R7 ;  /* 0x0017ec0701007387 */ /* 0x0001e80000100800 */
[----:B------:R1:W-:Y:S01]  /*29320*/  STL [R1+0x1828], R5 ;  /* 0x0018280501007387 */ /* 0x0003e20000100800 */
[----:B0-----:R-:W-:-:S03]  /*29330*/  LEA.HI.X.SX32 R7, R231, R0, 0x1, P1 ;  /* 0x00000000e7077211 */ /* 0x001fc600008f0eff */
[----:B------:R-:W4:Y:S01]  /*29340*/  LDL.LU R231, [R1+0x134] ;  /* 0x0001340001e77983 */ /* 0x000f220000300800 */
[----:B-1----:R-:W-:-:S03]  /*29350*/  LEA R5, P1, R122, R2, 0x1 ;  /* 0x000000027a057211 */ /* 0x002fc600078208ff */
[----:B------:R0:W-:Y:S04]  /*29360*/  STL [R1+0x17f4], R7 ;  /* 0x0017f40701007387 */ /* 0x0001e80000100800 */
[----:B------:R1:W-:Y:S01]  /*29370*/  STL [R1+0x1830], R5 ;  /* 0x0018300501007387 */ /* 0x0003e20000100800 */
[----:B0-----:R-:W-:-:S03]  /*29380*/  LEA.HI.X.SX32 R7, R235, R0, 0x1, P0 ;  /* 0x00000000eb077211 */ /* 0x001fc600000f0eff */
[----:B------:R-:W4:Y:S04]  /*29390*/  LDL.LU R235, [R1+0x130] ;  /* 0x0001300001eb7983 */ /* 0x000f280000300800 */
[----:B------:R-:W-:Y:S01]  /*293a0*/  STL [R1+0x17fc], R7 ;  /* 0x0017fc0701007387 */ /* 0x000fe20000100800 */
[----:B-1----:R-:W-:-:S05]  /*293b0*/  LEA R5, P0, R126, R2, 0x1 ;  /* 0x000000027e057211 */ /* 0x002fca00078008ff */
[----:B------:R0:W-:Y:S04]  /*293c0*/  STL [R1+0x1838], R5 ;  /* 0x0018380501007387 */ /* 0x0001e80000100800 */
[----:B------:R-:W-:Y:S01]  /*293d0*/  STL [R1+0x1804], R8 ;  /* 0x0018040801007387 */ /* 0x000fe20000100800 */
[----:B0-----:R-:W-:-:S03]  /*293e0*/  LEA.HI.X.SX32 R5, R237, R0, 0x1, P5 ;  /* 0x00000000ed057211 */ /* 0x001fc600028f0eff */
        /* <DEDUP_REMOVED lines=23> */
[----:B------:R-:W-:Y:S01]  /*29560*/  STL [R1+0x182c], R5 ;  /* 0x00182c0501007387 */ /* 0x000fe20000100800 */
[----:B------:R-:W-:Y:S02]  /*29570*/  LEA R8, P1, R144, R2, 0x1 ;  /* 0x0000000290087211 */ /* 0x000fe400078208ff */
[----:B0-----:R-:W-:-:S03]  /*29580*/  LEA.HI.X.SX32 R7, R126, R0, 0x1, P0 ;  /* 0x000000007e077211 */ /* 0x001fc600000f0eff */
[----:B------:R-:W-:Y:S04]  /*29590*/  STL [R1+0x1868], R8 ;  /* 0x0018680801007387 */ /* 0x000fe80000100800 */
[----:B------:R-:W4:Y:S04]  /*295a0*/  LDL.LU R120, [R1+0x10c] ;  /* 0x00010c0001787983 */ /* 0x000f280000300800 */
[----:B------:R0:W-:Y:S02]  /*295b0*/  STL [R1+0x1834], R7 ;  /* 0x0018340701007387 */ /* 0x0001e40000100800 */
[----:B0-----:R-:W-:-:S02]  /*295c0*/  LEA.HI.X.SX32 R7, R130, R0, 0x1, P6 ;  /* 0x0000000082077211 */ /* 0x001fc400030f0eff */
[----:B------:R-:W-:-:S05]  /*295d0*/  LEA R5, P0, R145, R2, 0x1 ;  /* 0x0000000291057211 */ /* 0x000fca00078008ff */
[----:B------:R-:W-:Y:S04]  /*295e0*/  STL [R1+0x1870], R5 ;  /* 0x0018700501007387 */ /* 0x000fe80000100800 */
[----:B------:R-:W4:Y:S04]  /*295f0*/  LDL.LU R122, [R1+0x104] ;  /* 0x00010400017a7983 */ /* 0x000f280000300800 */
[----:B------:R0:W-:Y:S02]  /*29600*/  STL [R1+0x183c], R7 ;  /* 0x00183c0701007387 */ /* 0x0001e40000100800 */
[----:B0-----:R-:W-:-:S02]  /*29610*/  LEA.HI.X.SX32 R7, R131, R0, 0x1, P5 ;  /* 0x0000000083077211 */ /* 0x001fc400028f0eff */
[----:B--2---:R-:W-:-:S05]  /*29620*/  LEA R5, P6, R161, R2, 0x1 ;  /* 0x00000002a1057211 */ /* 0x004fca00078c08ff */
[----:B------:R-:W-:Y:S04]  /*29630*/  STL [R1+0x1878], R5 ;  /* 0x0018780501007387 */ /* 0x000fe80000100800 */
[----:B------:R-:W2:Y:S04]  /*29640*/  LDL.LU R126, [R1+0x100] ;  /* 0x00010000017e7983 */ /* 0x000ea80000300800 */
[----:B------:R0:W-:Y:S02]  /*29650*/  STL [R1+0x1844], R7 ;  /* 0x0018440701007387 */ /* 0x0001e40000100800 */
[----:B0-----:R-:W-:-:S02]  /*29660*/  LEA.HI.X.SX32 R7, R137, R0, 0x1, P4 ;  /* 0x0000000089077211 */ /* 0x001fc400020f0eff */
[----:B---3--:R-:W-:-:S05]  /*29670*/  LEA R5, P5, R192, R2, 0x1 ;  /* 0x00000002c0057211 */ /* 0x008fca00078a08ff */
[----:B------:R4:W-:Y:S04]  /*29680*/  STL [R1+0x1880], R5 ;  /* 0x0018800501007387 */ /* 0x0009e80000100800 */
[----:B------:R-:W3:Y:S04]  /*29690*/  LDL.LU R130, [R1+0xfc] ;  /* 0x0000fc0001827983 */ /* 0x000ee80000300800 */
[----:B------:R0:W-:Y:S01]  /*296a0*/  STL [R1+0x184c], R7 ;  /* 0x00184c0701007387 */ /* 0x0001e20000100800 */
[----:B----4-:R-:W-:Y:S02]  /*296b0*/  LEA R5, P4, R231, R2, 0x1 ;  /* 0x00000002e7057211 */ /* 0x010fe400078808ff */
[----:B0-----:R-:W-:-:S03]  /*296c0*/  LEA.HI.X.SX32 R7, R139, R0, 0x1, P3 ;  /* 0x000000008b077211 */ /* 0x001fc600018f0eff */
[----:B------:R0:W-:Y:S04]  /*296d0*/  STL [R1+0x1888], R5 ;  /* 0x0018880501007387 */ /* 0x0001e80000100800 */
[----:B------:R-:W4:Y:S04]  /*296e0*/  LDL.LU R131, [R1+0xf4] ;  /* 0x0000f40001837983 */ /* 0x000f280000300800 */
[----:B------:R1:W-:Y:S01]  /*296f0*/  STL [R1+0x1854], R7 ;  /* 0x0018540701007387 */ /* 0x0003e20000100800 */
[----:B0-----:R-:W-:Y:S02]  /*29700*/  LEA R5, P3, R235, R2, 0x1 ;  /* 0x00000002eb057211 */ /* 0x001fe400078608ff */
[----:B-1----:R-:W-:-:S03]  /*29710*/  LEA.HI.X.SX32 R7, R142, R0, 0x1, P2 ;  /* 0x000000008e077211 */ /* 0x002fc600010f0eff */
[----:B------:R-:W-:Y:S04]  /*29720*/  STL [R1+0x1890], R5 ;  /* 0x0018900501007387 */ /* 0x000fe80000100800 */
[----:B------:R-:W4:Y:S04]  /*29730*/  LDL.LU R137, [R1+0xf0] ;  /* 0x0000f00001897983 */ /* 0x000f280000300800 */
[----:B------:R0:W-:Y:S04]  /*29740*/  STL [R1+0x185c], R7 ;  /* 0x00185c0701007387 */ /* 0x0001e80000100800 */
[----:B------:R-:W4:Y:S01]  /*29750*/  LDL.LU R139, [R1+0xec] ;  /* 0x0000ec00018b7983 */ /* 0x000f220000300800 */
[----:B0-----:R-:W-:-:S02]  /*29760*/  LEA.HI.X.SX32 R7, R144, R0, 0x1, P1 ;  /* 0x0000000090077211 */ /* 0x001fc400008f0eff */
        /* <DEDUP_REMOVED lines=11> */
[----:B------:R0:W-:Y:S04]  /*29820*/  STL [R1+0x18a8], R5 ;  /* 0x0018a80501007387 */ /* 0x0001e80000100800 */
[----:B------:R-:W4:Y:S04]  /*29830*/  LDL.LU R145, [R1+0xdc] ;  /* 0x0000dc0001917983 */ /* 0x000f280000300800 */
[----:B------:R1:W-:Y:S01]  /*29840*/  STL [R1+0x1874], R7 ;  /* 0x0018740701007387 */ /* 0x0003e20000100800 */
[----:B0-----:R-:W-:-:S05]  /*29850*/  LEA R5, P6, R118, R2, 0x1 ;  /* 0x0000000276057211 */ /* 0x001fca00078c08ff */
[----:B------:R0:W-:Y:S01]  /*29860*/  STL [R1+0x18b0], R5 ;  /* 0x0018b00501007387 */ /* 0x0001e20000100800 */
[----:B-1----:R-:W-:-:S03]  /*29870*/  LEA.HI.X.SX32 R7, R192, R0, 0x1, P5 ;  /* 0x00000000c0077211 */ /* 0x002fc600028f0eff */
[----:B------:R-:W4:Y:S04]  /*29880*/  LDL.LU R161, [R1+0xd8] ;  /* 0x0000d80001a17983 */ /* 0x000f280000300800 */
[----:B------:R1:W-:Y:S01]  /*29890*/  STL [R1+0x187c], R7 ;  /* 0x00187c0701007387 */ /* 0x0003e20000100800 */
[----:B0-----:R-:W-:-:S05]  /*298a0*/  LEA R5, P5, R119, R2, 0x1 ;  /* 0x0000000277057211 */ /* 0x001fca00078a08ff */
[----:B------:R-:W-:Y:S04]  /*298b0*/  STL [R1+0x18b8], R5 ;  /* 0x0018b80501007387 */ /* 0x000fe80000100800 */
[----:B------:R-:W4:Y:S01]  /*298c0*/  LDL.LU R192, [R1+0xd4] ;  /* 0x0000d40001c07983 */ /* 0x000f220000300800 */
[----:B-1----:R-:W-:-:S05]  /*298d0*/  LEA.HI.X.SX32 R7, R231, R0, 0x1, P4 ;  /* 0x00000000e7077211 */ /* 0x002fca00020f0eff */
        /* <DEDUP_REMOVED lines=9> */
[----:B------:R-:W-:-:S05]  /*29970*/  LEA R5, P3, R122, R2, 0x1 ;  /* 0x000000027a057211 */ /* 0x000fca00078608ff */
[----:B------:R2:W-:Y:S04]  /*29980*/  STL [R1+0x18c8], R5 ;  /* 0x0018c80501007387 */ /* 0x0005e80000100800 */
[----:B------:R-:W-:Y:S04]  /*29990*/  STL [R1+0x1894], R7 ;  /* 0x0018940701007387 */ /* 0x000fe80000100800 */
[----:B------:R-:W4:Y:S01]  /*299a0*/  LDL.LU R237, [R1+0xc8] ;  /* 0x0000c80001ed7983 */ /* 0x000f220000300800 */
[----:B--2---:R-:W-:-:S05]  /*299b0*/  LEA R5, P2, R126, R2, 0x1 ;  /* 0x000000027e057211 */ /* 0x004fca00078408ff */
[----:B------:R0:W-:Y:S04]  /*299c0*/  STL [R1+0x18d0], R5 ;  /* 0x0018d00501007387 */ /* 0x0001e80000100800 */
[----:B------:R4:W-:Y:S01]  /*299d0*/  STL [R1+0x189c], R8 ;  /* 0x00189c0801007387 */ /* 0x0009e20000100800 */
[----:B0-----:R-:W-:-:S03]  /*299e0*/  LEA.HI.X.SX32 R5, R4, R0, 0x1, P0 ;  /* 0x0000000004057211 */ /* 0x001fc600000f0eff */
[----:B------:R-:W2:Y:S01]  /*299f0*/  LDL.LU R4, [R1+0xb4] ;  /* 0x0000b40001047983 */ /* 0x000ea20000300800 */
[----:B---3--:R-:W-:-:S05]  /*29a00*/  LEA R7, P1, R130, R2, 0x1 ;  /* 0x0000000282077211 */ /* 0x008fca00078208ff */
[----:B------:R0:W-:Y:S04]  /*29a10*/  STL [R1+0x18d8], R7 ;  /* 0x0018d80701007387 */ /* 0x0001e80000100800 */
[----:B------:R-:W-:Y:S01]  /*29a20*/  STL [R1+0x18a4], R5 ;  /* 0x0018a40501007387 */ /* 0x000fe20000100800 */
[----:B----4-:R-:W-:Y:S02]  /*29a30*/  LEA R8, P0, R131, R2, 0x1 ;  /* 0x0000000283087211 */ /* 0x010fe400078008ff */
[----:B0-----:R-:W-:-:S03]  /*29a40*/  LEA.HI.X.SX32 R7, R118, R0, 0x1, P6 ;  /* 0x0000000076077211 */ /* 0x001fc600030f0eff */
[----:B------:R0:W-:Y:S04]  /*29a50*/  STL [R1+0x18e0], R8 ;  /* 0x0018e00801007387 */ /* 0x0001e80000100800 */
[----:B------:R-:W3:Y:S01]  /*29a60*/  LDL.LU R113, [R1+0xac] ;  /* 0x0000ac0001717983 */ /* 0x000ee20000300800 */
[----:B0-----:R-:W-:Y:S02]  /*29a70*/  LEA.HI.X.SX32 R8, R119, R0, 0x1, P5 ;  /* 0x0000000077087211 */ /* 0x001fe400028f0eff */
[-C--:B------:R-:W-:Y:S01]  /*29a80*/  LEA R5, P6, R137, R2.reuse, 0x1 ;  /* 0x0000000289057211 */ /* 0x080fe200078c08ff */
[----:B------:R0:W-:Y:S04]  /*29a90*/  STL [R1+0x18ac], R7 ;  /* 0x0018ac0701007387 */ /* 0x0001e80000100800 */
[----:B------:R1:W-:Y:S04]  /*29aa0*/  STL [R1+0x18e8], R5 ;  /* 0x0018e80501007387 */ /* 0x0003e80000100800 */
[----:B------:R4:W-:Y:S01]  /*29ab0*/  STL [R1+0x18b4], R8 ;  /* 0x0018b40801007387 */ /* 0x0009e20000100800 */
[----:B0-----:R-:W-:-:S03]  /*29ac0*/  LEA R7, P5, R139, R2, 0x1 ;  /* 0x000000028b077211 */ /* 0x001fc600078a08ff */
[----:B------:R-:W3:Y:S01]  /*29ad0*/  LDL.LU R114, [R1+0xa8] ;  /* 0x0000a80001727983 */ /* 0x000ee20000300800 */
[----:B-1----:R-:W-:-:S03]  /*29ae0*/  LEA.HI.X.SX32 R5, R120, R0, 0x1, P4 ;  /* 0x0000000078057211 */ /* 0x002fc600020f0eff */
[----:B------:R0:W-:Y:S04]  /*29af0*/  STL [R1+0x18f0], R7 ;  /* 0x0018f00701007387 */ /* 0x0001e80000100800 */
[----:B------:R-:W-:Y:S01]  /*29b00*/  STL [R1+0x18bc], R5 ;  /* 0x0018bc0501007387 */ /* 0x000fe20000100800 */
[----:B----4-:R-:W-:Y:S02]  /*29b10*/  LEA R8, P4, R142, R2, 0x1 ;  /* 0x000000028e087211 */ /* 0x010fe400078808ff */
[----:B0-----:R-:W-:-:S03]  /*29b20*/  LEA.HI.X.SX32 R7, R122, R0, 0x1, P3 ;  /* 0x000000007a077211 */ /* 0x001fc600018f0eff */
[----:B------:R0:W-:Y:S04]  /*29b30*/  STL [R1+0x18f8], R8 ;  /* 0x0018f80801007387 */ /* 0x0001e80000100800 */
[----:B------:R-:W4:Y:S01]  /*29b40*/  LDL.LU R115, [R1+0xa4] ;  /* 0x0000a40001737983 */ /* 0x000f220000300800 */
[----:B0-----:R-:W-:Y:S02]  /*29b50*/  LEA.HI.X.SX32 R8, R126, R0, 0x1, P2 ;  /* 0x000000007e087211 */ /* 0x001fe400010f0eff */
[----:B------:R-:W-:Y:S01]  /*29b60*/  LEA R5, P3, R144, R2, 0x1 ;  /* 0x0000000290057211 */ /* 0x000fe200078608ff */
[----:B------:R-:W-:Y:S04]  /*29b70*/  STL [R1+0x18c4], R7 ;  /* 0x0018c40701007387 */ /* 0x000fe80000100800 */
[----:B------:R0:W-:Y:S04]  /*29b80*/  STL [R1+0x1900], R5 ;  /* 0x0019000501007387 */ /* 0x0001e80000100800 */
[----:B------:R1:W-:Y:S04]  /*29b90*/  STL [R1+0x18cc], R8 ;  /* 0x0018cc0801007387 */ /* 0x0003e80000100800 */
[----:B------:R-:W4:Y:S01]  /*29ba0*/  LDL.LU R116, [R1+0x9c] ;  /* 0x00009c0001747983 */ /* 0x000f220000300800 */
[----:B0-----:R-:W-:-:S02]  /*29bb0*/  LEA.HI.X.SX32 R5, R130, R0, 0x1, P1 ;  /* 0x0000000082057211 */ /* 0x001fc400008f0eff */
[----:B------:R-:W-:-:S05]  /*29bc0*/  LEA R7, P2, R145, R2, 0x1 ;  /* 0x0000000291077211 */ /* 0x000fca00078408ff */
[----:B------:R0:W-:Y:S04]  /*29bd0*/  STL [R1+0x1908], R7 ;  /* 0x0019080701007387 */ /* 0x0001e80000100800 */
[----:B------:R-:W-:Y:S01]  /*29be0*/  STL [R1+0x18d4], R5 ;  /* 0x0018d40501007387 */ /* 0x000fe20000100800 */
[----:B-1----:R-:W-:Y:S02]  /*29bf0*/  LEA R8, P1, R161, R2, 0x1 ;  /* 0x00000002a1087211 */ /* 0x002fe400078208ff */
[----:B0-----:R-:W-:-:S03]  /*29c00*/  LEA.HI.X.SX32 R7, R131, R0, 0x1, P0 ;  /* 0x0000000083077211 */ /* 0x001fc600000f0eff */
[----:B------:R0:W-:Y:S04]  /*29c10*/  STL [R1+0x1910], R8 ;  /* 0x0019100801007387 */ /* 0x0001e80000100800 */
[----:B------:R-:W4:Y:S01]  /*29c20*/  LDL.LU R118, [R1+0x98] ;  /* 0x0000980001767983 */ /* 0x000f220000300800 */
[----:B0-----:R-:W-:-:S03]  /*29c30*/  LEA.HI.X.SX32 R8, R137, R0, 0x1, P6 ;  /* 0x0000000089087211 */ /* 0x001fc600030f0eff */
[----:B------:R0:W-:Y:S01]  /*29c40*/  STL [R1+0x18dc], R7 ;  /* 0x0018dc0701007387 */ /* 0x0001e20000100800 */
[----:B------:R-:W-:-:S05]  /*29c50*/  LEA R5, P0, R192, R2, 0x1 ;  /* 0x00000002c0057211 */ /* 0x000fca00078008ff */
[----:B------:R1:W-:Y:S04]  /*29c60*/  STL [R1+0x1918], R5 ;  /* 0x0019180501007387 */ /* 0x0003e80000100800 */
[----:B------:R-:W-:Y:S04]  /*29c70*/  STL [R1+0x18e4], R8 ;  /* 0x0018e40801007387 */ /* 0x000fe80000100800 */
[----:B------:R-:W4:Y:S01]  /*29c80*/  LDL.LU R119, [R1+0x90] ;  /* 0x0000900001777983 */ /* 0x000f220000300800 */
[----:B0-----:R-:W-:Y:S02]  /*29c90*/  LEA R7, P6, R231, R2, 0x1 ;  /* 0x00000002e7077211 */ /* 0x001fe400078c08ff */
[----:B-1----:R-:W-:-:S03]  /*29ca0*/  LEA.HI.X.SX32 R5, R139, R0, 0x1, P5 ;  /* 0x000000008b057211 */ /* 0x002fc600028f0eff */
[----:B------:R0:W-:Y:S04]  /*29cb0*/  STL [R1+0x1920], R7 ;  /* 0x0019200701007387 */ /* 0x0001e80000100800 */
[----:B------:R-:W-:Y:S01]  /*29cc0*/  STL [R1+0x18ec], R5 ;  /* 0x0018ec0501007387 */ /* 0x000fe20000100800 */
[----:B0-----:R-:W-:Y:S02]  /*29cd0*/  LEA.HI.X.SX32 R7, R142, R0, 0x1, P4 ;  /* 0x000000008e077211 */ /* 0x001fe400020f0eff */
[----:B------:R-:W-:-:S05]  /*29ce0*/  LEA R8, P5, R235, R2, 0x1 ;  /* 0x00000002eb087211 */ /* 0x000fca00078a08ff */
[----:B------:R-:W-:Y:S04]  /*29cf0*/  STL [R1+0x1928], R8 ;  /* 0x0019280801007387 */ /* 0x000fe80000100800 */
[----:B------:R-:W4:Y:S04]  /*29d00*/  LDL.LU R120, [R1+0x8c] ;  /* 0x00008c0001787983 */ /* 0x000f280000300800 */
[----:B------:R0:W-:Y:S02]  /*29d10*/  STL [R1+0x18f4], R7 ;  /* 0x0018f40701007387 */ /* 0x0001e40000100800 */
[----:B0-----:R-:W-:-:S02]  /*29d20*/  LEA.HI.X.SX32 R7, R144, R0, 0x1, P3 ;  /* 0x0000000090077211 */ /* 0x001fc400018f0eff */
[----:B------:R-:W-:-:S05]  /*29d30*/  LEA R5, P4, R237, R2, 0x1 ;  /* 0x00000002ed057211 */ /* 0x000fca00078808ff */
[----:B------:R-:W-:Y:S04]  /*29d40*/  STL [R1+0x1930], R5 ;  /* 0x0019300501007387 */ /* 0x000fe80000100800 */
[----:B------:R-:W4:Y:S04]  /*29d50*/  LDL.LU R122, [R1+0x84] ;  /* 0x00008400017a7983 */ /* 0x000f280000300800 */
[----:B------:R0:W-:Y:S04]  /*29d60*/  STL [R1+0x18fc], R7 ;  /* 0x0018fc0701007387 */ /* 0x0001e80000100800 */
[----:B------:R-:W4:Y:S01]  /*29d70*/  LDL.LU R126, [R1+0x80] ;  /* 0x00008000017e7983 */ /* 0x000f220000300800 */
[----:B0-----:R-:W-:-:S02]  /*29d80*/  LEA.HI.X.SX32 R7, R145, R0, 0x1, P2 ;  /* 0x0000000091077211 */ /* 0x001fc400010f0eff */
[----:B--2---:R-:W-:-:S05]  /*29d90*/  LEA R5, P3, R4, R2, 0x1 ;  /* 0x0000000204057211 */ /* 0x004fca00078608ff */
[----:B------:R-:W-:Y:S04]  /*29da0*/  STL [R1+0x1938], R5 ;  /* 0x0019380501007387 */ /* 0x000fe80000100800 */
[----:B------:R-:W2:Y:S04]  /*29db0*/  LDL.LU R130, [R1+0x78] ;  /* 0x0000780001827983 */ /* 0x000ea80000300800 */
[----:B------:R0:W-:Y:S04]  /*29dc0*/  STL [R1+0x1904], R7 ;  /* 0x0019040701007387 */ /* 0x0001e80000100800 */
[----:B------:R-:W2:Y:S01]  /*29dd0*/  LDL.LU R131, [R1+0x74] ;  /* 0x0000740001837983 */ /* 0x000ea20000300800 */
[----:B0-----:R-:W-:-:S02]  /*29de0*/  LEA.HI.X.SX32 R7, R161, R0, 0x1, P1 ;  /* 0x00000000a1077211 */ /* 0x001fc400008f0eff */
[----:B---3--:R-:W-:-:S05]  /*29df0*/  LEA R5, P2, R113, R2, 0x1 ;  /* 0x0000000271057211 */ /* 0x008fca00078408ff */
[----:B------:R0:W-:Y:S04]  /*29e00*/  STL [R1+0x1940], R5 ;  /* 0x0019400501007387 */ /* 0x0001e80000100800 */
[----:B------:R-:W3:Y:S04]  /*29e10*/  LDL.LU R137, [R1+0x70] ;  /* 0x0000700001897983 */ /* 0x000ee80000300800 */
[----:B------:R1:W-:Y:S04]  /*29e20*/  STL [R1+0x190c], R7 ;  /* 0x00190c0701007387 */ /* 0x0003e80000100800 */
[----:B------:R-:W3:Y:S01]  /*29e30*/  LDL.LU R139, [R1+0x68] ;  /* 0x00006800018b7983 */ /* 0x000ee20000300800 */
[----:B0-----:R-:W-:-:S02]  /*29e40*/  LEA R5, P1, R114, R2, 0x1 ;  /* 0x0000000272057211 */ /* 0x001fc400078208ff */
[----:B-1----:R-:W-:-:S03]  /*29e50*/  LEA.HI.X.SX32 R7, R192, R0, 0x1, P0 ;  /* 0x00000000c0077211 */ /* 0x002fc600000f0eff */
[----:B------:R4:W-:Y:S04]  /*29e60*/  STL [R1+0x1948], R5 ;  /* 0x0019480501007387 */ /* 0x0009e80000100800 */
[----:B------:R-:W3:Y:S04]  /*29e70*/  LDL.LU R142, [R1+0x64] ;  /* 0x00006400018e7983 */ /* 0x000ee80000300800 */
[----:B------:R0:W-:Y:S04]  /*29e80*/  STL [R1+0x1914], R7 ;  /* 0x0019140701007387 */ /* 0x0001e80000100800 */
[----:B------:R-:W3:Y:S01]  /*29e90*/  LDL.LU R144, [R1+0x5c] ;  /* 0x00005c0001907983 */ /* 0x000ee20000300800 */
[----:B----4-:R-:W-:-:S02]  /*29ea0*/  LEA R5, P0, R115, R2, 0x1 ;  /* 0x0000000273057211 */ /* 0x010fc400078008ff */
[----:B0-----:R-:W-:-:S03]  /*29eb0*/  LEA.HI.X.SX32 R7, R231, R0, 0x1, P6 ;  /* 0x00000000e7077211 */ /* 0x001fc600030f0eff */
[----:B------:R0:W-:Y:S04]  /*29ec0*/  STL [R1+0x1950], R5 ;  /* 0x0019500501007387 */ /* 0x0001e80000100800 */
[----:B------:R-:W4:Y:S04]  /*29ed0*/  LDL.LU R145, [R1+0x54] ;  /* 0x0000540001917983 */ /* 0x000f280000300800 */
[----:B------:R1:W-:Y:S04]  /*29ee0*/  STL [R1+0x191c], R7 ;  /* 0x00191c0701007387 */ /* 0x0003e80000100800 */
[----:B------:R-:W4:Y:S01]  /*29ef0*/  LDL.LU R161, [R1+0x4c] ;  /* 0x00004c0001a17983 */ /* 0x000f220000300800 */
[----:B0-----:R-:W-:-:S02]  /*29f00*/  LEA R5, P6, R116, R2, 0x1 ;  /* 0x0000000274057211 */ /* 0x001fc400078c08ff */
        /* <DEDUP_REMOVED lines=15> */
[----:B------:R0:W-:Y:S02]  /*2a000*/  STL [R1+0x1934], R7 ;  /* 0x0019340701007387 */ /* 0x0001e40000100800 */
[----:B0-----:R-:W-:-:S02]  /*2a010*/  LEA.HI.X.SX32 R7, R113, R0, 0x1, P2 ;  /* 0x0000000071077211 */ /* 0x001fc400010f0eff */
[----:B------:R-:W-:-:S05]  /*2a020*/  LEA R5, P3, R120, R2, 0x1 ;  /* 0x0000000278057211 */ /* 0x000fca00078608ff */
[----:B------:R0:W-:Y:S04]  /*2a030*/  STL [R1+0x1970], R5 ;  /* 0x0019700501007387 */ /* 0x0001e80000100800 */
[----:B------:R1:W-:Y:S01]  /*2a040*/  STL [R1+0x193c], R7 ;  /* 0x00193c0701007387 */ /* 0x0003e20000100800 */
[----:B0-----:R-:W-:Y:S02]  /*2a050*/  LEA.HI.X.SX32 R5, R114, R0, 0x1, P1 ;  /* 0x0000000072057211 */ /* 0x001fe400008f0eff */
[----:B------:R-:W-:-:S05]  /*2a060*/  LEA R8, P2, R122, R2, 0x1 ;  /* 0x000000027a087211 */ /* 0x000fca00078408ff */
[----:B------:R0:W-:Y:S01]  /*2a070*/  STL [R1+0x1978], R8 ;  /* 0x0019780801007387 */ /* 0x0001e20000100800 */
[----:B-1----:R-:W-:-:S03]  /*2a080*/  LEA R7, P1, R126, R2, 0x1 ;  /* 0x000000027e077211 */ /* 0x002fc600078208ff */
[----:B------:R-:W-:Y:S04]  /*2a090*/  STL [R1+0x1944], R5 ;  /* 0x0019440501007387 */ /* 0x000fe80000100800 */
[----:B------:R1:W-:Y:S01]  /*2a0a0*/  STL [R1+0x1980], R7 ;  /* 0x0019800701007387 */ /* 0x0003e20000100800 */
[----:B0-----:R-:W-:-:S05]  /*2a0b0*/  LEA.HI.X.SX32 R8, R115, R0, 0x1, P0 ;  /* 0x0000000073087211 */ /* 0x001fca00000f0eff */
[----:B------:R0:W-:Y:S01]  /*2a0c0*/  STL [R1+0x194c], R8 ;  /* 0x00194c0801007387 */ /* 0x0001e20000100800 */
[----:B-1----:R-:W-:Y:S02]  /*2a0d0*/  LEA.HI.X.SX32 R7, R116, R0, 0x1, P6 ;  /* 0x0000000074077211 */ /* 0x002fe400030f0eff */
[----:B--2---:R-:W-:-:S05]  /*2a0e0*/  LEA R5, P0, R130, R2, 0x1 ;  /* 0x0000000282057211 */ /* 0x004fca00078008ff */
[----:B------:R1:W-:Y:S01]  /*2a0f0*/  STL [R1+0x1988], R5 ;  /* 0x0019880501007387 */ /* 0x0003e20000100800 */
[----:B0-----:R-:W-:-:S03]  /*2a100*/  LEA R8, P6, R131, R2, 0x1 ;  /* 0x0000000283087211 */ /* 0x001fc600078c08ff */
[----:B------:R-:W-:Y:S01]  /*2a110*/  STL [R1+0x1954], R7 ;  /* 0x0019540701007387 */ /* 0x000fe20000100800 */
[----:B-1----:R-:W-:-:S03]  /*2a120*/  LEA.HI.X.SX32 R5, R118, R0, 0x1, P5 ;  /* 0x0000000076057211 */ /* 0x002fc600028f0eff */
[----:B------:R0:W-:Y:S04]  /*2a130*/  STL [R1+0x1990], R8 ;  /* 0x0019900801007387 */ /* 0x0001e80000100800 */
[----:B------:R1:W-:Y:S01]  /*2a140*/  STL [R1+0x195c], R5 ;  /* 0x00195c0501007387 */ /* 0x0003e20000100800 */
[----:B0-----:R-:W-:Y:S02]  /*2a150*/  LEA.HI.X.SX32 R8, R119, R0, 0x1, P4 ;  /* 0x0000000077087211 */ /* 0x001fe400020f0eff */
[----:B---3--:R-:W-:-:S05]  /*2a160*/  LEA R7, P5, R137, R2, 0x1 ;  /* 0x0000000289077211 */ /* 0x008fca00078a08ff */
[----:B------:R0:W-:Y:S01]  /*2a170*/  STL [R1+0x1998], R7 ;  /* 0x0019980701007387 */ /* 0x0001e20000100800 */
[----:B-1----:R-:W-:-:S03]  /*2a180*/  LEA R5, P4, R139, R2, 0x1 ;  /* 0x000000028b057211 */ /* 0x002fc600078808ff */
[----:B------:R1:W-:Y:S01]  /*2a190*/  STL [R1+0x1964], R8 ;  /* 0x0019640801007387 */ /* 0x0003e20000100800 */
[----:B0-----:R-:W-:-:S03]  /*2a1a0*/  LEA.HI.X.SX32 R7, R120, R0, 0x1, P3 ;  /* 0x0000000078077211 */ /* 0x001fc600018f0eff */
[----:B------:R0:W-:Y:S04]  /*2a1b0*/  STL [R1+0x19a0], R5 ;  /* 0x0019a00501007387 */ /* 0x0001e80000100800 */
[----:B------:R2:W-:Y:S01]  /*2a1c0*/  STL [R1+0x196c], R7 ;  /* 0x00196c0701007387 */ /* 0x0005e20000100800 */
[----:B-1----:R-:W-:Y:S02]  /*2a1d0*/  LEA R8, P3, R142, R2, 0x1 ;  /* 0x000000028e087211 */ /* 0x002fe400078608ff */
[----:B0-----:R-:W-:-:S03]  /*2a1e0*/  LEA.HI.X.SX32 R5, R122, R0, 0x1, P2 ;  /* 0x000000007a057211 */ /* 0x001fc600010f0eff */
[----:B------:R0:W-:Y:S01]  /*2a1f0*/  STL [R1+0x19a8], R8 ;  /* 0x0019a80801007387 */ /* 0x0001e20000100800 */
[----:B--2---:R-:W-:-:S03]  /*2a200*/  LEA R7, P2, R144, R2, 0x1 ;  /* 0x0000000290077211 */ /* 0x004fc600078408ff */
[----:B------:R-:W-:Y:S04]  /*2a210*/  STL [R1+0x1974], R5 ;  /* 0x0019740501007387 */ /* 0x000fe80000100800 */
[----:B------:R1:W-:Y:S01]  /*2a220*/  STL [R1+0x19b0], R7 ;  /* 0x0019b00701007387 */ /* 0x0003e20000100800 */
[----:B0-----:R-:W-:-:S05]  /*2a230*/  LEA.HI.X.SX32 R8, R126, R0, 0x1, P1 ;  /* 0x000000007e087211 */ /* 0x001fca00008f0eff */
[----:B------:R0:W-:Y:S01]  /*2a240*/  STL [R1+0x197c], R8 ;  /* 0x00197c0801007387 */ /* 0x0001e20000100800 */
[----:B-1----:R-:W-:Y:S02]  /*2a250*/  LEA.HI.X.SX32 R7, R130, R0, 0x1, P0 ;  /* 0x0000000082077211 */ /* 0x002fe400000f0eff */
[----:B----4-:R-:W-:-:S05]  /*2a260*/  LEA R5, P1, R145, R2, 0x1 ;  /* 0x0000000291057211 */ /* 0x010fca00078208ff */
[----:B------:R1:W-:Y:S01]  /*2a270*/  STL [R1+0x19b8], R5 ;  /* 0x0019b80501007387 */ /* 0x0003e20000100800 */
[----:B0-----:R-:W-:-:S03]  /*2a280*/  LEA R8, P0, R161, R2, 0x1 ;  /* 0x00000002a1087211 */ /* 0x001fc600078008ff */
[----:B------:R0:W-:Y:S01]  /*2a290*/  STL [R1+0x1984], R7 ;  /* 0x0019840701007387 */ /* 0x0001e20000100800 */
[----:B-1----:R-:W-:-:S03]  /*2a2a0*/  LEA.HI.X.SX32 R5, R131, R0, 0x1, P6 ;  /* 0x0000000083057211 */ /* 0x002fc600030f0eff */
[----:B------:R1:W-:Y:S01]  /*2a2b0*/  STL [R1+0x19c0], R8 ;  /* 0x0019c00801007387 */ /* 0x0003e20000100800 */
[----:B0-----:R-:W-:-:S03]  /*2a2c0*/  LEA R7, P6, R192, R2, 0x1 ;  /* 0x00000002c0077211 */ /* 0x001fc600078c08ff */
[----:B------:R0:W-:Y:S01]  /*2a2d0*/  STL [R1+0x198c], R5 ;  /* 0x00198c0501007387 */ /* 0x0001e20000100800 */
[----:B-1----:R-:W-:-:S03]  /*2a2e0*/  LEA.HI.X.SX32 R8, R137, R0, 0x1, P5 ;  /* 0x0000000089087211 */ /* 0x002fc600028f0eff */
[----:B------:R1:W-:Y:S01]  /*2a2f0*/  STL [R1+0x19c8], R7 ;  /* 0x0019c80701007387 */ /* 0x0003e20000100800 */
[----:B0-----:R-:W-:-:S03]  /*2a300*/  LEA R5, P5, R231, R2, 0x1 ;  /* 0x00000002e7057211 */ /* 0x001fc600078a08ff */
[----:B------:R-:W-:Y:S01]  /*2a310*/  STL [R1+0x1994], R8 ;  /* 0x0019940801007387 */ /* 0x000fe20000100800 */
[----:B-1----:R-:W-:-:S03]  /*2a320*/  LEA.HI.X.SX32 R7, R139, R0, 0x1, P4 ;  /* 0x000000008b077211 */ /* 0x002fc600020f0eff */
        /* <DEDUP_REMOVED lines=11> */
[-C--:B------:R-:W-:Y:S02]  /*2a3e0*/  LEA R5, P2, R4, R2.reuse, 0x1 ;  /* 0x0000000204057211 */ /* 0x080fe400078408ff */
[----:B0-----:R-:W-:-:S03]  /*2a3f0*/  LEA R8, P1, R153, R2, 0x1 ;  /* 0x0000000299087211 */ /* 0x001fc600078208ff */
[----:B------:R0:W-:Y:S04]  /*2a400*/  STL [R1+0x19e8], R5 ;  /* 0x0019e80501007387 */ /* 0x0001e80000100800 */
[----:B------:R1:W-:Y:S01]  /*2a410*/  STL [R1+0x19b4], R7 ;  /* 0x0019b40701007387 */ /* 0x0003e20000100800 */
[----:B0-----:R-:W-:-:S03]  /*2a420*/  LEA.HI.X.SX32 R5, R161, R0, 0x1, P0 ;  /* 0x00000000a1057211 */ /* 0x001fc600000f0eff */
[----:B------:R0:W-:Y:S01]  /*2a430*/  STL [R1+0x19f0], R8 ;  /* 0x0019f00801007387 */ /* 0x0001e20000100800 */
[----:B-1----:R-:W-:-:S03]  /*2a440*/  LEA R7, P0, R154, R2, 0x1 ;  /* 0x000000029a077211 */ /* 0x002fc600078008ff */
[----:B------:R1:W-:Y:S04]  /*2a450*/  STL [R1+0x19bc], R5 ;  /* 0x0019bc0501007387 */ /* 0x0003e80000100800 */
[----:B------:R2:W-:Y:S01]  /*2a460*/  STL [R1+0x19f8], R7 ;  /* 0x0019f80701007387 */ /* 0x0005e20000100800 */
[----:B0-----:R-:W-:Y:S02]  /*2a470*/  LEA.HI.X.SX32 R8, R192, R0, 0x1, P6 ;  /* 0x00000000c0087211 */ /* 0x001fe400030f0eff */
[----:B-1----:R-:W-:-:S03]  /*2a480*/  LEA R5, P6, R3, R2, 0x1 ;  /* 0x0000000203057211 */ /* 0x002fc600078c08ff */
[----:B------:R0:W-:Y:S01]  /*2a490*/  STL [R1+0x19c4], R8 ;  /* 0x0019c40801007387 */ /* 0x0001e20000100800 */
[----:B--2---:R-:W-:-:S03]  /*2a4a0*/  LEA.HI.X.SX32 R7, R231, R0, 0x1, P5 ;  /* 0x00000000e7077211 */ /* 0x004fc600028f0eff */
[----:B------:R1:W-:Y:S04]  /*2a4b0*/  STL [R1+0x1a00], R5 ;  /* 0x001a000501007387 */ /* 0x0003e80000100800 */
[----:B------:R2:W-:Y:S01]  /*2a4c0*/  STL [R1+0x19cc], R7 ;  /* 0x0019cc0701007387 */ /* 0x0005e20000100800 */
[----:B0-----:R-:W-:Y:S02]  /*2a4d0*/  LEA R8, P5, R252, R2, 0x1 ;  /* 0x00000002fc087211 */ /* 0x001fe400078a08ff */
[----:B-1----:R-:W-:-:S03]  /*2a4e0*/  LEA.HI.X.SX32 R5, R235, R0, 0x1, P4 ;  /* 0x00000000eb057211 */ /* 0x002fc600020f0eff */
[----:B------:R0:W-:Y:S01]  /*2a4f0*/  STL [R1+0x1a08], R8 ;  /* 0x001a080801007387 */ /* 0x0001e20000100800 */
[----:B--2---:R-:W-:-:S03]  /*2a500*/  LEA R7, P4, R243, R2, 0x1 ;  /* 0x00000002f3077211 */ /* 0x004fc600078808ff */
[----:B------:R1:W-:Y:S04]  /*2a510*/  STL [R1+0x19d4], R5 ;  /* 0x0019d40501007387 */ /* 0x0003e80000100800 */
[----:B------:R2:W-:Y:S01]  /*2a520*/  STL [R1+0x1a10], R7 ;  /* 0x001a100701007387 */ /* 0x0005e20000100800 */
[----:B0-----:R-:W-:Y:S02]  /*2a530*/  LEA.HI.X.SX32 R8, R237, R0, 0x1, P3 ;  /* 0x00000000ed087211 */ /* 0x001fe400018f0eff */
[----:B------:R-:W0:Y:S01]  /*2a540*/  LDC R237, c[0x0][0x230] ;  /* 0x00008c00ffed7b82 */ /* 0x000e220000000800 */
[----:B-1----:R-:W-:Y:S02]  /*2a550*/  LEA R5, P3, R239, R2, 0x1 ;  /* 0x00000002ef057211 */ /* 0x002fe400078608ff */
[----:B------:R-:W-:Y:S01]  /*2a560*/  STL [R1+0x19dc], R8 ;  /* 0x0019dc0801007387 */ /* 0x000fe20000100800 */
[----:B--2---:R-:W-:-:S02]  /*2a570*/  LEA.HI.X.SX32 R7, R4, R0, 0x1, P2 ;  /* 0x0000000004077211 */ /* 0x004fc400010f0eff */
[----:B------:R-:W-:Y:S01]  /*2a580*/  LEA R4, P2, R149, R2, 0x1 ;  /* 0x0000000295047211 */ /* 0x000fe200078408ff */
[----:B------:R1:W-:Y:S04]  /*2a590*/  STL [R1+0x1a18], R5 ;  /* 0x001a180501007387 */ /* 0x0003e80000100800 */
[----:B------:R2:W-:Y:S01]  /*2a5a0*/  STL [R1+0x19e4], R7 ;  /* 0x0019e40701007387 */ /* 0x0005e20000100800 */
[----:B-1----:R-:W-:-:S03]  /*2a5b0*/  LEA.HI.X.SX32 R5, R153, R0, 0x1, P1 ;  /* 0x0000000099057211 */ /* 0x002fc600008f0eff */
[----:B------:R-:W3:Y:S04]  /*2a5c0*/  LDL.LU R153, [R1+0x1f94] ;  /* 0x001f940001997983 */ /* 0x000ee80000300800 */
[----:B------:R1:W-:Y:S01]  /*2a5d0*/  STL [R1+0x1a20], R4 ;  /* 0x001a200401007387 */ /* 0x0003e20000100800 */
[----:B--2---:R-:W-:-:S03]  /*2a5e0*/  LEA.HI.X.SX32 R7, R154, R0, 0x1, P0 ;  /* 0x000000009a077211 */ /* 0x004fc600000f0eff */
[----:B------:R2:W-:Y:S04]  /*2a5f0*/  STL [R1+0x19ec], R5 ;  /* 0x0019ec0501007387 */ /* 0x0005e80000100800 */
[----:B------:R-:W4:Y:S01]  /*2a600*/  LDL.LU R154, [R1+0x1f90] ;  /* 0x001f9000019a7983 */ /* 0x000f220000300800 */
[-C--:B-1----:R-:W-:Y:S02]  /*2a610*/  LEA R4, P1, R150, R2.reuse, 0x1 ;  /* 0x0000000296047211 */ /* 0x082fe400078208ff */
[----:B--2---:R-:W-:-:S03]  /*2a620*/  LEA R5, P0, R152, R2, 0x1 ;  /* 0x0000000298057211 */ /* 0x004fc600078008ff */
[----:B------:R1:W-:Y:S04]  /*2a630*/  STL [R1+0x1a28], R4 ;  /* 0x001a280401007387 */ /* 0x0003e80000100800 */
[----:B------:R2:W-:Y:S01]  /*2a640*/  STL [R1+0x19f4], R7 ;  /* 0x0019f40701007387 */ /* 0x0005e20000100800 */
[----:B-1----:R-:W-:-:S03]  /*2a650*/  LEA.HI.X.SX32 R4, R3, R0, 0x1, P6 ;  /* 0x0000000003047211 */ /* 0x002fc600030f0eff */
[----:B------:R1:W5:Y:S01]  /*2a660*/  LDL.LU R3, [R1+0x1f8c] ;  /* 0x001f8c0001037983 */ /* 0x0003620000300800 */
[----:B--2---:R-:W-:-:S03]  /*2a670*/  LEA R7, P6, R6, R2, 0x1 ;  /* 0x0000000206077211 */ /* 0x004fc600078c08ff */
[----:B------:R2:W-:Y:S04]  /*2a680*/  STL [R1+0x1a30], R5 ;  /* 0x001a300501007387 */ /* 0x0005e80000100800 */
[----:B------:R0:W-:Y:S01]  /*2a690*/  STL [R1+0x19fc], R4 ;  /* 0x0019fc0401007387 */ /* 0x0001e20000100800 */
[----:B--2---:R-:W-:-:S03]  /*2a6a0*/  LEA.HI.X.SX32 R5, R252, R0, 0x1, P5 ;  /* 0x00000000fc057211 */ /* 0x004fc600028f0eff */
[----:B------:R2:W-:Y:S01]  /*2a6b0*/  STL [R1+0x1a38], R7 ;  /* 0x001a380701007387 */ /* 0x0005e20000100800 */
[----:B0-----:R-:W-:-:S03]  /*2a6c0*/  LEA R4, P5, R155, R2, 0x1 ;  /* 0x000000029b047211 */ /* 0x001fc600078a08ff */
[----:B------:R0:W-:Y:S04]  /*2a6d0*/  STL [R1+0x1a04], R5 ;  /* 0x001a040501007387 */ /* 0x0001e80000100800 */
[----:B------:R1:W-:Y:S01]  /*2a6e0*/  STL [R1+0x1a40], R4 ;  /* 0x001a400401007387 */ /* 0x0003e20000100800 */
[----:B--2---:R-:W-:Y:S02]  /*2a6f0*/  LEA.HI.X.SX32 R7, R243, R0, 0x1, P4 ;  /* 0x00000000f3077211 */ /* 0x004fe400020f0eff */
[----:B0-----:R-:W-:-:S03]  /*2a700*/  LEA R5, P4, R156, R2, 0x1 ;  /* 0x000000029c057211 */ /* 0x001fc600078808ff */
[----:B------:R0:W-:Y:S01]  /*2a710*/  STL [R1+0x1a0c], R7 ;  /* 0x001a0c0701007387 */ /* 0x0001e20000100800 */
[----:B-1----:R-:W-:-:S03]  /*2a720*/  LEA.HI.X.SX32 R4, R239, R0, 0x1, P3 ;  /* 0x00000000ef047211 */ /* 0x002fc600018f0eff */
        /* <DEDUP_REMOVED lines=16> */
[----:B------:R-:W-:Y:S01]  /*2a830*/  STL [R1+0x1a68], R7 ;  /* 0x001a680701007387 */ /* 0x000fe20000100800 */
[----:B--2---:R-:W-:-:S03]  /*2a840*/  LEA R4, P6, R166, R2, 0x1 ;  /* 0x00000002a6047211 */ /* 0x004fc600078c08ff */
[----:B------:R0:W-:Y:S01]  /*2a850*/  STL [R1+0x1a34], R5 ;  /* 0x001a340501007387 */ /* 0x0001e20000100800 */
[----:B------:R-:W-:-:S03]  /*2a860*/  LEA.HI.X.SX32 R6, R155, R0, 0x1, P5 ;  /* 0x000000009b067211 */ /* 0x000fc600028f0eff */
[----:B------:R1:W-:Y:S01]  /*2a870*/  STL [R1+0x1a70], R4 ;  /* 0x001a700401007387 */ /* 0x0003e20000100800 */
        /* <DEDUP_REMOVED lines=637> */
[----:B------:R-:W-:Y:S01]  /*2d050*/  STL [R1+0x1f34], R6 ;  /* 0x001f340601007387 */ /* 0x000fe20000100800 */
[----:B--2---:R-:W-:Y:S02]  /*2d060*/  LEA.HI.X.SX32 R4, R227, R0, 0x1, P6 ;  /* 0x00000000e3047211 */ /* 0x004fe400030f0eff */
[----:B------:R-:W-:Y:S01]  /*2d070*/  LEA R2, P6, R247, R2, 0x1 ;  /* 0x00000002f7027211 */ /* 0x000fe200078c08ff */
[----:B------:R0:W-:Y:S04]  /*2d080*/  STL [R1+0x1f54], R5 ;  /* 0x001f540501007387 */ /* 0x0001e80000100800 */
[----:B------:R1:W-:Y:S04]  /*2d090*/  STL [R1+0x1f3c], R4 ;  /* 0x001f3c0401007387 */ /* 0x0003e80000100800 */
[----:B------:R2:W-:Y:S01]  /*2d0a0*/  STL [R1+0x1350], R2 ;  /* 0x0013500201007387 */ /* 0x0005e20000100800 */
[----:B0-----:R-:W-:-:S02]  /*2d0b0*/  LEA.HI.X.SX32 R5, R229, R0, 0x1, P5 ;  /* 0x00000000e5057211 */ /* 0x001fc400028f0eff */
[----:B-1----:R-:W-:-:S03]  /*2d0c0*/  LEA.HI.X.SX32 R4, R233, R0, 0x1, P4 ;  /* 0x00000000e9047211 */ /* 0x002fc600020f0eff */
[----:B------:R0:W-:Y:S01]  /*2d0d0*/  STL [R1+0xf40], R5 ;  /* 0x000f400501007387 */ /* 0x0001e20000100800 */
[----:B--2---:R-:W-:-:S03]  /*2d0e0*/  LEA.HI.X.SX32 R2, R250, R0, 0x1, P3 ;  /* 0x00000000fa027211 */ /* 0x004fc600018f0eff */
[----:B------:R1:W-:Y:S04]  /*2d0f0*/  STL [R1+0x1340], R4 ;  /* 0x0013400401007387 */ /* 0x0003e80000100800 */
[----:B------:R2:W-:Y:S01]  /*2d100*/  STL [R1+0x1344], R2 ;  /* 0x0013440201007387 */ /* 0x0005e20000100800 */
[-C--:B0-----:R-:W-:Y:S02]  /*2d110*/  LEA.HI.X.SX32 R5, R248, R0.reuse, 0x1, P2 ;  /* 0x00000000f8057211 */ /* 0x081fe400010f0eff */
[----:B-1----:R-:W-:-:S03]  /*2d120*/  LEA.HI.X.SX32 R4, R251, R0, 0x1, P1 ;  /* 0x00000000fb047211 */ /* 0x002fc600008f0eff */
[----:B------:R-:W-:Y:S01]  /*2d130*/  STL [R1+0x1354], R5 ;  /* 0x0013540501007387 */ /* 0x000fe20000100800 */
[-C--:B--2---:R-:W-:Y:S02]  /*2d140*/  LEA.HI.X.SX32 R2, R246, R0.reuse, 0x1, P0 ;  /* 0x00000000f6027211 */ /* 0x084fe400000f0eff */
[----:B------:R-:W-:Y:S01]  /*2d150*/  LEA.HI.X.SX32 R0, R247, R0, 0x1, P6 ;  /* 0x00000000f7007211 */ /* 0x000fe200030f0eff */
[----:B------:R0:W-:Y:S04]  /*2d160*/  STL [R1+0x1348], R4 ;  /* 0x0013480401007387 */ /* 0x0001e80000100800 */
[----:B------:R-:W-:Y:S04]  /*2d170*/  STL [R1+0x134c], R2 ;  /* 0x00134c0201007387 */ /* 0x000fe80000100800 */
[----:B------:R-:W-:Y:S01]  /*2d180*/  STL [R1+0xf44], R0 ;  /* 0x000f440001007387 */ /* 0x000fe20000100800 */
[----:B0-----:R-:W0:Y:S03]  /*2d190*/  LDC R4, c[0x0][0x23c] ;  /* 0x00008f00ff047b82 */ /* 0x001e260000000800 */
[----:B------:R-:W-:Y:S04]  /*2d1a0*/  STL [R1+0xae0], RZ ;  /* 0x000ae0ff01007387 */ /* 0x000fe80000100800 */
        /* <DEDUP_REMOVED lines=256> */
[----:B------:R-:W-:Y:S04]  /*2e1b0*/  STL [R1], RZ ;  /* 0x000000ff01007387 */ /* 0x000fe80000100800 */
        /* <DEDUP_REMOVED lines=66> */
[----:B------:R-:W-:Y:S01]  /*2e5e0*/  STL [R1+0x10c], RZ ;  /* 0x00010cff01007387 */ /* 0x000fe20000100800 */
[----:B------:R-:W-:-:S03]  /*2e5f0*/  VIADD R237, R237, 0x7f ;  /* 0x0000007feded7836 */ /* 0x000fc60000000000 */
[----:B------:R-:W-:Y:S04]  /*2e600*/  STL [R1+0x110], RZ ;  /* 0x000110ff01007387 */ /* 0x000fe80000100800 */
[----:B------:R-:W-:Y:S04]  /*2e610*/  STL [R1+0x114], RZ ;  /* 0x000114ff01007387 */ /* 0x000fe80000100800 */
[----:B------:R-:W-:Y:S04]  /*2e620*/  STL [R1+0x118], RZ ;  /* 0x000118ff01007387 */ /* 0x000fe80000100800 */
[----:B------:R-:W-:Y:S01]  /*2e630*/  STL [R1+0x11c], RZ ;  /* 0x00011cff01007387 */ /* 0x000fe20000100800 */
[----:B0-----:R-:W-:-:S03]  /*2e640*/  IMAD.SHL.U32 R12, R4, 0x80, RZ ;  /* 0x00000080040c7824 */ /* 0x001fc600078e00ff */
[----:B------:R-:W-:Y:S01]  /*2e650*/  STL [R1+0x120], RZ ;  /* 0x000120ff01007387 */ /* 0x000fe20000100800 */
[----:B------:R-:W-:-:S03]  /*2e660*/  SHF.R.S32.HI R4, RZ, 0x1f, R237 ;  /* 0x0000001fff047819 */ /* 0x000fc600000114ed */
[----:B------:R-:W-:Y:S04]  /*2e670*/  STL [R1+0x124], RZ ;  /* 0x000124ff01007387 */ /* 0x000fe80000100800 */
[----:B------:R-:W-:Y:S04]  /*2e680*/  STL [R1+0x128], RZ ;  /* 0x000128ff01007387 */ /* 0x000fe80000100800 */
[----:B------:R-:W-:Y:S04]  /*2e690*/  STL [R1+0x12c], RZ ;  /* 0x00012cff01007387 */ /* 0x000fe80000100800 */
[----:B------:R-:W-:Y:S01]  /*2e6a0*/  STL [R1+0x130], RZ ;  /* 0x000130ff01007387 */ /* 0x000fe20000100800 */
[----:B------:R-:W-:-:S03]  /*2e6b0*/  LEA.HI R4, R4, R237, RZ, 0x7 ;  /* 0x000000ed04047211 */ /* 0x000fc600078f38ff */
[----:B------:R-:W-:Y:S04]  /*2e6c0*/  STL [R1+0x134], RZ ;  /* 0x000134ff01007387 */ /* 0x000fe80000100800 */
[----:B------:R-:W-:Y:S04]  /*2e6d0*/  STL [R1+0x138], RZ ;  /* 0x000138ff01007387 */ /* 0x000fe80000100800 */
[----:B------:R-:W-:Y:S04]  /*2e6e0*/  STL [R1+0x13c], RZ ;  /* 0x00013cff01007387 */ /* 0x000fe80000100800 */
[----:B------:R-:W-:Y:S01]  /*2e6f0*/  STL [R1+0x140], RZ ;  /* 0x000140ff01007387 */ /* 0x000fe20000100800 */
[----:B------:R-:W-:-:S03]  /*2e700*/  SHF.R.S32.HI R4, RZ, 0x7, R4 ;  /* 0x00000007ff047819 */ /* 0x000fc60000011404 */
        /* <DEDUP_REMOVED lines=10> */
[----:B------:R-:W0:Y:S03]  /*2e7b0*/  S2R R4, SR_TID.X ;  /* 0x0000000000047919 */ /* 0x000e260000002100 */
        /* <DEDUP_REMOVED lines=28> */
[----:B0-----:R-:W-:-:S03]  /*2e980*/  IMAD.SHL.U32 R237, R4, 0x2, RZ ;  /* 0x0000000204ed7824 */ /* 0x001fc600078e00ff */
[----:B------:R-:W-:Y:S04]  /*2e990*/  STL [R1+0x1dc], RZ ;  /* 0x0001dcff01007387 */ /* 0x000fe80000100800 */
[----:B------:R-:W-:Y:S04]  /*2e9a0*/  STL [R1+0x1e0], RZ ;  /* 0x0001e0ff01007387 */ /* 0x000fe80000100800 */
[----:B------:R-:W-:Y:S04]  /*2e9b0*/  STL [R1+0x1e4], RZ ;  /* 0x0001e4ff01007387 */ /* 0x000fe80000100800 */
[----:B------:R-:W-:Y:S04]  /*2e9c0*/  STL [R1+0x1e8], RZ ;  /* 0x0001e8ff01007387 */ /* 0x000fe80000100800 */
[----:B------:R-:W-:Y:S01]  /*2e9d0*/  STL [R1+0x1ec], RZ ;  /* 0x0001ecff01007387 */ /* 0x000fe20000100800 */
[----:B------:R-:W-:-:S03]  /*2e9e0*/  LOP3.LUT R21, R237, 0x7e, RZ, 0xc0, !PT ;  /* 0x0000007eed157812 */ /* 0x000fc600078ec0ff */
[----:B------:R-:W-:Y:S04]  /*2e9f0*/  STL [R1+0x1f0], RZ ;  /* 0x0001f0ff01007387 */ /* 0x000fe80000100800 */
[----:B------:R-:W-:Y:S04]  /*2ea00*/  STL [R1+0x1f4], RZ ;  /* 0x0001f4ff01007387 */ /* 0x000fe80000100800 */
[----:B------:R-:W-:Y:S04]  /*2ea10*/  STL [R1+0x1f8], RZ ;  /* 0x0001f8ff01007387 */ /* 0x000fe80000100800 */
[----:B------:R-:W-:Y:S04]  /*2ea20*/  STL [R1+0x1fc], RZ ;  /* 0x0001fcff01007387 */ /* 0x000fe80000100800 */
[----:B------:R-:W2:Y:S01]  /*2ea30*/  LDL R237, [R1+0x1f80] ;  /* 0x001f800001ed7983 */ /* 0x000ea20000100800 */
[----:B------:R-:W-:Y:S01]  /*2ea40*/  LOP3.LUT R22, R4, 0x40, RZ, 0xc0, !PT ;  /* 0x0000004004167812 */ /* 0x000fe200078ec0ff */
[----:B------:R-:W-:-:S02]  /*2ea50*/  UIADD3.64 UR8, UR38, 0x4, URZ ;  /* 0x0000000426087897 */ /* 0x000fc4000fffe03f */
[----:B------:R-:W-:Y:S02]  /*2ea60*/  UIADD3.64 UR8, UR38, 0x800, URZ ;  /* 0x0000080026087897 */ /* 0x000fe4000fffe03f */
[----:B------:R-:W-:Y:S01]  /*2ea70*/  UIADD3.64 UR8, UR38, 0x804, URZ ;  /* 0x0000080426087897 */ /* 0x000fe2000fffe03f */
[C-C-:B------:R-:W-:Y:S02]  /*2ea80*/  IMAD R4, R22.reuse, 0x100, R21.reuse ;  /* 0x0000010016047824 */ /* 0x140fe400078e0215 */
[----:B------:R-:W-:-:S03]  /*2ea90*/  IMAD R241, R22, 0x200, R21 ;  /* 0x0000020016f17824 */ /* 0x000fc600078e0215 */
[C---:B------:R-:W-:Y:S01]  /*2eaa0*/  LOP3.LUT R20, R4.reuse, 0x10, RZ, 0x3c, !PT ;  /* 0x0000001004147812 */ /* 0x040fe200078e3cff */
[----:B------:R-:W-:Y:S01]  /*2eab0*/  UMOV UR8, UR7 ;  /* 0x0000000700087c82 */ /* 0x000fe20008000000 */
[----:B------:R-:W-:Y:S01]  /*2eac0*/  UMOV UR9, 0x40000040 ;  /* 0x4000004000097882 */ /* 0x000fe20000000000 */
[C---:B------:R-:W-:Y:S01]  /*2ead0*/  LOP3.LUT R19, R4.reuse, 0x20, RZ, 0x3c, !PT ;  /* 0x0000002004137812 */ /* 0x040fe200078e3cff */
[----:B------:R-:W-:Y:S01]  /*2eae0*/  IMAD.U32 R5, RZ, RZ, UR9 ;  /* 0x00000009ff057e24 */ /* 0x000fe2000f8e00ff */
[C---:B------:R-:W-:Y:S02]  /*2eaf0*/  LOP3.LUT R18, R4.reuse, 0x30, RZ, 0x3c, !PT ;  /* 0x0000003004127812 */ /* 0x040fe400078e3cff */
[C---:B------:R-:W-:Y:S02]  /*2eb00*/  LOP3.LUT R17, R4.reuse, 0x40, RZ, 0x3c, !PT ;  /* 0x0000004004117812 */ /* 0x040fe400078e3cff */
[C---:B------:R-:W-:Y:S02]  /*2eb10*/  LOP3.LUT R16, R4.reuse, 0x50, RZ, 0x3c, !PT ;  /* 0x0000005004107812 */ /* 0x040fe400078e3cff */
[----:B------:R-:W-:-:S02]  /*2eb20*/  LOP3.LUT R15, R4, 0x60, RZ, 0x3c, !PT ;  /* 0x00000060040f7812 */ /* 0x000fc400078e3cff */
[----:B------:R-:W-:Y:S01]  /*2eb30*/  LOP3.LUT R14, R4, 0x70, RZ, 0x3c, !PT ;  /* 0x00000070040e7812 */ /* 0x000fe200078e3cff */
[----:B------:R-:W-:Y:S01]  /*2eb40*/  IMAD R103, R13, 0xfe, RZ ;  /* 0x000000fe0d677824 */ /* 0x000fe200078e02ff */
[----:B------:R-:W-:Y:S01]  /*2eb50*/  LOP3.LUT R22, R241, 0x60, RZ, 0x3c, !PT ;  /* 0x00000060f1167812 */ /* 0x000fe200078e3cff */
[----:B------:R-:W-:Y:S01]  /*2eb60*/  IMAD R104, R13, 0xfa, RZ ;  /* 0x000000fa0d687824 */ /* 0x000fe200078e02ff */
[----:B------:R-:W-:Y:S01]  /*2eb70*/  LOP3.LUT R44, R241, 0x70, RZ, 0x3c, !PT ;  /* 0x00000070f12c7812 */ /* 0x000fe200078e3cff */
[C---:B------:R-:W-:Y:S02]  /*2eb80*/  IMAD R105, R13.reuse, 0xf6, RZ ;  /* 0x000000f60d697824 */ /* 0x040fe400078e02ff */
[C---:B------:R-:W-:Y:S02]  /*2eb90*/  IMAD R106, R13.reuse, 0xf2, RZ ;  /* 0x000000f20d6a7824 */ /* 0x040fe400078e02ff */
[----:B------:R-:W-:Y:S01]  /*2eba0*/  IMAD R107, R13, 0xee, RZ ;  /* 0x000000ee0d6b7824 */ /* 0x000fe200078e02ff */
[----:B----4-:R-:W-:Y:S01]  /*2ebb0*/  IADD3 R23, P5, R105, R154, RZ ;  /* 0x0000009a69177210 */ /* 0x010fe20007fbe0ff */
[----:B------:R-:W-:-:S02]  /*2ebc0*/  IMAD R108, R13, 0xea, RZ ;  /* 0x000000ea0d6c7824 */ /* 0x000fc400078e02ff */
[C---:B------:R-:W-:Y:S02]  /*2ebd0*/  IMAD R109, R13.reuse, 0xe6, RZ ;  /* 0x000000e60d6d7824 */ /* 0x040fe400078e02ff */
[C---:B------:R-:W-:Y:S02]  /*2ebe0*/  IMAD R110, R13.reuse, 0x7f, RZ ;  /* 0x0000007f0d6e7824 */ /* 0x040fe400078e02ff */
[C---:B------:R-:W-:Y:S02]  /*2ebf0*/  IMAD R111, R13.reuse, 0xe2, RZ ;  /* 0x000000e20d6f7824 */ /* 0x040fe400078e02ff */
[C---:B------:R-:W-:Y:S02]  /*2ec00*/  IMAD R112, R13.reuse, 0x7d, RZ ;  /* 0x0000007d0d707824 */ /* 0x040fe400078e02ff */
[C---:B------:R-:W-:Y:S02]  /*2ec10*/  IMAD R113, R13.reuse, 0xde, RZ ;  /* 0x000000de0d717824 */ /* 0x040fe400078e02ff */
        /* <DEDUP_REMOVED lines=55> */
[----:B------:R-:W-:Y:S02]  /*2ef90*/  IMAD R172, R13, 0xdc, RZ ;  /* 0x000000dc0dac7824 */ /* 0x000fe400078e02ff */
[----:B--2---:R-:W-:Y:S02]  /*2efa0*/  IMAD.IADD R21, R237, 0x1, R4 ;  /* 0x00000001ed157824 */ /* 0x004fe400078e0204 */
[----:B------:R-:W-:Y:S01]  /*2efb0*/  IMAD.U32 R4, RZ, RZ, UR8 ;  /* 0x00000008ff047e24 */ /* 0x000fe2000f8e00ff */
[----:B------:R-:W-:Y:S02]  /*2efc0*/  UIADD3.64 UR8, UR36, 0x100, URZ ;  /* 0x0000010024087897 */ /* 0x000fe4000fffe03f */
[----:B------:R-:W-:Y:S02]  /*2efd0*/  UIADD3.64 UR8, UR36, 0x200, URZ ;  /* 0x0000020024087897 */ /* 0x000fe4000fffe03f */
[----:B------:R-:W-:Y:S02]  /*2efe0*/  UIADD3.64 UR8, UR36, 0x300, URZ ;  /* 0x0000030024087897 */ /* 0x000fe4000fffe03f */
[----:B------:R-:W-:Y:S01]  /*2eff0*/  UIADD3.64 UR8, UR36, 0x400, URZ ;  /* 0x0000040024087897 */ /* 0x000fe2000fffe03f */
[----:B------:R0:W-:Y:S06]  /*2f000*/  STL.64 [R1+0x1f70], R4 ;  /* 0x001f700401007387 */ /* 0x0001ec0000100a00 */
[----:B------:R-:W-:Y:S01]  /*2f010*/  UMOV UR8, UR6 ;  /* 0x0000000600087c82 */ /* 0x000fe20008000000 */
[----:B------:R-:W-:Y:S01]  /*2f020*/  UMOV UR9, 0x40000040 ;  /* 0x4000004000097882 */ /* 0x000fe20000000000 */
[----:B------:R-:W-:-:S02]  /*2f030*/  IMAD.U32 R238, RZ, RZ, UR8 ;  /* 0x00000008ffee7e24 */ /* 0x000fc4000f8e00ff */
[----:B0-----:R-:W-:Y:S01]  /*2f040*/  IMAD.IADD R5, R237, 0x1, R22 ;  /* 0x00000001ed057824 */ /* 0x001fe200078e0216 */
[-C--:B------:R-:W-:Y:S01]  /*2f050*/  IADD3 R22, P2, R103, R154.reuse, RZ ;  /* 0x0000009a67167210 */ /* 0x080fe20007f5e0ff */
[----:B------:R-:W-:Y:S01]  /*2f060*/  IMAD.IADD R4, R237, 0x1, R44 ;  /* 0x00000001ed047824 */ /* 0x000fe200078e022c */
[-C--:B------:R-:W-:Y:S01]  /*2f070*/  IADD3 R44, P4, R104, R154.reuse, RZ ;  /* 0x0000009a682c7210 */ /* 0x080fe20007f9e0ff */
[----:B------:R-:W-:Y:S02]  /*2f080*/  IMAD.U32 R239, RZ, RZ, UR9 ;  /* 0x00000009ffef7e24 */ /* 0x000fe4000f8e00ff */
[----:B------:R0:W-:Y:S04]  /*2f090*/  STL [R1+0xf4c], R22 ;  /* 0x000f4c1601007387 */ /* 0x0001e80000100800 */
[----:B------:R-:W-:Y:S01]  /*2f0a0*/  STL.64 [R1+0x1f78], R238 ;  /* 0x001f78ee01007387 */ /* 0x000fe20000100a00 */
[----:B0-----:R-:W-:-:S03]  /*2f0b0*/  IADD3 R22, P6, R106, R154, RZ ;  /* 0x0000009a6a167210 */ /* 0x001fc60007fde0ff */
[----:B------:R0:W-:Y:S04]  /*2f0c0*/  STL [R1+0xf5c], R44 ;  /* 0x000f5c2c01007387 */ /* 0x0001e80000100800 */
[----:B------:R1:W-:Y:S04]  /*2f0d0*/  STL [R1+0xf6c], R23 ;  /* 0x000f6c1701007387 */ /* 0x0003e80000100800 */
[----:B------:R2:W-:Y:S01]  /*2f0e0*/  STL [R1+0xf7c], R22 ;  /* 0x000f7c1601007387 */ /* 0x0005e20000100800 */
[-C--:B0-----:R-:W-:Y:S02]  /*2f0f0*/  IADD3 R44, P0, R107, R154.reuse, RZ ;  /* 0x0000009a6b2c7210 */ /* 0x081fe40007f1e0ff */
[----:B-1----:R-:W-:-:S03]  /*2f100*/  IADD3 R23, P3, R108, R154, RZ ;  /* 0x0000009a6c177210 */ /* 0x002fc60007f7e0ff */
[----:B------:R3:W-:Y:S01]  /*2f110*/  STL [R1+0xf8c], R44 ;  /* 0x000f8c2c01007387 */ /* 0x0007e20000100800 */
[----:B--2---:R-:W-:-:S03]  /*2f120*/  IADD3 R22, P1, R109, R154, RZ ;  /* 0x0000009a6d167210 */ /* 0x004fc60007f3e0ff */
[----:B------:R0:W-:Y:S04]  /*2f130*/  STL [R1+0xf9c], R23 ;  /* 0x000f9c1701007387 */ /* 0x0001e80000100800 */
[----:B------:R1:W-:Y:S01]  /*2f140*/  STL [R1+0xfac], R22 ;  /* 0x000fac1601007387 */ /* 0x0003e20000100800 */
[----:B---3--:R-:W-:Y:S02]  /*2f150*/  LEA.HI.X.SX32 R44, R110, R153, 0x1, P2 ;  /* 0x000000996e2c7211 */ /* 0x008fe400010f0eff */
[----:B0-----:R-:W-:-:S03]  /*2f160*/  IADD3 R23, P2, R111, R154, RZ ;  /* 0x0000009a6f177210 */ /* 0x001fc60007f5e0ff */
[----:B------:R0:W-:Y:S01]  /*2f170*/  STL [R1+0xf48], R44 ;  /* 0x000f482c01007387 */ /* 0x0001e20000100800 */
[----:B-1----:R-:W-:-:S03]  /*2f180*/  LEA.HI.X.SX32 R22, R112, R153, 0x1, P4 ;  /* 0x0000009970167211 */ /* 0x002fc600020f0eff */
[----:B------:R1:W-:Y:S04]  /*2f190*/  STL [R1+0xfbc], R23 ;  /* 0x000fbc1701007387 */ /* 0x0003e80000100800 */
[----:B------:R2:W-:Y:S01]  /*2f1a0*/  STL [R1+0xf58], R22 ;  /* 0x000f581601007387 */ /* 0x0005e20000100800 */
[----:B0-----:R-:W-:Y:S02]  /*2f1b0*/  IADD3 R44, P4, R113, R154, RZ ;  /* 0x0000009a712c7210 */ /* 0x001fe40007f9e0ff */
[----:B-1----:R-:W-:-:S03]  /*2f1c0*/  LEA.HI.X.SX32 R23, R114, R153, 0x1, P5 ;  /* 0x0000009972177211 */ /* 0x002fc600028f0eff */
[----:B------:R0:W-:Y:S01]  /*2f1d0*/  STL [R1+0xfcc], R44 ;  /* 0x000fcc2c01007387 */ /* 0x0001e20000100800 */
[----:B--2---:R-:W-:-:S03]  /*2f1e0*/  IADD3 R22, P5, R115, R154, RZ ;  /* 0x0000009a73167210 */ /* 0x004fc60007fbe0ff */
[----:B------:R1:W-:Y:S04]  /*2f1f0*/  STL [R1+0xf68], R23 ;  /* 0x000f681701007387 */ /* 0x0003e80000100800 */
[----:B------:R2:W-:Y:S01]  /*2f200*/  STL [R1+0xfdc], R22 ;  /* 0x000fdc1601007387 */ /* 0x0005e20000100800 */
[----:B0-----:R-:W-:Y:S02]  /*2f210*/  LEA.HI.X.SX32 R44, R116, R153, 0x1, P6 ;  /* 0x00000099742c7211 */ /* 0x001fe400030f0eff */
[----:B-1----:R-:W-:-:S03]  /*2f220*/  IADD3 R23, P6, R117, R154, RZ ;  /* 0x0000009a75177210 */ /* 0x002fc60007fde0ff */
[----:B------:R0:W-:Y:S01]  /*2f230*/  STL [R1+0xf78], R44 ;  /* 0x000f782c01007387 */ /* 0x0001e20000100800 */
[----:B--2---:R-:W-:-:S03]  /*2f240*/  LEA.HI.X.SX32 R22, R118, R153, 0x1, P0 ;  /* 0x0000009976167211 */ /* 0x004fc600000f0eff */
        /* <DEDUP_REMOVED lines=96> */
[----:B------:R1:W-:Y:S01]  /*2f850*/  STL [R1+0xf94], R23 ;  /* 0x000f941701007387 */ /* 0x0003e20000100800 */
[C---:B------:R-:W-:Y:S02]  /*2f860*/  IMAD R173, R13.reuse, 0x43, RZ ;  /* 0x000000430dad7824 */ /* 0x040fe400078e02ff */
[C---:B------:R-:W-:Y:S01]  /*2f870*/  IMAD R45, R13.reuse, 0x7e, RZ ;  /* 0x0000007e0d2d7824 */ /* 0x040fe200078e02ff */
[----:B------:R2:W-:Y:S01]  /*2f880*/  STL [R1+0x1108], R22 ;  /* 0x0011081601007387 */ /* 0x0005e20000100800 */
[----:B0-----:R-:W-:Y:S01]  /*2f890*/  IADD3 R44, P2, R170, R154, RZ ;  /* 0x0000009aaa2c7210 */ /* 0x001fe20007f5e0ff */
[----:B------:R-:W-:Y:S01]  /*2f8a0*/  IMAD R174, R13, 0x41, RZ ;  /* 0x000000410dae7824 */ /* 0x000fe200078e02ff */
[----:B-1----:R-:W-:-:S03]  /*2f8b0*/  LEA.HI.X.SX32 R23, R171, R153, 0x1, P4 ;  /* 0x00000099ab177211 */ /* 0x002fc600020f0eff */
[----:B------:R0:W-:Y:S01]  /*2f8c0*/  STL [R1+0xfb4], R44 ;  /* 0x000fb42c01007387 */ /* 0x0001e20000100800 */
[----:B--2---:R-:W-:-:S03]  /*2f8d0*/  IADD3 R22, P4, R172, R154, RZ ;  /* 0x0000009aac167210 */ /* 0x004fc60007f9e0ff */
[----:B------:R1:W-:Y:S01]  /*2f8e0*/  STL [R1+0x1118], R23 ;  /* 0x0011181701007387 */ /* 0x0003e20000100800 */
[----:B------:R-:W-:-:S03]  /*2f8f0*/  IMAD R175, R13, 0xd4, RZ ;  /* 0x000000d40daf7824 */ /* 0x000fc600078e02ff */
[----:B------:R2:W-:Y:S01]  /*2f900*/  STL [R1+0xfd4], R22 ;  /* 0x000fd41601007387 */ /* 0x0005e20000100800 */
[----:B0-----:R-:W-:Y:S01]  /*2f910*/  LEA.HI.X.SX32 R44, R173, R153, 0x1, P5 ;  /* 0x00000099ad2c7211 */ /* 0x001fe200028f0eff */
[----:B------:R-:W-:Y:S01]  /*2f920*/  IMAD R46, R13, 0x7a, RZ ;  /* 0x0000007a0d2e7824 */ /* 0x000fe200078e02ff */
[----:B-1----:R-:W-:-:S03]  /*2f930*/  IADD3 R23, P5, R45, R154, RZ ;  /* 0x0000009a2d177210 */ /* 0x002fc60007fbe0ff */
[----:B------:R0:W-:Y:S01]  /*2f940*/  STL [R1+0x1128], R44 ;  /* 0x0011282c01007387 */ /* 0x0001e20000100800 */
[----:B--2---:R-:W-:-:S03]  /*2f950*/  LEA.HI.X.SX32 R22, R174, R153, 0x1, P6 ;  /* 0x00000099ae167211 */ /* 0x004fc600030f0eff */
[----:B------:R1:W-:Y:S01]  /*2f960*/  STL [R1+0x114c], R23 ;  /* 0x00114c1701007387 */ /* 0x0003e20000100800 */
[C---:B------:R-:W-:Y:S02]  /*2f970*/  IMAD R176, R13.reuse, 0x3f, RZ ;  /* 0x0000003f0db07824 */ /* 0x040fe400078e02ff */
[----:B------:R-:W-:Y:S01]  /*2f980*/  IMAD R177, R13, 0xcc, RZ ;  /* 0x000000cc0db17824 */ /* 0x000fe200078e02ff */
[----:B------:R2:W-:Y:S01]  /*2f990*/  STL [R1+0x1138], R22 ;  /* 0x0011381601007387 */ /* 0x0005e20000100800 */
[----:B0-----:R-:W-:Y:S02]  /*2f9a0*/  IADD3 R44, P6, R175, R154, RZ ;  /* 0x0000009aaf2c7210 */ /* 0x001fe40007fde0ff */
[----:B-1----:R-:W-:-:S03]  /*2f9b0*/  LEA.HI.X.SX32 R23, R45, R153, 0x1, P0 ;  /* 0x000000992d177211 */ /* 0x002fc600000f0eff */
[----:B------:R0:W-:Y:S01]  /*2f9c0*/  STL [R1+0xff4], R44 ;  /* 0x000ff42c01007387 */ /* 0x0001e20000100800 */
[----:B--2---:R-:W-:-:S03]  /*2f9d0*/  IADD3 R22, P0, R46, R154, RZ ;  /* 0x0000009a2e167210 */ /* 0x004fc60007f1e0ff */
[----:B------:R1:W-:Y:S01]  /*2f9e0*/  STL [R1+0xf50], R23 ;  /* 0x000f501701007387 */ /* 0x0003e20000100800 */
[C---:B------:R-:W-:Y:S02]  /*2f9f0*/  IMAD R47, R13.reuse, 0x76, RZ ;  /* 0x000000760d2f7824 */ /* 0x040fe400078e02ff */
[C---:B------:R-:W-:Y:S01]  /*2fa00*/  IMAD R178, R13.reuse, 0x3d, RZ ;  /* 0x0000003d0db27824 */ /* 0x040fe200078e02ff */
[----:B------:R2:W-:Y:S01]  /*2fa10*/  STL [R1+0x115c], R22 ;  /* 0x00115c1601007387 */ /* 0x0005e20000100800 */
[----:B0-----:R-:W-:Y:S01]  /*2fa20*/  LEA.HI.X.SX32 R44, R176, R153, 0x1, P5 ;  /* 0x00000099b02c7211 */ /* 0x001fe200028f0eff */
[----:B------:R-:W-:Y:S01]  /*2fa30*/  IMAD R179, R13, 0xc4, RZ ;  /* 0x000000c40db37824 */ /* 0x000fe200078e02ff */
[----:B-1----:R-:W-:-:S03]  /*2fa40*/  IADD3 R23, P5, R177, R154, RZ ;  /* 0x0000009ab1177210 */ /* 0x002fc60007fbe0ff */
[----:B------:R0:W-:Y:S01]  /*2fa50*/  STL [R1+0x1148], R44 ;  /* 0x0011482c01007387 */ /* 0x0001e20000100800 */
[----:B--2---:R-:W-:-:S03]  /*2fa60*/  LEA.HI.X.SX32 R22, R46, R153, 0x1, P3 ;  /* 0x000000992e167211 */ /* 0x004fc600018f0eff */
[----:B------:R1:W-:Y:S01]  /*2fa70*/  STL [R1+0x1014], R23 ;  /* 0x0010141701007387 */ /* 0x0003e20000100800 */
[----:B------:R-:W-:-:S03]  /*2fa80*/  IMAD R48, R13, 0x72, RZ ;  /* 0x000000720d307824 */ /* 0x000fc600078e02ff */
        /* <DEDUP_REMOVED lines=309> */
[----:B0-----:R-:W-:Y:S02]  /*30de0*/  IADD3 R44, P6, R81, R154, RZ ;  /* 0x0000009a512c7210 */ /* 0x001fe40007fde0ff */
[----:B-1----:R-:W-:-:S03]  /*30df0*/  LEA.HI.X.SX32 R23, R80, R153, 0x1, P5 ;  /* 0x0000009950177211 */ /* 0x002fc600028f0eff */
[----:B------:R0:W-:Y:S01]  /*30e00*/  STL [R1+0x1274], R44 ;  /* 0x0012742c01007387 */ /* 0x0001e20000100800 */
[----:B--2---:R-:W-:-:S03]  /*30e10*/  IADD3 R22, P5, R82, R154, RZ ;  /* 0x0000009a52167210 */ /* 0x004fc60007fbe0ff */
[----:B------:R1:W-:Y:S01]  /*30e20*/  STL [R1+0x1000], R23 ;  /* 0x0010001701007387 */ /* 0x0003e20000100800 */
[C---:B------:R-:W-:Y:S02]  /*30e30*/  IMAD R83, R13.reuse, 0x58, RZ ;  /* 0x000000580d537824 */ /* 0x040fe400078e02ff */
[----:B------:R-:W-:Y:S01]  /*30e40*/  IMAD R226, R13, 0xd, RZ ;  /* 0x0000000d0de27824 */ /* 0x000fe200078e02ff */
        /* <DEDUP_REMOVED lines=117> */
[----:B------:R1:W-:Y:S01]  /*315a0*/  STL [R1+0x1280], R23 ;  /* 0x0012801701007387 */ /* 0x0003e20000100800 */
[C---:B------:R-:W-:Y:S02]  /*315b0*/  IMAD.SHL.U32 R102, R13.reuse, 0x2, RZ ;  /* 0x000000020d667824 */ /* 0x040fe400078e00ff */
[C---:B------:R-:W-:Y:S01]  /*315c0*/  IMAD R231, R13.reuse, 0x3, RZ ;  /* 0x000000030de77824 */ /* 0x040fe200078e02ff */
[----:B------:R2:W-:Y:S01]  /*315d0*/  STL [R1+0x1304], R22 ;  /* 0x0013041601007387 */ /* 0x0005e20000100800 */
[----:B0-----:R-:W-:Y:S02]  /*315e0*/  LEA.HI.X.SX32 R44, R100, R153, 0x1, P4 ;  /* 0x00000099642c7211 */ /* 0x001fe400020f0eff */
[----:B-1----:R-:W-:-:S03]  /*315f0*/  LEA R23, P4, R13, R154, 0x3 ;  /* 0x0000009a0d177211 */ /* 0x002fc600078818ff */
[----:B------:R0:W-:Y:S01]  /*31600*/  STL [R1+0x12e0], R44 ;  /* 0x0012e02c01007387 */ /* 0x0001e20000100800 */
[----:B--2---:R-:W-:-:S03]  /*31610*/  LEA.HI.X.SX32 R22, R101, R153, 0x1, P2 ;  /* 0x0000009965167211 */ /* 0x004fc600010f0eff */
[----:B------:R1:W-:Y:S01]  /*31620*/  STL [R1+0x1324], R23 ;  /* 0x0013241701007387 */ /* 0x0003e20000100800 */
[C---:B------:R-:W-:Y:S02]  /*31630*/  IMAD.SHL.U32 R232, R13.reuse, 0x40, RZ ;  /* 0x000000400de87824 */ /* 0x040fe400078e00ff */
[C---:B------:R-:W-:Y:S01]  /*31640*/  IMAD.SHL.U32 R233, R13.reuse, 0x20, RZ ;  /* 0x000000200de97824 */ /* 0x040fe200078e00ff */
[----:B------:R2:W-:Y:S01]  /*31650*/  STL [R1+0x1310], R22 ;  /* 0x0013101601007387 */ /* 0x0005e20000100800 */
[----:B0-----:R-:W-:Y:S01]  /*31660*/  IADD3 R44, P2, R102, R154, RZ ;  /* 0x0000009a662c7210 */ /* 0x001fe20007f5e0ff */
[----:B------:R-:W-:Y:S01]  /*31670*/  IMAD.SHL.U32 R234, R13, 0x10, RZ ;  /* 0x000000100dea7824 */ /* 0x000fe200078e00ff */
[----:B-1----:R-:W-:-:S03]  /*31680*/  LEA.HI.X.SX32 R23, R231, R153, 0x1, P6 ;  /* 0x00000099e7177211 */ /* 0x002fc600030f0eff */
[----:B------:R0:W-:Y:S01]  /*31690*/  STL [R1+0x133c], R44 ;  /* 0x00133c2c01007387 */ /* 0x0001e20000100800 */
[----:B--2---:R-:W-:-:S03]  /*316a0*/  LEA R22, P6, R13, R154, 0x2 ;  /* 0x0000009a0d167211 */ /* 0x004fc600078c10ff */
[----:B------:R1:W-:Y:S01]  /*316b0*/  STL [R1+0x1328], R23 ;  /* 0x0013281701007387 */ /* 0x0003e20000100800 */
[C---:B------:R-:W-:Y:S02]  /*316c0*/  IMAD.SHL.U32 R235, R13.reuse, 0x8, RZ ;  /* 0x000000080deb7824 */ /* 0x040fe400078e00ff */
[----:B------:R-:W-:Y:S01]  /*316d0*/  IMAD.SHL.U32 R236, R13, 0x4, RZ ;  /* 0x000000040dec7824 */ /* 0x000fe200078e00ff */
[----:B------:R2:W-:Y:S01]  /*316e0*/  STL [R1+0x1334], R22 ;  /* 0x0013341601007387 */ /* 0x0005e20000100800 */
[-C--:B0-----:R-:W-:Y:S02]  /*316f0*/  LEA.HI.X.SX32 R44, R232, R153.reuse, 0x1, P5 ;  /* 0x00000099e82c7211 */ /* 0x081fe400028f0eff */
[----:B-1----:R-:W-:-:S03]  /*31700*/  LEA.HI.X.SX32 R23, R233, R153, 0x1, P0 ;  /* 0x00000099e9177211 */ /* 0x002fc600000f0eff */
[----:B------:R0:W-:Y:S01]  /*31710*/  STL [R1+0x1140], R44 ;  /* 0x0011402c01007387 */ /* 0x0001e20000100800 */
[----:B--2---:R-:W-:-:S03]  /*31720*/  LEA.HI.X.SX32 R22, R234, R153, 0x1, P1 ;  /* 0x00000099ea167211 */ /* 0x004fc600008f0eff */
[----:B------:R1:W-:Y:S01]  /*31730*/  STL [R1+0x1240], R23 ;  /* 0x0012401701007387 */ /* 0x0003e20000100800 */
[----:B------:R-:W-:-:S03]  /*31740*/  IMAD.SHL.U32 R152, R13, 0x80, RZ ;  /* 0x000000800d987824 */ /* 0x000fc600078e00ff */
[----:B------:R2:W-:Y:S01]  /*31750*/  STL [R1+0x12c0], R22 ;  /* 0x0012c01601007387 */ /* 0x0005e20000100800 */
[-C--:B0-----:R-:W-:Y:S02]  /*31760*/  LEA.HI.X.SX32 R44, R235, R153.reuse, 0x1, P3 ;  /* 0x00000099eb2c7211 */ /* 0x081fe400018f0eff */
[----:B-1----:R-:W-:-:S03]  /*31770*/  LEA.HI.X.SX32 R23, R236, R153, 0x1, P4 ;  /* 0x00000099ec177211 */ /* 0x002fc600020f0eff */
[----:B------:R0:W-:Y:S01]  /*31780*/  STL [R1+0x1300], R44 ;  /* 0x0013002c01007387 */ /* 0x0001e20000100800 */
[-C--:B--2---:R-:W-:Y:S02]  /*31790*/  LEA.HI.X.SX32 R22, R13, R153.reuse, 0x1, P2 ;  /* 0x000000990d167211 */ /* 0x084fe400010f0eff */
[----:B------:R-:W-:Y:S01]  /*317a0*/  LEA.HI.X.SX32 R13, R102, R153, 0x1, P6 ;  /* 0x00000099660d7211 */ /* 0x000fe200030f0eff */
[----:B------:R1:W-:Y:S04]  /*317b0*/  STL [R1+0x1320], R23 ;  /* 0x0013201701007387 */ /* 0x0003e80000100800 */
[----:B------:R1:W-:Y:S04]  /*317c0*/  STL [R1+0x1338], R22 ;  /* 0x0013381601007387 */ /* 0x0003e80000100800 */
[----:B------:R1:W-:Y:S01]  /*317d0*/  STL [R1+0x1330], R13 ;  /* 0x0013300d01007387 */ /* 0x0003e20000100800 */
[----:B------:R-:W-:-:S02]  /*317e0*/  SHF.R.S32.HI R0, RZ, 0x1f, R12 ;  /* 0x0000001fff007819 */ /* 0x000fc4000001140c */
[----:B------:R-:W-:Y:S02]  /*317f0*/  SHF.R.S32.HI R2, RZ, 0x1f, R152 ;  /* 0x0000001fff027819 */ /* 0x000fe40000011498 */
[C---:B------:R-:W-:Y:S02]  /*31800*/  LOP3.LUT R10, R241.reuse, 0x10, RZ, 0x3c, !PT ;  /* 0x00000010f10a7812 */ /* 0x040fe400078e3cff */
[C---:B------:R-:W-:Y:S02]  /*31810*/  LOP3.LUT R9, R241.reuse, 0x20, RZ, 0x3c, !PT ;  /* 0x00000020f1097812 */ /* 0x040fe400078e3cff */
[C---:B------:R-:W-:Y:S02]  /*31820*/  LOP3.LUT R8, R241.reuse, 0x30, RZ, 0x3c, !PT ;  /* 0x00000030f1087812 */ /* 0x040fe400078e3cff */
[C---:B------:R-:W-:Y:S02]  /*31830*/  LOP3.LUT R7, R241.reuse, 0x40, RZ, 0x3c, !PT ;  /* 0x00000040f1077812 */ /* 0x040fe400078e3cff */
[----:B------:R-:W-:Y:S01]  /*31840*/  LOP3.LUT R6, R241, 0x50, RZ, 0x3c, !PT ;  /* 0x00000050f1067812 */ /* 0x000fe200078e3cff */
[----:B------:R-:W-:Y:S01]  /*31850*/  UIADD3.64 UR12, UR36, 0x80, URZ ;  /* 0x00000080240c7897 */ /* 0x000fe2000fffe03f */
[----:B------:R-:W-:-:S02]  /*31860*/  SHF.L.U64.HI R0, R12, 0x1, R0 ;  /* 0x000000010c007819 */ /* 0x000fc40000010200 */
[----:B------:R-:W-:Y:S02]  /*31870*/  CS2R R24, SRZ ;  /* 0x0000000000187805 */ /* 0x000fe4000001ff00 */
[----:B------:R-:W-:Y:S02]  /*31880*/  SHF.L.U64.HI R2, R152, 0x1, R2 ;  /* 0x0000000198027819 */ /* 0x000fe40000010202 */
        /* <DEDUP_REMOVED lines=8> */
[----:B------:R-:W-:Y:S01]  /*31910*/  CS2R R42, SRZ ;  /* 0x00000000002a7805 */ /* 0x000fe2000001ff00 */
[----:B------:R-:W-:Y:S01]  /*31920*/  IMAD.SHL.U32 R12, R12, 0x2, RZ ;  /* 0x000000020c0c7824 */ /* 0x000fe200078e00ff */
[----:B------:R-:W-:Y:S01]  /*31930*/  UIADD3.64 UR10, UR38, 0x2, URZ ;  /* 0x00000002260a7897 */ /* 0x000fe2000fffe03f */
[----:B------:R-:W-:Y:S01]  /*31940*/  IMAD.SHL.U32 R152, R152, 0x2, RZ ;  /* 0x0000000298987824 */ /* 0x000fe200078e00ff */
[----:B------:R-:W-:Y:S01]  /*31950*/  UIADD3.64 UR12, UR36, 0x180, URZ ;  /* 0x00000180240c7897 */ /* 0x000fe2000fffe03f */
[C---:B------:R-:W-:Y:S01]  /*31960*/  IMAD.IADD R11, R237.reuse, 0x1, R241 ;  /* 0x00000001ed0b7824 */ /* 0x040fe200078e02f1 */
[----:B0-----:R-:W-:Y:S01]  /*31970*/  CS2R R44, SRZ ;  /* 0x00000000002c7805 */ /* 0x001fe2000001ff00 */
[C---:B------:R-:W-:Y:S01]  /*31980*/  IMAD.IADD R20, R237.reuse, 0x1, R20 ;  /* 0x00000001ed147824 */ /* 0x040fe200078e0214 */
[----:B------:R-:W-:Y:S01]  /*31990*/  CS2R R46, SRZ ;  /* 0x00000000002e7805 */ /* 0x000fe2000001ff00 */
        /* <DEDUP_REMOVED lines=20> */
[----:B------:R-:W-:Y:S01]  /*31ae0*/  IMAD.IADD R6, R237, 0x1, R6 ;  /* 0x00000001ed067824 */ /* 0x000fe200078e0206 */
        /* <DEDUP_REMOVED lines=42> */
[----:B------:R-:W-:Y:S02]  /*31d90*/  UIADD3.64 UR10, UR38, 0x7fe, URZ ;  /* 0x000007fe260a7897 */ /* 0x000fe4000fffe03f */
[----:B------:R-:W-:-:S02]  /*31da0*/  UIADD3.64 UR12, UR36, 0x280, URZ ;  /* 0x00000280240c7897 */ /* 0x000fc4000fffe03f */
[----:B------:R-:W-:Y:S02]  /*31db0*/  UIADD3.64 UR10, UR38, 0x802, URZ ;  /* 0x00000802260a7897 */ /* 0x000fe4000fffe03f */
[----:B------:R-:W-:Y:S02]  /*31dc0*/  UIADD3.64 UR12, UR36, 0x380, URZ ;  /* 0x00000380240c7897 */ /* 0x000fe4000fffe03f */
[----:B------:R-:W-:Y:S02]  /*31dd0*/  UIADD3.64 UR58, UR38, 0xffe, URZ ;  /* 0x00000ffe263a7897 */ /* 0x000fe4000fffe03f */
[----:B------:R-:W-:Y:S02]  /*31de0*/  UIADD3.64 UR10, UR38, 0x1000, URZ ;  /* 0x00001000260a7897 */ /* 0x000fe4000fffe03f */
        /* <DEDUP_REMOVED lines=11> */
[----:B-1----:R-:W-:-:S12]  /*31ea0*/  UIADD3.64 UR52, UR36, 0x700, URZ ;  /* 0x0000070024347897 */ /* 0x002fd8000fffe03f */
.L_x_1:
[----:B------:R-:W2:Y:S04]  /*31eb0*/  LDL.64 R12, [R1+0x1f70] ;  /* 0x001f7000010c7983 */ /* 0x000ea80000100a00 */
[----:B------:R-:W3:Y:S04]  /*31ec0*/  LDL.64 R22, [R1+0x1f78] ;  /* 0x001f780001167983 */ /* 0x000ee80000100a00 */
[----:B-----5:R-:W-:Y:S04]  /*31ed0*/  STL [R1+0x2974], R20 ;  /* 0x0029741401007387 */ /* 0x020fe80000100800 */
[----:B------:R-:W-:Y:S04]  /*31ee0*/  STL [R1+0x2940], R19 ;  /* 0x0029401301007387 */ /* 0x000fe80000100800 */
        /* <DEDUP_REMOVED lines=122> */
[----:B0-----:R0:W-:Y:S04]  /*32690*/  STL.64 [R1+0x2248], R150 ;  /* 0x0022489601007387 */ /* 0x0011e80000100a00 */
[----:B------:R-:W-:Y:S04]  /*326a0*/  STL [R1+0x2838], R150 ;  /* 0x0028389601007387 */ /* 0x000fe80000100800 */
[----:B0-----:R-:W4:Y:S04]  /*326b0*/  LDL.LU R151, [R1+0xae0] ;  /* 0x000ae00001977983 */ /* 0x001f280000300800 */
[----:B------:R-:W-:Y:S04]  /*326c0*/  STL.64 [R1+0x2240], R148 ;  /* 0x0022409401007387 */ /* 0x000fe80000100a00 */
[----:B------:R-:W-:Y:S04]  /*326d0*/  STL [R1+0x2840], R148 ;  /* 0x0028409401007387 */ /* 0x000fe80000100800 */
[----:B------:R-:W-:Y:S04]  /*326e0*/  STL [R1+0x283c], R149 ;  /* 0x00283c9501007387 */ /* 0x000fe80000100800 */
        /* <DEDUP_REMOVED lines=119> */
[----:B------:R-:W-:Y:S04]  /*32e60*/  STL.64 [R1+0x20f8], R66 ;  /* 0x0020f84201007387 */ /* 0x000fe80000100a00 */
        /* <DEDUP_REMOVED lines=21> */
[----:B------:R0:W-:Y:S04]  /*32fc0*/  STL [R1+0x2040], R2 ;  /* 0x0020400201007387 */ /* 0x0001e80000100800 */
[----:B------:R1:W-:Y:S01]  /*32fd0*/  STL [R1+0x2028], R0 ;  /* 0x0020280001007387 */ /* 0x0003e20000100800 */
[----:B0-----:R-:W-:-:S03]  /*32fe0*/  MOV R2, UR35 ;  /* 0x0000002300027c02 */ /* 0x001fc60008000f00 */
[----:B-----5:R-:W-:Y:S01]  /*32ff0*/  STL [R1+0x1f8c], R3 ;  /* 0x001f8c0301007387 */ /* 0x020fe20000100800 */
[----:B-1----:R-:W-:-:S03]  /*33000*/  MOV R0, UR34 ;  /* 0x0000002200007c02 */ /* 0x002fc60008000f00 */
[----:B------:R0:W-:Y:S01]  /*33010*/  STL [R1+0x1f60], R2 ;  /* 0x001f600201007387 */ /* 0x0001e20000100800 */
[----:B--2---:R-:W-:-:S03]  /*33020*/  R2UR UR34, R12 ;  /* 0x000000000c2272ca */ /* 0x004fc600000e0000 */
[----:B------:R1:W-:Y:S04]  /*33030*/  STL [R1+0x1f5c], R0 ;  /* 0x001f5c0001007387 */ /* 0x0003e80000100800 */
[----:B------:R-:W2:Y:S04]  /*33040*/  LDL.LU R40, [R1+0x133c] ;  /* 0x00133c0001287983 */ /* 0x000ea80000300800 */
[----:B------:R-:W2:Y:S04]  /*33050*/  LDL.LU R12, [R1+0xf70] ;  /* 0x000f7000010c7983 */ /* 0x000ea80000300800 */
[----:B0-----:R-:W2:Y:S04]  /*33060*/  LDL R2, [R1+0x1338] ;  /* 0x0013380001027983 */ /* 0x001ea80000100800 */
[----:B-1----:R-:W2:Y:S01]  /*33070*/  LDL R0, [R1+0x1334] ;  /* 0x0013340001007983 */ /* 0x002ea20000100800 */
[----:B------:R-:W-:-:S02]  /*33080*/  R2UR UR35, R13 ;  /* 0x000000000d2372ca */ /* 0x000fc400000e0000 */
[----:B------:R-:W-:-:S05]  /*33090*/  MOV R13, UR49 ;  /* 0x00000031000d7c02 */ /* 0x000fca0008000f00 */
[----:B------:R0:W-:Y:S04]  /*330a0*/  STL [R1+0x1f68], R13 ;  /* 0x001f680d01007387 */ /* 0x0001e80000100800 */
[----:B------:R-:W2:Y:S04]  /*330b0*/  LDL R46, [R1+0x1330] ;  /* 0x00133000012e7983 */ /* 0x000ea80000100800 */
[----:B------:R-:W2:Y:S01]  /*330c0*/  LDL R42, [R1+0x1328] ;  /* 0x00132800012a7983 */ /* 0x000ea20000100800 */
[----:B0-----:R-:W-:-:S05]  /*330d0*/  MOV R13, UR48 ;  /* 0x00000030000d7c02 */ /* 0x001fca0008000f00 */
[----:B------:R0:W-:Y:S01]  /*330e0*/  STL [R1+0x1f64], R13 ;  /* 0x001f640d01007387 */ /* 0x0001e20000100800 */
[----:B---3--:R-:W-:Y:S02]  /*330f0*/  R2UR UR32, R22 ;  /* 0x00000000162072ca */ /* 0x008fe400000e0000 */
[----:B------:R-:W-:Y:S01]  /*33100*/  R2UR UR33, R23 ;  /* 0x00000000172172ca */ /* 0x000fe200000e0000 */
[----:B------:R-:W3:Y:S01]  /*33110*/  LDL R41, [R1+0x132c] ;  /* 0x00132c0001297983 */ /* 0x000ee20000100800 */
[----:B------:R-:W-:Y:S02]  /*33120*/  PRMT R69, RZ, 0x7610, R69 ;  /* 0x00007610ff457816 */ /* 0x000fe40000000045 */
[----:B------:R-:W-:Y:S01]  /*33130*/  PRMT R81, RZ, 0x7610, R81 ;  /* 0x00007610ff517816 */ /* 0x000fe20000000051 */
[----:B------:R-:W3:Y:S01]  /*33140*/  LDL R38, [R1+0x1320] ;  /* 0x0013200001267983 */ /* 0x000ee20000100800 */
[----:B0-----:R-:W4:Y:S02]  /*33150*/  LDC R13, c[0x0][0x230] ;  /* 0x00008c00ff0d7b82 */ /* 0x001f240000000800 */
[----:B----4-:R-:W-:-:S05]  /*33160*/  IMAD R13, R151, -0x80, R13 ;  /* 0xffffff80970d7824 */ /* 0x010fca00078e020d */
[C---:B------:R-:W-:Y:S02]  /*33170*/  ISETP.GT.AND P0, PT, R13.reuse, RZ, PT ;  /* 0x000000ff0d00720c */ /* 0x040fe40003f04270 */
[C---:B------:R-:W-:Y:S02]  /*33180*/  ISETP.GT.AND P1, PT, R13.reuse, 0x1, PT ;  /* 0x000000010d00780c */ /* 0x040fe40003f24270 */
[----:B------:R-:W-:Y:S01]  /*33190*/  ISETP.GT.AND P2, PT, R13, 0x2, PT ;  /* 0x000000020d00780c */ /* 0x000fe20003f44270 */
[----:B------:R-:W-:Y:S08]  /*331a0*/  STL [R1+0x2250], R154 ;  /* 0x0022509a01007387 */ /* 0x000ff00000100800 */
[----:B------:R-:W-:-:S02]  /*331b0*/  @P0 IMAD.MOV.U32 R22, RZ, RZ, R154 ;  /* 0x000000ffff160224 */ /* 0x000fc400078e009a */
[----:B------:R-:W-:Y:S01]  /*331c0*/  @P0 IMAD.MOV.U32 R23, RZ, RZ, R153 ;  /* 0x000000ffff170224 */ /* 0x000fe200078e0099 */
[----:B------:R0:W-:Y:S04]  /*331d0*/  STL [R1+0x2044], R153 ;  /* 0x0020449901007387 */ /* 0x0001e80000100800 */
[----:B------:R2:W4:Y:S04]  /*331e0*/  @P0 LDG.E.U16 R69, desc[UR4][R22.64] ;  /* 0x0000000416450981 */ /* 0x000528000c1e1500 */
[----:B0-----:R-:W4:Y:S01]  /*331f0*/  LDL.LU R153, [R1+0x1324] ;  /* 0x0013240001997983 */ /* 0x001f220000300800 */
[----:B--2---:R-:W-:-:S02]  /*33200*/  @P1 IMAD.MOV.U32 R22, RZ, RZ, R40 ;  /* 0x000000ffff161224 */ /* 0x004fc400078e0028 */
[----:B------:R-:W-:Y:S02]  /*33210*/  @P1 IMAD.MOV.U32 R23, RZ, RZ, R2 ;  /* 0x000000ffff171224 */ /* 0x000fe400078e0002 */
[----:B------:R-:W2:Y:S04]  /*33220*/  LDL.LU R2, [R1+0x131c] ;  /* 0x00131c0001027983 */ /* 0x000ea80000300800 */
[----:B------:R0:W2:Y:S01]  /*33230*/  @P1 LDG.E.U16 R81, desc[UR4][R22.64] ;  /* 0x0000000416511981 */ /* 0x0000a2000c1e1500 */
[----:B------:R-:W-:Y:S02]  /*33240*/  ISETP.GT.AND P3, PT, R13, 0x3, PT ;  /* 0x000000030d00780c */ /* 0x000fe40003f64270 */
[----:B------:R-:W-:Y:S01]  /*33250*/  PRMT R93, RZ, 0x7610, R93 ;  /* 0x00007610ff5d7816 */ /* 0x000fe2000000005d */
[----:B------:R-:W2:Y:S01]  /*33260*/  LDL R48, [R1+0x1310] ;  /* 0x0013100001307983 */ /* 0x000ea20000100800 */
[----:B0-----:R-:W-:-:S03]  /*33270*/  @P2 IMAD.MOV.U32 R22, RZ, RZ, R0 ;  /* 0x000000ffff162224 */ /* 0x001fc600078e0000 */
[----:B------:R-:W2:Y:S01]  /*33280*/  LDL R0, [R1+0x1318] ;  /* 0x0013180001007983 */ /* 0x000ea20000100800 */
[C---:B------:R-:W-:Y:S01]  /*33290*/  ISETP.GT.AND P0, PT, R13.reuse, 0x4, PT ;  /* 0x000000040d00780c */ /* 0x040fe20003f04270 */
[----:B------:R-:W-:Y:S01]  /*332a0*/  @P2 IMAD.MOV.U32 R23, RZ, RZ, R46 ;  /* 0x000000ffff172224 */ /* 0x000fe200078e002e */
[----:B------:R-:W-:Y:S01]  /*332b0*/  PRMT R105, RZ, 0x7610, R105 ;  /* 0x00007610ff697816 */ /* 0x000fe20000000069 */
[----:B------:R-:W2:Y:S01]  /*332c0*/  LDL R46, [R1+0x1314] ;  /* 0x00131400012e7983 */ /* 0x000ea20000100800 */
[----:B------:R-:W-:-:S03]  /*332d0*/  ISETP.GT.AND P1, PT, R13, 0x5, PT ;  /* 0x000000050d00780c */ /* 0x000fc60003f24270 */
[----:B------:R3:W2:Y:S01]  /*332e0*/  @P2 LDG.E.U16 R93, desc[UR4][R22.64] ;  /* 0x00000004165d2981 */ /* 0x0006a2000c1e1500 */
[----:B------:R-:W-:Y:S01]  /*332f0*/  PRMT R117, RZ, 0x7610, R117 ;  /* 0x00007610ff757816 */ /* 0x000fe20000000075 */
[----:B---3--:R-:W-:Y:S02]  /*33300*/  @P3 IMAD.MOV.U32 R22, RZ, RZ, R41 ;  /* 0x000000ffff163224 */ /* 0x008fe400078e0029 */
[----:B------:R-:W-:Y:S01]  /*33310*/  @P3 IMAD.MOV.U32 R23, RZ, RZ, R42 ;  /* 0x000000ffff173224 */ /* 0x000fe200078e002a */
[----:B------:R-:W3:Y:S04]  /*33320*/  LDL R41, [R1+0x130c] ;  /* 0x00130c0001297983 */ /* 0x000ee80000100800 */
[----:B------:R0:W3:Y:S04]  /*33330*/  @P3 LDG.E.U16 R105, desc[UR4][R22.64] ;  /* 0x0000000416693981 */ /* 0x0000e8000c1e1500 */
[----:B------:R-:W3:Y:S01]  /*33340*/  LDL R42, [R1+0x1308] ;  /* 0x00130800012a7983 */ /* 0x000ee20000100800 */
[----:B0-----:R-:W-:-:S02]  /*33350*/  @P0 IMAD.MOV.U32 R23, RZ, RZ, R38 ;  /* 0x000000ffff170224 */ /* 0x001fc400078e0026 */
[----:B----4-:R-:W-:Y:S01]  /*33360*/  @P0 IMAD.MOV.U32 R22, RZ, RZ, R153 ;  /* 0x000000ffff160224 */ /* 0x010fe200078e0099 */
[----:B------:R-:W-:Y:S04]  /*33370*/  STL [R1+0x2048], R153 ;  /* 0x0020489901007387 */ /* 0x000fe80000100800 */
[----:B------:R2:W4:Y:S04]  /*33380*/  @P0 LDG.E.U16 R117, desc[UR4][R22.64] ;  /* 0x0000000416750981 */ /* 0x000528000c1e1500 */
[----:B------:R-:W4:Y:S01]  /*33390*/  LDL R38, [R1+0x1300] ;  /* 0x0013000001267983 */ /* 0x000f220000100800 */
[----:B--2---:R-:W-:-:S03]  /*333a0*/  @P1 IMAD.MOV.U32 R23, RZ, RZ, R0 ;  /* 0x000000ffff171224 */ /* 0x004fc600078e0000 */
[----:B------:R-:W2:Y:S01]  /*333b0*/  LDL R0, [R1+0x1304] ;  /* 0x0013040001007983 */ /* 0x000ea20000100800 */
[C---:B------:R-:W-:Y:S01]  /*333c0*/  ISETP.GT.AND P2, PT, R13.reuse, 0x6, PT ;  /* 0x000000060d00780c */ /* 0x040fe20003f44270 */
[----:B------:R-:W-:Y:S01]  /*333d0*/  @P1 IMAD.MOV.U32 R22, RZ, RZ, R2 ;  /* 0x000000ffff161224 */ /* 0x000fe200078e0002 */
[----:B------:R-:W-:Y:S02]  /*333e0*/  PRMT R128, RZ, 0x7610, R128 ;  /* 0x00007610ff807816 */ /* 0x000fe40000000080 */
[C---:B------:R-:W-:Y:S02]  /*333f0*/  ISETP.GT.AND P3, PT, R13.reuse, 0x7, PT ;  /* 0x000000070d00780c */ /* 0x040fe40003f64270 */
[----:B------:R-:W-:Y:S02]  /*33400*/  PRMT R139, RZ, 0x7610, R139 ;  /* 0x00007610ff8b7816 */ /* 0x000fe4000000008b */
[----:B------:R-:W-:Y:S01]  /*33410*/  ISETP.GT.AND P0, PT, R13, 0x8, PT ;  /* 0x000000080d00780c */ /* 0x000fe20003f04270 */
[----:B------:R0:W2:Y:S01]  /*33420*/  @P1 LDG.E.U16 R128, desc[UR4][R22.64] ;  /* 0x0000000416801981 */ /* 0x0000a2000c1e1500 */
[----:B------:R-:W-:-:S03]  /*33430*/  PRMT R150, RZ, 0x7610, R150 ;  /* 0x00007610ff967816 */ /* 0x000fc60000000096 */
[----:B0-----:R-:W-:Y:S02]  /*33440*/  @P2 IMAD.MOV.U32 R22, RZ, RZ, R46 ;  /* 0x000000ffff162224 */ /* 0x001fe400078e002e */
[----:B------:R-:W-:-:S05]  /*33450*/  @P2 IMAD.MOV.U32 R23, RZ, RZ, R48 ;  /* 0x000000ffff172224 */ /* 0x000fca00078e0030 */
[----:B------:R3:W2:Y:S01]  /*33460*/  @P2 LDG.E.U16 R139, desc[UR4][R22.64] ;  /* 0x00000004168b2981 */ /* 0x0006a2000c1e1500 */
[----:B------:R-:W-:Y:S01]  /*33470*/  PRMT R70, RZ, 0x7610, R70 ;  /* 0x00007610ff467816 */ /* 0x000fe20000000046 */
[----:B---3--:R-:W-:Y:S02]  /*33480*/  @P3 IMAD.MOV.U32 R22, RZ, RZ, R41 ;  /* 0x000000ffff163224 */ /* 0x008fe400078e0029 */
[----:B------:R-:W-:-:S05]  /*33490*/  @P3 IMAD.MOV.U32 R23, RZ, RZ, R42 ;  /* 0x000000ffff173224 */ /* 0x000fca00078e002a */
[----:B------:R4:W3:Y:S04]  /*334a0*/  @P3 LDG.E.U16 R150, desc[UR4][R22.64] ;  /* 0x0000000416963981 */ /* 0x0008e8000c1e1500 */
[----:B------:R-:W-:Y:S04]  /*334b0*/  STL [R1+0x24b0], R2 ;  /* 0x0024b00201007387 */ /* 0x000fe80000100800 */
[----:B------:R-:W3:Y:S04]  /*334c0*/  LDL R48, [R1+0x12f0] ;  /* 0x0012f00001307983 */ /* 0x000ee80000100800 */
[----:B------:R-:W3:Y:S04]  /*334d0*/  LDL R46, [R1+0x12f4] ;  /* 0x0012f400012e7983 */ /* 0x000ee80000100800 */
[----:B------:R-:W3:Y:S04]  /*334e0*/  LDL R42, [R1+0x12e8] ;  /* 0x0012e800012a7983 */ /* 0x000ee80000100800 */
[----:B------:R-:W3:Y:S01]  /*334f0*/  LDL R41, [R1+0x12ec] ;  /* 0x0012ec0001297983 */ /* 0x000ee20000100800 */
[----:B----4-:R-:W-:-:S03]  /*33500*/  @P0 IMAD.MOV.U32 R23, RZ, RZ, R38 ;  /* 0x000000ffff170224 */ /* 0x010fc600078e0026 */
[----:B------:R-:W4:Y:S01]  /*33510*/  LDL R38, [R1+0x12e0] ;  /* 0x0012e00001267983 */ /* 0x000f220000100800 */
[----:B--2---:R-:W-:-:S03]  /*33520*/  @P0 IMAD.MOV.U32 R22, RZ, RZ, R0 ;  /* 0x000000ffff160224 */ /* 0x004fc600078e0000 */
[----:B------:R-:W2:Y:S04]  /*33530*/  LDL R0, [R1+0x12e4] ;  /* 0x0012e40001007983 */ /* 0x000ea80000100800 */
[----:B------:R0:W4:Y:S04]  /*33540*/  @P0 LDG.E.U16 R70, desc[UR4][R22.64] ;  /* 0x0000000416460981 */ /* 0x000128000c1e1500 */
[----:B------:R-:W0:Y:S04]  /*33550*/  LDL R22, [R1+0x12f8] ;  /* 0x0012f80001167983 */ /* 0x000e280000100800 */
[----:B------:R-:W0:Y:S01]  /*33560*/  LDL R23, [R1+0x12fc] ;  /* 0x0012fc0001177983 */ /* 0x000e220000100800 */
[----:B------:R-:W-:-:S02]  /*33570*/  ISETP.GT.AND P1, PT, R13, 0x9, PT ;  /* 0x000000090d00780c */ /* 0x000fc40003f24270 */
[C---:B------:R-:W-:Y:S02]  /*33580*/  ISETP.GT.AND P2, PT, R13.reuse, 0xa, PT ;  /* 0x0000000a0d00780c */ /* 0x040fe40003f44270 */
[----:B------:R-:W-:Y:S02]  /*33590*/  PRMT R82, RZ, 0x7610, R82 ;  /* 0x00007610ff527816 */ /* 0x000fe40000000052 */
[C---:B------:R-:W-:Y:S02]  /*335a0*/  ISETP.GT.AND P3, PT, R13.reuse, 0xb, PT ;  /* 0x0000000b0d00780c */ /* 0x040fe40003f64270 */
[----:B------:R-:W-:Y:S02]  /*335b0*/  PRMT R94, RZ, 0x7610, R94 ;  /* 0x00007610ff5e7816 */ /* 0x000fe4000000005e */
[----:B------:R-:W-:Y:S02]  /*335c0*/  ISETP.GT.AND P0, PT, R13, 0xc, PT ;  /* 0x0000000c0d00780c */ /* 0x000fe40003f04270 */
[----:B------:R-:W-:-:S02]  /*335d0*/  PRMT R106, RZ, 0x7610, R106 ;  /* 0x00007610ff6a7816 */ /* 0x000fc4000000006a */
[----:B------:R-:W-:Y:S02]  /*335e0*/  PRMT R118, RZ, 0x7610, R118 ;  /* 0x00007610ff767816 */ /* 0x000fe40000000076 */
[----:B0-----:R-:W-:-:S04]  /*335f0*/  @P1 LOP3.LUT R23, R23, R22, RZ, 0x3c, !PT ;  /* 0x0000001617171212 */ /* 0x001fc800078e3cff */
[----:B------:R-:W-:-:S04]  /*33600*/  @P1 LOP3.LUT R22, R23, R22, RZ, 0x3c, !PT ;  /* 0x0000001617161212 */ /* 0x000fc800078e3cff */
[----:B------:R-:W-:-:S05]  /*33610*/  @P1 LOP3.LUT R23, R23, R22, RZ, 0x3c, !PT ;  /* 0x0000001617171212 */ /* 0x000fca00078e3cff */
[----:B------:R3:W4:Y:S02]  /*33620*/  @P1 LDG.E.U16 R82, desc[UR4][R22.64] ;  /* 0x0000000416521981 */ /* 0x000724000c1e1500 */
[----:B---3--:R-:W-:Y:S02]  /*33630*/  @P2 IMAD.MOV.U32 R22, RZ, RZ, R46 ;  /* 0x000000ffff162224 */ /* 0x008fe400078e002e */
[----:B------:R-:W-:Y:S01]  /*33640*/  @P2 IMAD.MOV.U32 R23, RZ, RZ, R48 ;  /* 0x000000ffff172224 */ /* 0x000fe200078e0030 */
[----:B------:R-:W3:Y:S04]  /*33650*/  LDL R46, [R1+0x12d4] ;  /* 0x0012d400012e7983 */ /* 0x000ee80000100800 */
[----:B------:R0:W3:Y:S04]  /*33660*/  @P2 LDG.E.U16 R94, desc[UR4][R22.64] ;  /* 0x00000004165e2981 */ /* 0x0000e8000c1e1500 */
[----:B------:R-:W3:Y:S01]  /*33670*/  LDL R48, [R1+0x12d0] ;  /* 0x0012d00001307983 */ /* 0x000ee20000100800 */
[----:B0-----:R-:W-:-:S02]  /*33680*/  @P3 IMAD.MOV.U32 R22, RZ, RZ, R41 ;  /* 0x000000ffff163224 */ /* 0x001fc400078e0029 */
[----:B------:R-:W-:Y:S01]  /*33690*/  @P3 IMAD.MOV.U32 R23, RZ, RZ, R42 ;  /* 0x000000ffff173224 */ /* 0x000fe200078e002a */
[----:B------:R-:W3:Y:S04]  /*336a0*/  LDL R41, [R1+0x12cc] ;  /* 0x0012cc0001297983 */ /* 0x000ee80000100800 */
[----:B------:R2:W3:Y:S04]  /*336b0*/  @P3 LDG.E.U16 R106, desc[UR4][R22.64] ;  /* 0x00000004166a3981 */ /* 0x0004e8000c1e1500 */
[----:B------:R-:W3:Y:S01]  /*336c0*/  LDL R42, [R1+0x12c8] ;  /* 0x0012c800012a7983 */ /* 0x000ee20000100800 */
[----:B--2---:R-:W-:-:S02]  /*336d0*/  @P0 IMAD.MOV.U32 R22, RZ, RZ, R0 ;  /* 0x000000ffff160224 */ /* 0x004fc400078e0000 */
[----:B----4-:R-:W-:Y:S01]  /*336e0*/  @P0 IMAD.MOV.U32 R23, RZ, RZ, R38 ;  /* 0x000000ffff170224 */ /* 0x010fe200078e0026 */
[----:B------:R-:W2:Y:S04]  /*336f0*/  LDL R0, [R1+0x12c4] ;  /* 0x0012c40001007983 */ /* 0x000ea80000100800 */
[----:B------:R0:W4:Y:S04]  /*33700*/  @P0 LDG.E.U16 R118, desc[UR4][R22.64] ;  /* 0x0000000416760981 */ /* 0x000128000c1e1500 */
[----:B------:R-:W4:Y:S04]  /*33710*/  LDL R38, [R1+0x12c0] ;  /* 0x0012c00001267983 */ /* 0x000f280000100800 */
        /* <DEDUP_REMOVED lines=731> */
[----:B------:R-:W-:Y:S02]  /*364d0*/  ISETP.GT.AND P4, PT, R13, 0x74, PT ;  /* 0x000000740d00780c */ /* 0x000fe40003f84270 */
[----:B------:R-:W-:Y:S02]  /*364e0*/  PRMT R238, RZ, 0x7610, R238 ;  /* 0x00007610ffee7816 */ /* 0x000fe400000000ee */
        /* <DEDUP_REMOVED lines=8> */
[----:B------:R-:W-:Y:S01]  /*36570*/  ISETP.GT.AND P0, PT, R13, 0x75, PT ;  /* 0x000000750d00780c */ /* 0x000fe20003f04270 */
[----:B------:R-:W3:Y:S04]  /*36580*/  LDL R48, [R1+0xf88] ;  /* 0x000f880001307983 */ /* 0x000ee80000100800 */
[----:B------:R0:W3:Y:S01]  /*36590*/  @P2 LDG.E.U16 R238, desc[UR4][R22.64] ;  /* 0x0000000416ee2981 */ /* 0x0000e2000c1e1500 */
[----:B------:R-:W-:-:S02]  /*365a0*/  PRMT R235, RZ, 0x7610, R235 ;  /* 0x00007610ffeb7816 */ /* 0x000fc400000000eb */
[C---:B------:R-:W-:Y:S01]  /*365b0*/  ISETP.GT.AND P1, PT, R13.reuse, 0x76, PT ;  /* 0x000000760d00780c */ /* 0x040fe20003f24270 */
[----:B------:R-:W3:Y:S01]  /*365c0*/  LDL R46, [R1+0xf80] ;  /* 0x000f8000012e7983 */ /* 0x000ee20000100800 */
[----:B0-----:R-:W-:Y:S02]  /*365d0*/  @P3 IMAD.MOV.U32 R22, RZ, RZ, R41 ;  /* 0x000000ffff163224 */ /* 0x001fe400078e0029 */
[----:B------:R-:W-:Y:S01]  /*365e0*/  @P3 IMAD.MOV.U32 R23, RZ, RZ, R42 ;  /* 0x000000ffff173224 */ /* 0x000fe200078e002a */
[----:B------:R-:W3:Y:S04]  /*365f0*/  LDL R41, [R1+0xf8c] ;  /* 0x000f8c0001297983 */ /* 0x000ee80000100800 */
[----:B------:R2:W3:Y:S01]  /*36600*/  @P3 LDG.E.U16 R237, desc[UR4][R22.64] ;  /* 0x0000000416ed3981 */ /* 0x0004e2000c1e1500 */
[----:B------:R-:W-:-:S03]  /*36610*/  ISETP.GT.AND P2, PT, R13, 0x77, PT ;  /* 0x000000770d00780c */ /* 0x000fc60003f44270 */
[----:B------:R-:W3:Y:S01]  /*36620*/  LDL R42, [R1+0xf84] ;  /* 0x000f8400012a7983 */ /* 0x000ee20000100800 */
[----:B--2---:R-:W-:Y:S02]  /*36630*/  @P4 IMAD.MOV.U32 R22, RZ, RZ, R0 ;  /* 0x000000ffff164224 */ /* 0x004fe400078e0000 */
[----:B----4-:R-:W-:Y:S01]  /*36640*/  @P4 IMAD.MOV.U32 R23, RZ, RZ, R38 ;  /* 0x000000ffff174224 */ /* 0x010fe200078e0026 */
[----:B------:R-:W-:Y:S01]  /*36650*/  PRMT R234, RZ, 0x7610, R234 ;  /* 0x00007610ffea7816 */ /* 0x000fe200000000ea */
[----:B------:R-:W2:Y:S04]  /*36660*/  LDL R38, [R1+0xf78] ;  /* 0x000f780001267983 */ /* 0x000ea80000100800 */
[----:B------:R0:W4:Y:S04]  /*36670*/  @P4 LDG.E.U16 R236, desc[UR4][R22.64] ;  /* 0x0000000416ec4981 */ /* 0x000128000c1e1500 */
[----:B------:R-:W2:Y:S04]  /*36680*/  LDL R0, [R1+0xf7c] ;  /* 0x000f7c0001007983 */ /* 0x000ea80000100800 */
[----:B------:R-:W0:Y:S04]  /*36690*/  LDL R22, [R1+0xf98] ;  /* 0x000f980001167983 */ /* 0x000e280000100800 */
[----:B------:R-:W0:Y:S02]  /*366a0*/  LDL R23, [R1+0xf9c] ;  /* 0x000f9c0001177983 */ /* 0x000e240000100800 */
[----:B0-----:R-:W-:-:S04]  /*366b0*/  @P0 LOP3.LUT R23, R23, R22, RZ, 0x3c, !PT ;  /* 0x0000001617170212 */ /* 0x001fc800078e3cff */
[----:B------:R-:W-:-:S04]  /*366c0*/  @P0 LOP3.LUT R22, R23, R22, RZ, 0x3c, !PT ;  /* 0x0000001617160212 */ /* 0x000fc800078e3cff */
[----:B------:R-:W-:-:S05]  /*366d0*/  @P0 LOP3.LUT R23, R23, R22, RZ, 0x3c, !PT ;  /* 0x0000001617170212 */ /* 0x000fca00078e3cff */
[----:B------:R0:W4:Y:S04]  /*366e0*/  @P0 LDG.E.U16 R235, desc[UR4][R22.64] ;  /* 0x0000000416eb0981 */ /* 0x000128000c1e1500 */
[----:B------:R-:W0:Y:S04]  /*366f0*/  LDL R22, [R1+0xf90] ;  /* 0x000f900001167983 */ /* 0x000e280000100800 */
[----:B------:R-:W0:Y:S01]  /*36700*/  LDL R23, [R1+0xf94] ;  /* 0x000f940001177983 */ /* 0x000e220000100800 */
[C---:B------:R-:W-:Y:S02]  /*36710*/  ISETP.GT.AND P3, PT, R13.reuse, 0x78, PT ;  /* 0x000000780d00780c */ /* 0x040fe40003f64270 */
[----:B------:R-:W-:-:S02]  /*36720*/  ISETP.GT.AND P4, PT, R13, 0x79, PT ;  /* 0x000000790d00780c */ /* 0x000fc40003f84270 */
[----:B0-----:R-:W-:-:S04]  /*36730*/  @P1 LOP3.LUT R23, R23, R22, RZ, 0x3c, !PT ;  /* 0x0000001617171212 */ /* 0x001fc800078e3cff */
[----:B------:R-:W-:-:S04]  /*36740*/  @P1 LOP3.LUT R22, R23, R22, RZ, 0x3c, !PT ;  /* 0x0000001617161212 */ /* 0x000fc800078e3cff */
[----:B------:R-:W-:-:S05]  /*36750*/  @P1 LOP3.LUT R23, R23, R22, RZ, 0x3c, !PT ;  /* 0x0000001617171212 */ /* 0x000fca00078e3cff */
[----:B------:R3:W4:Y:S02]  /*36760*/  @P1 LDG.E.U16 R234, desc[UR4][R22.64] ;  /* 0x0000000416ea1981 */ /* 0x000724000c1e1500 */
[----:B---3--:R-:W-:Y:S02]  /*36770*/  @P2 IMAD.MOV.U32 R22, RZ, RZ, R41 ;  /* 0x000000ffff162224 */ /* 0x008fe400078e0029 */
[----:B------:R-:W3:Y:S01]  /*36780*/  LDL.LU R41, [R1+0xf74] ;  /* 0x000f740001297983 */ /* 0x000ee20000300800 */
[----:B------:R-:W-:Y:S02]  /*36790*/  @P2 IMAD.MOV.U32 R23, RZ, RZ, R48 ;  /* 0x000000ffff172224 */ /* 0x000fe400078e0030 */
[----:B------:R-:W0:Y:S01]  /*367a0*/  S2R R48, SR_TID.X ;  /* 0x0000000000307919 */ /* 0x000e220000002100 */
[----:B------:R-:W-:Y:S02]  /*367b0*/  PRMT R233, RZ, 0x7610, R233 ;  /* 0x00007610ffe97816 */ /* 0x000fe400000000e9 */
[----:B------:R-:W-:-:S02]  /*367c0*/  PRMT R232, RZ, 0x7610, R232 ;  /* 0x00007610ffe87816 */ /* 0x000fc400000000e8 */
[----:B------:R-:W-:Y:S02]  /*367d0*/  ISETP.GT.AND P0, PT, R13, 0x7a, PT ;  /* 0x0000007a0d00780c */ /* 0x000fe40003f04270 */
[----:B------:R1:W4:Y:S01]  /*367e0*/  @P2 LDG.E.U16 R233, desc[UR4][R22.64] ;  /* 0x0000000416e92981 */ /* 0x000322000c1e1500 */
[----:B------:R-:W-:Y:S01]  /*367f0*/  PRMT R231, RZ, 0x7610, R231 ;  /* 0x00007610ffe77816 */ /* 0x000fe200000000e7 */
[----:B-1----:R-:W-:Y:S02]  /*36800*/  @P3 IMAD.MOV.U32 R22, RZ, RZ, R42 ;  /* 0x000000ffff163224 */ /* 0x002fe400078e002a */
[----:B------:R-:W-:-:S05]  /*36810*/  @P3 IMAD.MOV.U32 R23, RZ, RZ, R46 ;  /* 0x000000ffff173224 */ /* 0x000fca00078e002e */
[----:B------:R2:W4:Y:S01]  /*36820*/  @P3 LDG.E.U16 R232, desc[UR4][R22.64] ;  /* 0x0000000416e83981 */ /* 0x000522000c1e1500 */
[----:B------:R-:W-:Y:S01]  /*36830*/  PRMT R230, RZ, 0x7610, R230 ;  /* 0x00007610ffe67816 */ /* 0x000fe200000000e6 */
[----:B--2---:R-:W-:Y:S02]  /*36840*/  @P4 IMAD.MOV.U32 R22, RZ, RZ, R0 ;  /* 0x000000ffff164224 */ /* 0x004fe400078e0000 */
[----:B------:R-:W-:Y:S01]  /*36850*/  @P4 IMAD.MOV.U32 R23, RZ, RZ, R38 ;  /* 0x000000ffff174224 */ /* 0x000fe200078e0026 */
[----:B0-----:R-:W-:Y:S01]  /*36860*/  LOP3.LUT R0, R48, 0x7f, RZ, 0xc0, !PT ;  /* 0x0000007f30007812 */ /* 0x001fe200078ec0ff */
[----:B------:R-:W2:Y:S04]  /*36870*/  LDL R38, [R1+0xf60] ;  /* 0x000f600001267983 */ /* 0x000ea80000100800 */
[----:B------:R0:W4:Y:S01]  /*36880*/  @P4 LDG.E.U16 R231, desc[UR4][R22.64] ;  /* 0x0000000416e74981 */ /* 0x000122000c1e1500 */
[----:B------:R-:W-:-:S03]  /*36890*/  ISETP.GE.AND P2, PT, R0, R13, PT ;  /* 0x0000000d0000720c */ /* 0x000fc60003f46270 */
[----:B------:R-:W2:Y:S04]  /*368a0*/  LDL.LU R42, [R1+0xf64] ;  /* 0x000f6400012a7983 */ /* 0x000ea80000300800 */
[----:B------:R-:W4:Y:S01]  /*368b0*/  LDL R46, [R1+0xf5c] ;  /* 0x000f5c00012e7983 */ /* 0x000f220000100800 */
[----:B0-----:R-:W-:-:S03]  /*368c0*/  @P0 IMAD.MOV.U32 R23, RZ, RZ, R12 ;  /* 0x000000ffff170224 */ /* 0x001fc600078e000c */
[----:B------:R-:W4:Y:S04]  /*368d0*/  LDL R48, [R1+0xf4c] ;  /* 0x000f4c0001307983 */ /* 0x000f280000100800 */
[----:B------:R-:W4:Y:S04]  /*368e0*/  LDL.LU R0, [R1+0xf48] ;  /* 0x000f480001007983 */ /* 0x000f280000300800 */
[----:B------:R0:W-:Y:S04]  /*368f0*/  STL [R1+0x2034], R12 ;  /* 0x0020340c01007387 */ /* 0x0001e80000100800 */
[----:B0-----:R-:W4:Y:S01]  /*36900*/  LDL.LU R12, [R1+0xf54] ;  /* 0x000f5400010c7983 */ /* 0x001f220000300800 */
[----:B---3--:R-:W-:-:S05]  /*36910*/  @P0 IMAD.MOV.U32 R22, RZ, RZ, R41 ;  /* 0x000000ffff160224 */ /* 0x008fca00078e0029 */
[----:B------:R0:W3:Y:S04]  /*36920*/  @P0 LDG.E.U16 R230, desc[UR4][R22.64] ;  /* 0x0000000416e60981 */ /* 0x0000e8000c1e1500 */
[----:B------:R-:W0:Y:S04]  /*36930*/  LDL R22, [R1+0xf68] ;  /* 0x000f680001167983 */ /* 0x000e280000100800 */
[----:B------:R-:W0:Y:S01]  /*36940*/  LDL R23, [R1+0xf6c] ;  /* 0x000f6c0001177983 */ /* 0x000e220000100800 */
[C---:B------:R-:W-:Y:S02]  /*36950*/  ISETP.GT.AND P1, PT, R13.reuse, 0x7b, PT ;  /* 0x0000007b0d00780c */ /* 0x040fe40003f24270 */
[----:B------:R-:W-:-:S02]  /*36960*/  ISETP.GT.AND P3, PT, R13, 0x7c, PT ;  /* 0x0000007c0d00780c */ /* 0x000fc40003f64270 */
[----:B------:R-:W-:Y:S02]  /*36970*/  PRMT R229, RZ, 0x7610, R229 ;  /* 0x00007610ffe57816 */ /* 0x000fe400000000e5 */
[----:B------:R-:W-:-:S07]  /*36980*/  PRMT R228, RZ, 0x7610, R228 ;  /* 0x00007610ffe47816 */ /* 0x000fce00000000e4 */
[----:B0-----:R-:W-:-:S04]  /*36990*/  @P1 LOP3.LUT R23, R23, R22, RZ, 0x3c, !PT ;  /* 0x0000001617171212 */ /* 0x001fc800078e3cff */
[----:B------:R-:W-:-:S04]  /*369a0*/  @P1 LOP3.LUT R22, R23, R22, RZ, 0x3c, !PT ;  /* 0x0000001617161212 */ /* 0x000fc800078e3cff */
[----:B------:R-:W-:-:S05]  /*369b0*/  @P1 LOP3.LUT R23, R23, R22, RZ, 0x3c, !PT ;  /* 0x0000001617171212 */ /* 0x000fca00078e3cff */
[----:B------:R2:W3:Y:S02]  /*369c0*/  @P1 LDG.E.U16 R229, desc[UR4][R22.64] ;  /* 0x0000000416e51981 */ /* 0x0004e4000c1e1500 */
[----:B--2---:R-:W-:Y:S02]  /*369d0*/  @P3 IMAD.MOV.U32 R22, RZ, RZ, R42 ;  /* 0x000000ffff163224 */ /* 0x004fe400078e002a */
[----:B------:R-:W-:Y:S01]  /*369e0*/  @P3 IMAD.MOV.U32 R23, RZ, RZ, R38 ;  /* 0x000000ffff173224 */ /* 0x000fe200078e0026 */
[----:B------:R-:W-:Y:S01]  /*369f0*/  ISETP.GT.AND P4, PT, R13, 0x7d, PT ;  /* 0x0000007d0d00780c */ /* 0x000fe20003f84270 */
[----:B------:R-:W2:Y:S04]  /*36a00*/  LDL R38, [R1+0x1f58] ;  /* 0x001f580001267983 */ /* 0x000ea80000100800 */
[----:B------:R4:W3:Y:S04]  /*36a10*/  @P3 LDG.E.U16 R228, desc[UR4][R22.64] ;  /* 0x0000000416e43981 */ /* 0x0008e8000c1e1500 */
[----:B------:R-:W2:Y:S01]  /*36a20*/  LDL R23, [R1+0xf58] ;  /* 0x000f580001177983 */ /* 0x000ea20000100800 */
[----:B------:R-:W-:-:S03]  /*36a30*/  PRMT R227, RZ, 0x7610, R227 ;  /* 0x00007610ffe37816 */ /* 0x000fc600000000e3 */
[----:B----4-:R-:W-:Y:S01]  /*36a40*/  @P4 IMAD.MOV.U32 R22, RZ, RZ, R46 ;  /* 0x000000ffff164224 */ /* 0x010fe200078e002e */
[C---:B------:R-:W-:Y:S01]  /*36a50*/  ISETP.GT.AND P5, PT, R13.reuse, 0x7e, PT ;  /* 0x0000007e0d00780c */ /* 0x040fe20003fa4270 */
[----:B------:R-:W4:Y:S01]  /*36a60*/  LDL R46, [R1+0x1f38] ;  /* 0x001f3800012e7983 */ /* 0x000f220000100800 */
[----:B------:R-:W-:-:S03]  /*36a70*/  ISETP.GT.AND P6, PT, R13, 0x7f, PT ;  /* 0x0000007f0d00780c */ /* 0x000fc60003fc4270 */
[----:B--2---:R0:W2:Y:S04]  /*36a80*/  @P4 LDG.E.U16 R227, desc[UR4][R22.64] ;  /* 0x0000000416e34981 */ /* 0x0040a8000c1e1500 */
[----:B------:R-:W3:Y:S01]  /*36a90*/  LDL R23, [R1+0xf50] ;  /* 0x000f500001177983 */ /* 0x000ee20000100800 */
[----:B------:R-:W-:-:S03]  /*36aa0*/  PRMT R226, RZ, 0x7610, R226 ;  /* 0x00007610ffe27816 */ /* 0x000fc600000000e2 */
[----:B0-----:R-:W-:Y:S01]  /*36ab0*/  @P5 IMAD.MOV.U32 R22, RZ, RZ, R12 ;  /* 0x000000ffff165224 */ /* 0x001fe200078e000c */
[----:B------:R-:W-:Y:S01]  /*36ac0*/  PRMT R225, RZ, 0x7610, R225 ;  /* 0x00007610ffe17816 */ /* 0x000fe200000000e1 */
[----:B------:R-:W-:Y:S04]  /*36ad0*/  STL [R1+0x2038], R12 ;  /* 0x0020380c01007387 */ /* 0x000fe80000100800 */
[----:B---3--:R0:W3:Y:S02]  /*36ae0*/  @P5 LDG.E.U16 R226, desc[UR4][R22.64] ;  /* 0x0000000416e25981 */ /* 0x0080e4000c1e1500 */
[----:B0-----:R-:W-:Y:S02]  /*36af0*/  @P6 IMAD.MOV.U32 R22, RZ, RZ, R48 ;  /* 0x000000ffff166224 */ /* 0x001fe400078e0030 */
[----:B------:R-:W-:Y:S01]  /*36b00*/  @P6 IMAD.MOV.U32 R23, RZ, RZ, R0 ;  /* 0x000000ffff176224 */ /* 0x000fe200078e0000 */
[----:B------:R-:W2:Y:S04]  /*36b10*/  LDL R48, [R1+0x1e78] ;  /* 0x001e780001307983 */ /* 0x000ea80000100800 */
[----:B------:R0:W-:Y:S04]  /*36b20*/  STL [R1+0x202c], R0 ;  /* 0x00202c0001007387 */ /* 0x0001e80000100800 */
[----:B------:R1:W3:Y:S01]  /*36b30*/  @P6 LDG.E.U16 R225, desc[UR4][R22.64] ;  /* 0x0000000416e16981 */ /* 0x0002e2000c1e1500 */
[----:B------:R-:W-:Y:S06]  /*36b40*/  BAR.SYNC.DEFER_BLOCKING 0x0 ;  /* 0x0000000000007b1d */ /* 0x000fec0000010000 */
[----:B------:R-:W4:Y:S01]  /*36b50*/  LDL R23, [R1+0x1354] ;  /* 0x0013540001177983 */ /* 0x000f220000100800 */
[----:B------:R-:W-:Y:S01]  /*36b60*/  PRMT R224, RZ, 0x7610, R224 ;  /* 0x00007610ffe07816 */ /* 0x000fe200000000e0 */
[----:B-1----:R-:W-:Y:S01]  /*36b70*/  @!P2 IMAD.MOV.U32 R22, RZ, RZ, R38 ;  /* 0x000000ffff16a224 */ /* 0x002fe200078e0026 */
[----:B------:R-:W-:Y:S01]  /*36b80*/  PRMT R223, RZ, 0x7610, R223 ;  /* 0x00007610ffdf7816 */ /* 0x000fe200000000df */
[----:B0-----:R-:W3:Y:S01]  /*36b90*/  LDL R0, [R1+0x1e74] ;  /* 0x001e740001007983 */ /* 0x001ee20000100800 */
[----:B------:R-:W-:-:S02]  /*36ba0*/  PRMT R222, RZ, 0x7610, R222 ;  /* 0x00007610ffde7816 */ /* 0x000fc400000000de */
[----:B------:R-:W-:Y:S01]  /*36bb0*/  PRMT R221, RZ, 0x7610, R221 ;  /* 0x00007610ffdd7816 */ /* 0x000fe200000000dd */
[----:B------:R-:W3:Y:S04]  /*36bc0*/  LDL R38, [R1+0x1e38] ;  /* 0x001e380001267983 */ /* 0x000ee80000100800 */
[----:B----4-:R0:W4:Y:S04]  /*36bd0*/  @!P2 LDG.E.U16 R224, desc[UR4][R22.64] ;  /* 0x0000000416e0a981 */ /* 0x010128000c1e1500 */
[----:B------:R-:W2:Y:S01]  /*36be0*/  LDL R23, [R1+0x1f34] ;  /* 0x001f340001177983 */ /* 0x000ea20000100800 */
[----:B0-----:R-:W-:Y:S01]  /*36bf0*/  @!P2 IMAD.MOV.U32 R22, RZ, RZ, R46 ;  /* 0x000000ffff16a224 */ /* 0x001fe200078e002e */
[----:B------:R-:W-:-:S02]  /*36c00*/  PRMT R220, RZ, 0x7610, R220 ;  /* 0x00007610ffdc7816 */ /* 0x000fc400000000dc */
[----:B------:R-:W-:Y:S01]  /*36c10*/  PRMT R219, RZ, 0x7610, R219 ;  /* 0x00007610ffdb7816 */ /* 0x000fe200000000db */
[----:B------:R-:W4:Y:S04]  /*36c20*/  LDL R46, [R1+0x1df8] ;  /* 0x001df800012e7983 */ /* 0x000f280000100800 */
[----:B--2---:R0:W2:Y:S04]  /*36c30*/  @!P2 LDG.E.U16 R223, desc[UR4][R22.64] ;  /* 0x0000000416dfa981 */ /* 0x0040a8000c1e1500 */
[----:B------:R-:W0:Y:S04]  /*36c40*/  LDL R22, [R1+0x1ef4] ;  /* 0x001ef40001167983 */ /* 0x000e280000100800 */
[----:B------:R-:W0:Y:S02]  /*36c50*/  LDL R23, [R1+0x1ef8] ;  /* 0x001ef80001177983 */ /* 0x000e240000100800 */
[----:B0-----:R-:W-:-:S04]  /*36c60*/  @!P2 LOP3.LUT R23, R23, R22, RZ, 0x3c, !PT ;  /* 0x000000161717a212 */ /* 0x001fc800078e3cff */
[----:B------:R-:W-:-:S04]  /*36c70*/  @!P2 LOP3.LUT R22, R23, R22, RZ, 0x3c, !PT ;  /* 0x000000161716a212 */ /* 0x000fc800078e3cff */
[----:B------:R-:W-:-:S05]  /*36c80*/  @!P2 LOP3.LUT R23, R23, R22, RZ, 0x3c, !PT ;  /* 0x000000161717a212 */ /* 0x000fca00078e3cff */
[----:B------:R0:W2:Y:S04]  /*36c90*/  @!P2 LDG.E.U16 R222, desc[UR4][R22.64] ;  /* 0x0000000416dea981 */ /* 0x0000a8000c1e1500 */
[----:B------:R-:W0:Y:S04]  /*36ca0*/  LDL R22, [R1+0x1eb4] ;  /* 0x001eb40001167983 */ /* 0x000e280000100800 */
[----:B------:R-:W0:Y:S02]  /*36cb0*/  LDL R23, [R1+0x1eb8] ;  /* 0x001eb80001177983 */ /* 0x000e240000100800 */
[----:B0-----:R-:W-:-:S04]  /*36cc0*/  @!P2 LOP3.LUT R23, R23, R22, RZ, 0x3c, !PT ;  /* 0x000000161717a212 */ /* 0x001fc800078e3cff */
[----:B------:R-:W-:-:S04]  /*36cd0*/  @!P2 LOP3.LUT R22, R23, R22, RZ, 0x3c, !PT ;  /* 0x000000161716a212 */ /* 0x000fc800078e3cff */
[----:B------:R-:W-:-:S05]  /*36ce0*/  @!P2 LOP3.LUT R23, R23, R22, RZ, 0x3c, !PT ;  /* 0x000000161717a212 */ /* 0x000fca00078e3cff */
[----:B------:R0:W2:Y:S02]  /*36cf0*/  @!P2 LDG.E.U16 R221, desc[UR4][R22.64] ;  /* 0x0000000416dda981 */ /* 0x0000a4000c1e1500 */
[----:B0-----:R-:W-:Y:S02]  /*36d00*/  @!P2 IMAD.MOV.U32 R22, RZ, RZ, R48 ;  /* 0x000000ffff16a224 */ /* 0x001fe400078e0030 */
[----:B---3--:R-:W-:Y:S01]  /*36d10*/  @!P2 IMAD.MOV.U32 R23, RZ, RZ, R0 ;  /* 0x000000ffff17a224 */ /* 0x008fe200078e0000 */
[----:B------:R-:W-:Y:S01]  /*36d20*/  PRMT R218, RZ, 0x7610, R218 ;  /* 0x00007610ffda7816 */ /* 0x000fe200000000da */
[----:B------:R-:W3:Y:S04]  /*36d30*/  LDL R48, [R1+0x1d34] ;  /* 0x001d340001307983 */ /* 0x000ee80000100800 */
[----:B------:R0:W2:Y:S01]  /*36d40*/  @!P2 LDG.E.U16 R220, desc[UR4][R22.64] ;  /* 0x0000000416dca981 */ /* 0x0000a2000c1e1500 */
[----:B------:R-:W-:-:S03]  /*36d50*/  PRMT R217, RZ, 0x7610, R217 ;  /* 0x00007610ffd97816 */ /* 0x000fc600000000d9 */
[----:B------:R-:W3:Y:S04]  /*36d60*/  LDL R0, [R1+0x1d38] ;  /* 0x001d380001007983 */ /* 0x000ee80000100800 */
[----:B------:R-:W4:Y:S01]  /*36d70*/  LDL R23, [R1+0x1e34] ;  /* 0x001e340001177983 */ /* 0x000f220000100800 */
[----:B0-----:R-:W-:Y:S01]  /*36d80*/  @!P2 IMAD.MOV.U32 R22, RZ, RZ, R38 ;  /* 0x000000ffff16a224 */ /* 0x001fe200078e0026 */
[----:B------:R-:W-:Y:S02]  /*36d90*/  PRMT R216, RZ, 0x7610, R216 ;  /* 0x00007610ffd87816 */ /* 0x000fe400000000d8 */
[----:B------:R-:W-:Y:S01]  /*36da0*/  PRMT R215, RZ, 0x7610, R215 ;  /* 0x00007610ffd77816 */ /* 0x000fe200000000d7 */
[----:B------:R-:W2:Y:S04]  /*36db0*/  LDL R38, [R1+0x1cf8] ;  /* 0x001cf80001267983 */ /* 0x000ea80000100800 */
[----:B----4-:R0:W4:Y:S04]  /*36dc0*/  @!P2 LDG.E.U16 R219, desc[UR4][R22.64] ;  /* 0x0000000416dba981 */ /* 0x010128000c1e1500 */
[----:B------:R-:W3:Y:S01]  /*36dd0*/  LDL R23, [R1+0x1df4] ;  /* 0x001df40001177983 */ /* 0x000ee20000100800 */
[----:B0-----:R-:W-:Y:S01]  /*36de0*/  @!P2 IMAD.MOV.U32 R22, RZ, RZ, R46 ;  /* 0x000000ffff16a224 */ /* 0x001fe200078e002e */
[----:B------:R-:W-:-:S02]  /*36df0*/  PRMT R214, RZ, 0x7610, R214 ;  /* 0x00007610ffd67816 */ /* 0x000fc400000000d6 */
[----:B------:R-:W4:Y:S04]  /*36e00*/  LDL R46, [R1+0x1cb8] ;  /* 0x001cb800012e7983 */ /* 0x000f280000100800 */
[----:B---3--:R0:W3:Y:S04]  /*36e10*/  @!P2 LDG.E.U16 R218, desc[UR4][R22.64] ;  /* 0x0000000416daa981 */ /* 0x0080e8000c1e1500 */
[----:B------:R-:W0:Y:S04]  /*36e20*/  LDL R22, [R1+0x1db4] ;  /* 0x001db40001167983 */ /* 0x000e280000100800 */
[----:B------:R-:W0:Y:S02]  /*36e30*/  LDL R23, [R1+0x1db8] ;  /* 0x001db80001177983 */ /* 0x000e240000100800 */
[----:B0-----:R-:W-:-:S04]  /*36e40*/  @!P2 LOP3.LUT R23, R23, R22, RZ, 0x3c, !PT ;  /* 0x000000161717a212 */ /* 0x001fc800078e3cff */
[----:B------:R-:W-:-:S04]  /*36e50*/  @!P2 LOP3.LUT R22, R23, R22, RZ, 0x3c, !PT ;  /* 0x000000161716a212 */ /* 0x000fc800078e3cff */
[----:B------:R-:W-:-:S05]  /*36e60*/  @!P2 LOP3.LUT R23, R23, R22, RZ, 0x3c, !PT ;  /* 0x000000161717a212 */ /* 0x000fca00078e3cff */
[----:B------:R0:W3:Y:S04]  /*36e70*/  @!P2 LDG.E.U16 R217, desc[UR4][R22.64] ;  /* 0x0000000416d9a981 */ /* 0x0000e8000c1e1500 */
[----:B------:R-:W0:Y:S04]  /*36e80*/  LDL R22, [R1+0x1d74] ;  /* 0x001d740001167983 */ /* 0x000e280000100800 */
[----:B------:R-:W0:Y:S02]  /*36e90*/  LDL R23, [R1+0x1d78] ;  /* 0x001d780001177983 */ /* 0x000e240000100800 */
[----:B0-----:R-:W-:-:S04]  /*36ea0*/  @!P2 LOP3.LUT R23, R23, R22, RZ, 0x3c, !PT ;  /* 0x000000161717a212 */ /* 0x001fc800078e3cff */
[----:B------:R-:W-:-:S04]  /*36eb0*/  @!P2 LOP3.LUT R22, R23, R22, RZ, 0x3c, !PT ;  /* 0x000000161716a212 */ /* 0x000fc800078e3cff */
[----:B------:R-:W-:-:S05]  /*36ec0*/  @!P2 LOP3.LUT R23, R23, R22, RZ, 0x3c, !PT ;  /* 0x000000161717a212 */ /* 0x000fca00078e3cff */
[----:B------:R0:W3:Y:S02]  /*36ed0*/  @!P2 LDG.E.U16 R216, desc[UR4][R22.64] ;  /* 0x0000000416d8a981 */ /* 0x0000e4000c1e1500 */
[----:B0-----:R-:W-:Y:S02]  /*36ee0*/  @!P2 IMAD.MOV.U32 R22, RZ, RZ, R0 ;  /* 0x000000ffff16a224 */ /* 0x001fe400078e0000 */
[----:B------:R-:W-:Y:S01]  /*36ef0*/  @!P2 IMAD.MOV.U32 R23, RZ, RZ, R48 ;  /* 0x000000ffff17a224 */ /* 0x000fe200078e0030 */
[----:B------:R-:W-:Y:S01]  /*36f00*/  PRMT R213, RZ, 0x7610, R213 ;  /* 0x00007610ffd57816 */ /* 0x000fe200000000d5 */
[----:B------:R-:W3:Y:S04]  /*36f10*/  LDL R48, [R1+0x1bf4] ;  /* 0x001bf40001307983 */ /* 0x000ee80000100800 */
[----:B------:R2:W3:Y:S01]  /*36f20*/  @!P2 LDG.E.U16 R215, desc[UR4][R22.64] ;  /* 0x0000000416d7a981 */ /* 0x0004e2000c1e1500 */
[----:B------:R-:W-:-:S03]  /*36f30*/  PRMT R212, RZ, 0x7610, R212 ;  /* 0x00007610ffd47816 */ /* 0x000fc600000000d4 */
[----:B------:R-:W3:Y:S04]  /*36f40*/  LDL R0, [R1+0x1bf8] ;  /* 0x001bf80001007983 */ /* 0x000ee80000100800 */
[----:B------:R-:W4:Y:S01]  /*36f50*/  LDL R23, [R1+0x1cf4] ;  /* 0x001cf40001177983 */ /* 0x000f220000100800 */
[----:B--2---:R-:W-:Y:S01]  /*36f60*/  @!P2 IMAD.MOV.U32 R22, RZ, RZ, R38 ;  /* 0x000000ffff16a224 */ /* 0x004fe200078e0026 */
        /* <DEDUP_REMOVED lines=263> */
[----:B------:R-:W3:Y:S04]  /*37fe0*/  LDL R0, [R1+0xca0] ;  /* 0x000ca00001007983 */ /* 0x000ee80000100800 */
[----:B------:R2:W3:Y:S04]  /*37ff0*/  @!P2 LDG.E.U16 R170, desc[UR4][R22.64] ;  /* 0x0000000416aaa981 */ /* 0x0004e8000c1e1500 */
[----:B------:R-:W3:Y:S04]  /*38000*/  LDL R48, [R1+0xc9c] ;  /* 0x000c9c0001307983 */ /* 0x000ee80000100800 */
[----:B------:R-:W4:Y:S01]  /*38010*/  LDL R23, [R1+0xd9c] ;  /* 0x000d9c0001177983 */ /* 0x000f220000100800 */
[----:B--2---:R-:W-:-:S03]  /*38020*/  @!P2 IMAD.MOV.U32 R22, RZ, RZ, R38 ;  /* 0x000000ffff16a224 */ /* 0x004fc600078e0026 */
[----:B------:R-:W2:Y:S01]  /*38030*/  LDL.LU R38, [R1+0xc20] ;  /* 0x000c200001267983 */ /* 0x000ea20000300800 */
[----:B------:R-:W-:-:S03]  /*38040*/  PRMT R168, RZ, 0x7610, R168 ;  /* 0x00007610ffa87816 */ /* 0x000fc600000000a8 */
[----:B----4-:R0:W4:Y:S04]  /*38050*/  @!P2 LDG.E.U16 R169, desc[UR4][R22.64] ;  /* 0x0000000416a9a981 */ /* 0x010128000c1e1500 */
[----:B------:R-:W3:Y:S01]  /*38060*/  LDL R23, [R1+0xd5c] ;  /* 0x000d5c0001177983 */ /* 0x000ee20000100800 */
[----:B0-----:R-:W-:-:S03]  /*38070*/  @!P2 IMAD.MOV.U32 R22, RZ, RZ, R46 ;  /* 0x000000ffff16a224 */ /* 0x001fc600078e002e */
[----:B------:R-:W4:Y:S04]  /*38080*/  LDL.LU R46, [R1+0xbe0] ;  /* 0x000be000012e7983 */ /* 0x000f280000300800 */
[----:B---3--:R0:W3:Y:S04]  /*38090*/  @!P2 LDG.E.U16 R168, desc[UR4][R22.64] ;  /* 0x0000000416a8a981 */ /* 0x0080e8000c1e1500 */
[----:B------:R-:W0:Y:S04]  /*380a0*/  LDL R22, [R1+0xd1c] ;  /* 0x000d1c0001167983 */ /* 0x000e280000100800 */
[----:B------:R-:W0:Y:S01]  /*380b0*/  LDL R23, [R1+0xd20] ;  /* 0x000d200001177983 */ /* 0x000e220000100800 */
[----:B------:R-:W-:-:S02]  /*380c0*/  PRMT R167, RZ, 0x7610, R167 ;  /* 0x00007610ffa77816 */ /* 0x000fc400000000a7 */
[----:B0-----:R-:W-:-:S04]  /*380d0*/  @!P2 LOP3.LUT R23, R23, R22, RZ, 0x3c, !PT ;  /* 0x000000161717a212 */ /* 0x001fc800078e3cff */
[----:B------:R-:W-:-:S04]  /*380e0*/  @!P2 LOP3.LUT R22, R23, R22, RZ, 0x3c, !PT ;  /* 0x000000161716a212 */ /* 0x000fc800078e3cff */
[----:B------:R-:W-:-:S05]  /*380f0*/  @!P2 LOP3.LUT R23, R23, R22, RZ, 0x3c, !PT ;  /* 0x000000161717a212 */ /* 0x000fca00078e3cff */
[----:B------:R0:W3:Y:S04]  /*38100*/  @!P2 LDG.E.U16 R167, desc[UR4][R22.64] ;  /* 0x0000000416a7a981 */ /* 0x0000e8000c1e1500 */
[----:B------:R-:W0:Y:S04]  /*38110*/  LDL R22, [R1+0xcdc] ;  /* 0x000cdc0001167983 */ /* 0x000e280000100800 */
[----:B------:R-:W0:Y:S01]  /*38120*/  LDL R23, [R1+0xce0] ;  /* 0x000ce00001177983 */ /* 0x000e220000100800 */
[----:B------:R-:W-:Y:S02]  /*38130*/  PRMT R166, RZ, 0x7610, R166 ;  /* 0x00007610ffa67816 */ /* 0x000fe400000000a6 */
[----:B------:R-:W-:-:S02]  /*38140*/  PRMT R165, RZ, 0x7610, R165 ;  /* 0x00007610ffa57816 */ /* 0x000fc400000000a5 */
        /* <DEDUP_REMOVED lines=9> */
[----:B------:R-:W-:-:S02]  /*381e0*/  PRMT R163, RZ, 0x7610, R163 ;  /* 0x00007610ffa37816 */ /* 0x000fc400000000a3 */
[----:B------:R-:W-:Y:S01]  /*381f0*/  PRMT R162, RZ, 0x7610, R162 ;  /* 0x00007610ffa27816 */ /* 0x000fe200000000a2 */
[----:B------:R-:W3:Y:S04]  /*38200*/  LDL R0, [R1+0x1f30] ;  /* 0x001f300001007983 */ /* 0x000ee80000100800 */
[----:B------:R-:W0:Y:S04]  /*38210*/  LDL R22, [R1+0xc5c] ;  /* 0x000c5c0001167983 */ /* 0x000e280000100800 */
[----:B------:R-:W0:Y:S02]  /*38220*/  LDL R23, [R1+0xc60] ;  /* 0x000c600001177983 */ /* 0x000e240000100800 */
[----:B0-----:R-:W-:-:S04]  /*38230*/  @!P2 LOP3.LUT R23, R23, R22, RZ, 0x3c, !PT ;  /* 0x000000161717a212 */ /* 0x001fc800078e3cff */
[----:B------:R-:W-:-:S04]  /*38240*/  @!P2 LOP3.LUT R22, R23, R22, RZ, 0x3c, !PT ;  /* 0x000000161716a212 */ /* 0x000fc800078e3cff */
[----:B------:R-:W-:-:S05]  /*38250*/  @!P2 LOP3.LUT R23, R23, R22, RZ, 0x3c, !PT ;  /* 0x000000161717a212 */ /* 0x000fca00078e3cff */
[----:B------:R2:W3:Y:S04]  /*38260*/  @!P2 LDG.E.U16 R164, desc[UR4][R22.64] ;  /* 0x0000000416a4a981 */ /* 0x0004e8000c1e1500 */
[----:B------:R-:W4:Y:S01]  /*38270*/  LDL R23, [R1+0xc1c] ;  /* 0x000c1c0001177983 */ /* 0x000f220000100800 */
[----:B--2---:R-:W-:-:S05]  /*38280*/  @!P2 IMAD.MOV.U32 R22, RZ, RZ, R38 ;  /* 0x000000ffff16a224 */ /* 0x004fca00078e0026 */
[----:B----4-:R0:W2:Y:S04]  /*38290*/  @!P2 LDG.E.U16 R163, desc[UR4][R22.64] ;  /* 0x0000000416a3a981 */ /* 0x0100a8000c1e1500 */
[----:B------:R-:W4:Y:S01]  /*382a0*/  LDL R23, [R1+0xbdc] ;  /* 0x000bdc0001177983 */ /* 0x000f220000100800 */
[----:B0-----:R-:W-:-:S05]  /*382b0*/  @!P2 IMAD.MOV.U32 R22, RZ, RZ, R46 ;  /* 0x000000ffff16a224 */ /* 0x001fca00078e002e */
[----:B----4-:R0:W4:Y:S04]  /*382c0*/  @!P2 LDG.E.U16 R162, desc[UR4][R22.64] ;  /* 0x0000000416a2a981 */ /* 0x010128000c1e1500 */
[----:B------:R-:W0:Y:S04]  /*382d0*/  LDL R22, [R1+0xb9c] ;  /* 0x000b9c0001167983 */ /* 0x000e280000100800 */
[----:B------:R-:W0:Y:S01]  /*382e0*/  LDL R23, [R1+0xba0] ;  /* 0x000ba00001177983 */ /* 0x000e220000100800 */
[----:B------:R-:W-:Y:S02]  /*382f0*/  PRMT R161, RZ, 0x7610, R161 ;  /* 0x00007610ffa17816 */ /* 0x000fe400000000a1 */
[----:B0-----:R-:W-:-:S04]  /*38300*/  @!P2 LOP3.LUT R23, R23, R22, RZ, 0x3c, !PT ;  /* 0x000000161717a212 */ /* 0x001fc800078e3cff */
[----:B------:R-:W-:-:S04]  /*38310*/  @!P2 LOP3.LUT R22, R23, R22, RZ, 0x3c, !PT ;  /* 0x000000161716a212 */ /* 0x000fc800078e3cff */
[----:B------:R-:W-:-:S05]  /*38320*/  @!P2 LOP3.LUT R23, R23, R22, RZ, 0x3c, !PT ;  /* 0x000000161717a212 */ /* 0x000fca00078e3cff */
[----:B------:R0:W4:Y:S04]  /*38330*/  @!P2 LDG.E.U16 R161, desc[UR4][R22.64] ;  /* 0x0000000416a1a981 */ /* 0x000128000c1e1500 */
[----:B------:R-:W0:Y:S04]  /*38340*/  LDL R22, [R1+0xf44] ;  /* 0x000f440001167983 */ /* 0x000e280000100800 */
[----:B------:R-:W0:Y:S01]  /*38350*/  LDL R23, [R1+0x1350] ;  /* 0x0013500001177983 */ /* 0x000e220000100800 */
[----:B------:R-:W-:Y:S02]  /*38360*/  PRMT R160, RZ, 0x7610, R160 ;  /* 0x00007610ffa07816 */ /* 0x000fe400000000a0 */
[----:B------:R-:W-:-:S02]  /*38370*/  PRMT R159, RZ, 0x7610, R159 ;  /* 0x00007610ff9f7816 */ /* 0x000fc4000000009f */
[----:B0-----:R-:W-:-:S04]  /*38380*/  @!P2 LOP3.LUT R23, R23, R22, RZ, 0x3c, !PT ;  /* 0x000000161717a212 */ /* 0x001fc800078e3cff */
[----:B------:R-:W-:-:S04]  /*38390*/  @!P2 LOP3.LUT R22, R23, R22, RZ, 0x3c, !PT ;  /* 0x000000161716a212 */ /* 0x000fc800078e3cff */
[----:B------:R-:W-:-:S05]  /*383a0*/  @!P2 LOP3.LUT R23, R23, R22, RZ, 0x3c, !PT ;  /* 0x000000161717a212 */ /* 0x000fca00078e3cff */
[----:B------:R3:W4:Y:S02]  /*383b0*/  @!P2 LDG.E.U16 R160, desc[UR4][R22.64] ;  /* 0x0000000416a0a981 */ /* 0x000724000c1e1500 */
[----:B---3--:R-:W-:Y:S02]  /*383c0*/  @!P2 IMAD.MOV.U32 R22, RZ, RZ, R0 ;  /* 0x000000ffff16a224 */ /* 0x008fe400078e0000 */
[----:B------:R-:W-:Y:S01]  /*383d0*/  @!P2 IMAD.MOV.U32 R23, RZ, RZ, R48 ;  /* 0x000000ffff17a224 */ /* 0x000fe200078e0030 */
[----:B------:R-:W3:Y:S04]  /*383e0*/  LDL R0, [R1+0xb68] ;  /* 0x000b680001007983 */ /* 0x000ee80000100800 */
[----:B------:R-:W2:Y:S04]  /*383f0*/  LDL.LU R48, [R1+0xb64] ;  /* 0x000b640001307983 */ /* 0x000ea80000300800 */
[----:B------:R0:W4:Y:S04]  /*38400*/  @!P2 LDG.E.U16 R159, desc[UR4][R22.64] ;  /* 0x00000004169fa981 */ /* 0x000128000c1e1500 */
[----:B------:R-:W0:Y:S04]  /*38410*/  LDL R22, [R1+0x1eec] ;  /* 0x001eec0001167983 */ /* 0x000e280000100800 */
[----:B------:R-:W0:Y:S01]  /*38420*/  LDL R23, [R1+0x1ef0] ;  /* 0x001ef00001177983 */ /* 0x000e220000100800 */
[----:B------:R-:W-:-:S02]  /*38430*/  PRMT R158, RZ, 0x7610, R158 ;  /* 0x00007610ff9e7816 */ /* 0x000fc4000000009e */
[----:B0-----:R-:W-:-:S04]  /*38440*/  @!P2 LOP3.LUT R23, R23, R22, RZ, 0x3c, !PT ;  /* 0x000000161717a212 */ /* 0x001fc800078e3cff */
[----:B------:R-:W-:-:S04]  /*38450*/  @!P2 LOP3.LUT R22, R23, R22, RZ, 0x3c, !PT ;  /* 0x000000161716a212 */ /* 0x000fc800078e3cff */
[----:B------:R-:W-:-:S05]  /*38460*/  @!P2 LOP3.LUT R23, R23, R22, RZ, 0x3c, !PT ;  /* 0x000000161717a212 */ /* 0x000fca00078e3cff */
[----:B------:R0:W4:Y:S04]  /*38470*/  @!P2 LDG.E.U16 R158, desc[UR4][R22.64] ;  /* 0x00000004169ea981 */ /* 0x000128000c1e1500 */
        /* <DEDUP_REMOVED lines=30> */
[----:B--2---:R-:W-:-:S05]  /*38660*/  @!P2 IMAD.MOV.U32 R23, RZ, RZ, R48 ;  /* 0x000000ffff17a224 */ /* 0x004fca00078e0030 */
[----:B------:R-:W2:Y:S04]  /*38670*/  @!P2 LDG.E.U16 R153, desc[UR4][R22.64] ;  /* 0x000000041699a981 */ /* 0x000ea8000c1e1500 */
[----:B------:R0:W-:Y:S04]  /*38680*/  STS.U16 [R21+0x20000], R69 ;  /* 0x0200004515007388 */ /* 0x0001e80000000400 */
        /* <DEDUP_REMOVED lines=9> */
[----:B--2---:R-:W-:Y:S04]  /*38720*/  STL [R1+0x24b4], R153 ;  /* 0x0024b49901007387 */ /* 0x004fe80000100800 */
[----:B0-----:R-:W2:Y:S04]  /*38730*/  LDL.LU R69, [R1+0x2998] ;  /* 0x0029980001457983 */ /* 0x001ea80000300800 */
[----:B-1----:R-:W2:Y:S04]  /*38740*/  LDL.LU R70, [R1+0x2994] ;  /* 0x0029940001467983 */ /* 0x002ea80000300800 */
[----:B---3--:R-:W3:Y:S04]  /*38750*/  LDL.LU R71, [R1+0x2990] ;  /* 0x0029900001477983 */ /* 0x008ee80000300800 */
[----:B------:R-:W2:Y:S04]  /*38760*/  LDL.LU R72, [R1+0x298c] ;  /* 0x00298c0001487983 */ /* 0x000ea80000300800 */
[----:B------:R-:W3:Y:S04]  /*38770*/  LDL.LU R73, [R1+0x2988] ;  /* 0x0029880001497983 */ /* 0x000ee80000300800 */
[----:B------:R-:W2:Y:S04]  /*38780*/  LDL.LU R74, [R1+0x2984] ;  /* 0x00298400014a7983 */ /* 0x000ea80000300800 */
[----:B------:R-:W3:Y:S04]  /*38790*/  LDL.LU R75, [R1+0x2980] ;  /* 0x00298000014b7983 */ /* 0x000ee80000300800 */
[----:B------:R-:W2:Y:S04]  /*387a0*/  LDL.LU R76, [R1+0x297c] ;  /* 0x00297c00014c7983 */ /* 0x000ea80000300800 */
[----:B------:R-:W3:Y:S04]  /*387b0*/  LDL.LU R77, [R1+0x2978] ;  /* 0x00297800014d7983 */ /* 0x000ee80000300800 */
[----:B------:R-:W4:Y:S04]  /*387c0*/  LDL.LU R20, [R1+0x2974] ;  /* 0x0029740001147983 */ /* 0x000f280000300800 */
[----:B------:R0:W-:Y:S04]  /*387d0*/  STS.U16 [R21+0x22800], R78 ;  /* 0x0228004e15007388 */ /* 0x0001e80000000400 */
[----:B------:R1:W-:Y:S04]  /*387e0*/  STS.U16 [R21+0x22c00], R79 ;  /* 0x022c004f15007388 */ /* 0x0003e80000000400 */
[----:B------:R1:W-:Y:S04]  /*387f0*/  STS.U16 [R21+0x23000], R80 ;  /* 0x0230005015007388 */ /* 0x0003e80000000400 */
[----:B0-----:R-:W2:Y:S04]  /*38800*/  LDL.LU R78, [R1+0x2970] ;  /* 0x00297000014e7983 */ /* 0x001ea80000300800 */
[----:B-1----:R-:W3:Y:S04]  /*38810*/  LDL.LU R79, [R1+0x296c] ;  /* 0x00296c00014f7983 */ /* 0x002ee80000300800 */
[----:B------:R-:W2:Y:S04]  /*38820*/  LDL.LU R80, [R1+0x2968] ;  /* 0x0029680001507983 */ /* 0x000ea80000300800 */
[----:B------:R-:W-:Y:S04]  /*38830*/  STS.U16 [R21+0x23400], R248 ;  /* 0x023400f815007388 */ /* 0x000fe80000000400 */
[----:B------:R-:W-:Y:S04]  /*38840*/  STS.U16 [R21+0x23800], R240 ;  /* 0x023800f015007388 */ /* 0x000fe80000000400 */
[----:B------:R-:W-:Y:S04]  /*38850*/  STS.U16 [R21+0x23c00], R232 ;  /* 0x023c00e815007388 */ /* 0x000fe80000000400 */
[----:B------:R-:W-:Y:S04]  /*38860*/  STL [R1+0x1f90], R21 ;  /* 0x001f901501007387 */ /* 0x000fe80000100800 */
[----:B----4-:R0:W-:Y:S04]  /*38870*/  STS.U16 [R20+0x20080], R81 ;  /* 0x0200805114007388 */ /* 0x0101e80000000400 */
[----:B------:R1:W-:Y:S04]  /*38880*/  STS.U16 [R20+0x20480], R82 ;  /* 0x0204805214007388 */ /* 0x0003e80000000400 */
[----:B------:R4:W-:Y:S04]  /*38890*/  STS.U16 [R20+0x20880], R83 ;  /* 0x0208805314007388 */ /* 0x0009e80000000400 */
[----:B0-----:R-:W3:Y:S04]  /*388a0*/  LDL.LU R81, [R1+0x2964] ;  /* 0x0029640001517983 */ /* 0x001ee80000300800 */
[----:B-1----:R-:W2:Y:S04]  /*388b0*/  LDL.LU R82, [R1+0x2960] ;  /* 0x0029600001527983 */ /* 0x002ea80000300800 */
[----:B----4-:R-:W4:Y:S04]  /*388c0*/  LDL.LU R83, [R1+0x295c] ;  /* 0x00295c0001537983 */ /* 0x010f280000300800 */
[----:B------:R0:W-:Y:S04]  /*388d0*/  STS.U16 [R20+0x20c80], R84 ;  /* 0x020c805414007388 */ /* 0x0001e80000000400 */
[----:B------:R1:W-:Y:S04]  /*388e0*/  STS.U16 [R20+0x21080], R85 ;  /* 0x0210805514007388 */ /* 0x0003e80000000400 */
[----:B------:R1:W-:Y:S04]  /*388f0*/  STS.U16 [R20+0x21480], R86 ;  /* 0x0214805614007388 */ /* 0x0003e80000000400 */
[----:B0-----:R-:W3:Y:S04]  /*38900*/  LDL.LU R84, [R1+0x2958] ;  /* 0x0029580001547983 */ /* 0x001ee80000300800 */
[----:B-1----:R-:W2:Y:S04]  /*38910*/  LDL.LU R85, [R1+0x2954] ;  /* 0x0029540001557983 */ /* 0x002ea80000300800 */
[----:B------:R-:W4:Y:S04]  /*38920*/  LDL.LU R86, [R1+0x2950] ;  /* 0x0029500001567983 */ /* 0x000f280000300800 */
[----:B------:R0:W-:Y:S04]  /*38930*/  STS.U16 [R20+0x21880], R87 ;  /* 0x0218805714007388 */ /* 0x0001e80000000400 */
[----:B------:R1:W-:Y:S04]  /*38940*/  STS.U16 [R20+0x21c80], R88 ;  /* 0x021c805814007388 */ /* 0x0003e80000000400 */
[----:B------:R1:W-:Y:S04]  /*38950*/  STS.U16 [R20+0x22080], R89 ;  /* 0x0220805914007388 */ /* 0x0003e80000000400 */
[----:B0-----:R-:W3:Y:S04]  /*38960*/  LDL.LU R87, [R1+0x294c] ;  /* 0x00294c0001577983 */ /* 0x001ee80000300800 */
[----:B-1----:R-:W3:Y:S04]  /*38970*/  LDL.LU R88, [R1+0x2948] ;  /* 0x0029480001587983 */ /* 0x002ee80000300800 */
[----:B------:R-:W3:Y:S04]  /*38980*/  LDL.LU R89, [R1+0x2944] ;  /* 0x0029440001597983 */ /* 0x000ee80000300800 */
[----:B------:R0:W-:Y:S04]  /*38990*/  STS.U16 [R20+0x22480], R19 ;  /* 0x0224801314007388 */ /* 0x0001e80000000400 */
[----:B0-----:R-:W2:Y:S04]  /*389a0*/  LDL.LU R19, [R1+0x2940] ;  /* 0x0029400001137983 */ /* 0x001ea80000300800 */
[----:B------:R0:W-:Y:S04]  /*389b0*/  STS.U16 [R20+0x22880], R90 ;  /* 0x0228805a14007388 */ /* 0x0001e80000000400 */
[----:B------:R1:W-:Y:S04]  /*389c0*/  STS.U16 [R20+0x22c80], R91 ;  /* 0x022c805b14007388 */ /* 0x0003e80000000400 */
[----:B------:R1:W-:Y:S04]  /*389d0*/  STS.U16 [R20+0x23080], R92 ;  /* 0x0230805c14007388 */ /* 0x0003e80000000400 */
[----:B0-----:R-:W3:Y:S04]  /*389e0*/  LDL.LU R90, [R1+0x293c] ;  /* 0x00293c00015a7983 */ /* 0x001ee80000300800 */
[----:B-1----:R-:W3:Y:S04]  /*389f0*/  LDL.LU R91, [R1+0x2938] ;  /* 0x00293800015b7983 */ /* 0x002ee80000300800 */
[----:B------:R-:W3:Y:S04]  /*38a00*/  LDL.LU R92, [R1+0x2934] ;  /* 0x00293400015c7983 */ /* 0x000ee80000300800 */
[----:B------:R-:W-:Y:S04]  /*38a10*/  STS.U16 [R20+0x23480], R247 ;  /* 0x023480f714007388 */ /* 0x000fe80000000400 */
[----:B------:R-:W-:Y:S04]  /*38a20*/  STS.U16 [R20+0x23880], R239 ;  /* 0x023880ef14007388 */ /* 0x000fe80000000400 */
[----:B------:R-:W-:Y:S04]  /*38a30*/  STS.U16 [R20+0x23c80], R231 ;  /* 0x023c80e714007388 */ /* 0x000fe80000000400 */
[----:B------:R-:W-:Y:S04]  /*38a40*/  STL [R1+0x1f94], R20 ;  /* 0x001f941401007387 */ /* 0x000fe80000100800 */
[----:B--2---:R0:W-:Y:S04]  /*38a50*/  STS.U16 [R19+0x20100], R93 ;  /* 0x0201005d13007388 */ /* 0x0041e80000000400 */
[----:B------:R1:W-:Y:S04]  /*38a60*/  STS.U16 [R19+0x20500], R94 ;  /* 0x0205005e13007388 */ /* 0x0003e80000000400 */
[----:B------:R2:W-:Y:S04]  /*38a70*/  STS.U16 [R19+0x20900], R95 ;  /* 0x0209005f13007388 */ /* 0x0005e80000000400 */
[----:B0-----:R-:W3:Y:S04]  /*38a80*/  LDL.LU R93, [R1+0x2930] ;  /* 0x00293000015d7983 */ /* 0x001ee80000300800 */
[----:B-1----:R-:W3:Y:S04]  /*38a90*/  LDL.LU R94, [R1+0x292c] ;  /* 0x00292c00015e7983 */ /* 0x002ee80000300800 */
[----:B--2---:R-:W2:Y:S04]  /*38aa0*/  LDL.LU R95, [R1+0x2928] ;  /* 0x00292800015f7983 */ /* 0x004ea80000300800 */
[----:B------:R0:W-:Y:S04]  /*38ab0*/  STS.U16 [R19+0x20d00], R96 ;  /* 0x020d006013007388 */ /* 0x0001e80000000400 */
[----:B------:R1:W-:Y:S04]  /*38ac0*/  STS.U16 [R19+0x21100], R97 ;  /* 0x0211006113007388 */ /* 0x0003e80000000400 */
[----:B------:R4:W-:Y:S04]  /*38ad0*/  STS.U16 [R19+0x21500], R98 ;  /* 0x0215006213007388 */ /* 0x0009e80000000400 */
[----:B0-----:R-:W2:Y:S04]  /*38ae0*/  LDL.LU R96, [R1+0x2924] ;  /* 0x0029240001607983 */ /* 0x001ea80000300800 */
[----:B-1----:R-:W2:Y:S04]  /*38af0*/  LDL.LU R97, [R1+0x2920] ;  /* 0x0029200001617983 */ /* 0x002ea80000300800 */
[----:B----4-:R-:W4:Y:S04]  /*38b00*/  LDL.LU R98, [R1+0x291c] ;  /* 0x00291c0001627983 */ /* 0x010f280000300800 */
[----:B------:R0:W-:Y:S04]  /*38b10*/  STS.U16 [R19+0x21900], R99 ;  /* 0x0219006313007388 */ /* 0x0001e80000000400 */
[----:B------:R1:W-:Y:S04]  /*38b20*/  STS.U16 [R19+0x21d00], R100 ;  /* 0x021d006413007388 */ /* 0x0003e80000000400 */
[----:B------:R1:W-:Y:S04]  /*38b30*/  STS.U16 [R19+0x22100], R101 ;  /* 0x0221006513007388 */ /* 0x0003e80000000400 */
[----:B0-----:R-:W2:Y:S04]  /*38b40*/  LDL.LU R99, [R1+0x2918] ;  /* 0x0029180001637983 */ /* 0x001ea80000300800 */
[----:B-1----:R-:W4:Y:S04]  /*38b50*/  LDL.LU R100, [R1+0x2914] ;  /* 0x0029140001647983 */ /* 0x002f280000300800 */
[----:B------:R-:W2:Y:S04]  /*38b60*/  LDL.LU R101, [R1+0x2910] ;  /* 0x0029100001657983 */ /* 0x000ea80000300800 */
[----:B------:R0:W-:Y:S04]  /*38b70*/  STS.U16 [R19+0x22500], R18 ;  /* 0x0225001213007388 */ /* 0x0001e80000000400 */
[----:B0-----:R-:W3:Y:S04]  /*38b80*/  LDL.LU R18, [R1+0x290c] ;  /* 0x00290c0001127983 */ /* 0x001ee80000300800 */
[----:B------:R0:W-:Y:S04]  /*38b90*/  STS.U16 [R19+0x22900], R102 ;  /* 0x0229006613007388 */ /* 0x0001e80000000400 */
[----:B------:R1:W-:Y:S04]  /*38ba0*/  STS.U16 [R19+0x22d00], R103 ;  /* 0x022d006713007388 */ /* 0x0003e80000000400 */
[----:B------:R1:W-:Y:S04]  /*38bb0*/  STS.U16 [R19+0x23100], R104 ;  /* 0x0231006813007388 */ /* 0x0003e80000000400 */
[----:B0-----:R-:W4:Y:S04]  /*38bc0*/  LDL.LU R102, [R1+0x2908] ;  /* 0x0029080001667983 */ /* 0x001f280000300800 */
[----:B-1----:R-:W2:Y:S04]  /*38bd0*/  LDL.LU R103, [R1+0x2904] ;  /* 0x0029040001677983 */ /* 0x002ea80000300800 */
[----:B------:R-:W4:Y:S04]  /*38be0*/  LDL.LU R104, [R1+0x2900] ;  /* 0x0029000001687983 */ /* 0x000f280000300800 */
[----:B------:R-:W-:Y:S04]  /*38bf0*/  STS.U16 [R19+0x23500], R246 ;  /* 0x023500f613007388 */ /* 0x000fe80000000400 */
[----:B------:R-:W-:Y:S04]  /*38c00*/  STS.U16 [R19+0x23900], R238 ;  /* 0x023900ee13007388 */ /* 0x000fe80000000400 */
[----:B------:R-:W-:Y:S04]  /*38c10*/  STS.U16 [R19+0x23d00], R230 ;  /* 0x023d00e613007388 */ /* 0x000fe80000000400 */
[----:B------:R-:W-:Y:S04]  /*38c20*/  STL [R1+0x1f98], R19 ;  /* 0x001f981301007387 */ /* 0x000fe80000100800 */
[----:B---3--:R0:W-:Y:S04]  /*38c30*/  STS.U16 [R18+0x20180], R105 ;  /* 0x0201806912007388 */ /* 0x0081e80000000400 */
[----:B------:R1:W-:Y:S04]  /*38c40*/  STS.U16 [R18+0x20580], R106 ;  /* 0x0205806a12007388 */ /* 0x0003e80000000400 */
[----:B------:R3:W-:Y:S04]  /*38c50*/  STS.U16 [R18+0x20980], R107 ;  /* 0x0209806b12007388 */ /* 0x0007e80000000400 */
[----:B0-----:R-:W2:Y:S04]  /*38c60*/  LDL.LU R105, [R1+0x28fc] ;  /* 0x0028fc0001697983 */ /* 0x001ea80000300800 */
[----:B-1----:R-:W4:Y:S04]  /*38c70*/  LDL.LU R106, [R1+0x28f8] ;  /* 0x0028f800016a7983 */ /* 0x002f280000300800 */
[----:B---3--:R-:W3:Y:S04]  /*38c80*/  LDL.LU R107, [R1+0x28f4] ;  /* 0x0028f400016b7983 */ /* 0x008ee80000300800 */
[----:B------:R0:W-:Y:S04]  /*38c90*/  STS.U16 [R18+0x20d80], R108 ;  /* 0x020d806c12007388 */ /* 0x0001e80000000400 */
[----:B------:R1:W-:Y:S04]  /*38ca0*/  STS.U16 [R18+0x21180], R109 ;  /* 0x0211806d12007388 */ /* 0x0003e80000000400 */
[----:B------:R1:W-:Y:S04]  /*38cb0*/  STS.U16 [R18+0x21580], R110 ;  /* 0x0215806e12007388 */ /* 0x0003e80000000400 */
[----:B0-----:R-:W2:Y:S04]  /*38cc0*/  LDL.LU R108, [R1+0x28f0] ;  /* 0x0028f000016c7983 */ /* 0x001ea80000300800 */
[----:B-1----:R-:W4:Y:S04]  /*38cd0*/  LDL.LU R109, [R1+0x28ec] ;  /* 0x0028ec00016d7983 */ /* 0x002f280000300800 */
[----:B------:R-:W3:Y:S04]  /*38ce0*/  LDL.LU R110, [R1+0x28e8] ;  /* 0x0028e800016e7983 */ /* 0x000ee80000300800 */
[----:B------:R0:W-:Y:S04]  /*38cf0*/  STS.U16 [R18+0x21980], R111 ;  /* 0x0219806f12007388 */ /* 0x0001e80000000400 */
[----:B------:R1:W-:Y:S04]  /*38d00*/  STS.U16 [R18+0x21d80], R112 ;  /* 0x021d807012007388 */ /* 0x0003e80000000400 */
[----:B------:R1:W-:Y:S04]  /*38d10*/  STS.U16 [R18+0x22180], R113 ;  /* 0x0221807112007388 */ /* 0x0003e80000000400 */
[----:B0-----:R-:W2:Y:S04]  /*38d20*/  LDL.LU R111, [R1+0x28e4] ;  /* 0x0028e400016f7983 */ /* 0x001ea80000300800 */
[----:B-1----:R-:W4:Y:S04]  /*38d30*/  LDL.LU R112, [R1+0x28e0] ;  /* 0x0028e00001707983 */ /* 0x002f280000300800 */
[----:B------:R-:W3:Y:S04]  /*38d40*/  LDL.LU R113, [R1+0x28dc] ;  /* 0x0028dc0001717983 */ /* 0x000ee80000300800 */
[----:B------:R0:W-:Y:S04]  /*38d50*/  STS.U16 [R18+0x22580], R17 ;  /* 0x0225801112007388 */ /* 0x0001e80000000400 */
[----:B0-----:R-:W2:Y:S04]  /*38d60*/  LDL.LU R17, [R1+0x28d8] ;  /* 0x0028d80001117983 */ /* 0x001ea80000300800 */
[----:B------:R0:W-:Y:S04]  /*38d70*/  STS.U16 [R18+0x22980], R114 ;  /* 0x0229807212007388 */ /* 0x0001e80000000400 */
[----:B------:R1:W-:Y:S04]  /*38d80*/  STS.U16 [R18+0x22d80], R115 ;  /* 0x022d807312007388 */ /* 0x0003e80000000400 */
[----:B------:R1:W-:Y:S04]  /*38d90*/  STS.U16 [R18+0x23180], R116 ;  /* 0x0231807412007388 */ /* 0x0003e80000000400 */
[----:B0-----:R-:W4:Y:S04]  /*38da0*/  LDL.LU R114, [R1+0x28d4] ;  /* 0x0028d40001727983 */ /* 0x001f280000300800 */
[----:B-1----:R-:W3:Y:S04]  /*38db0*/  LDL.LU R115, [R1+0x28d0] ;  /* 0x0028d00001737983 */ /* 0x002ee80000300800 */
[----:B------:R-:W4:Y:S04]  /*38dc0*/  LDL.LU R116, [R1+0x28cc] ;  /* 0x0028cc0001747983 */ /* 0x000f280000300800 */
        /* <DEDUP_REMOVED lines=8> */
[----:B-1----:R-:W4:Y:S04]  /*38e50*/  LDL.LU R118, [R1+0x28c4] ;  /* 0x0028c40001767983 */ /* 0x002f280000300800 */
[----:B--2---:R-:W2:Y:S04]  /*38e60*/  LDL.LU R119, [R1+0x28c0] ;  /* 0x0028c00001777983 */ /* 0x004ea80000300800 */
[----:B------:R0:W-:Y:S04]  /*38e70*/  STS.U16 [R17+0x20e00], R120 ;  /* 0x020e007811007388 */ /* 0x0001e80000000400 */
[----:B------:R1:W-:Y:S04]  /*38e80*/  STS.U16 [R17+0x21200], R121 ;  /* 0x0212007911007388 */ /* 0x0003e80000000400 */
[----:B------:R1:W-:Y:S04]  /*38e90*/  STS.U16 [R17+0x21600], R122 ;  /* 0x0216007a11007388 */ /* 0x0003e80000000400 */
[----:B0-----:R-:W3:Y:S04]  /*38ea0*/  LDL.LU R120, [R1+0x28bc] ;  /* 0x0028bc0001787983 */ /* 0x001ee80000300800 */
[----:B-1----:R-:W4:Y:S04]  /*38eb0*/  LDL.LU R121, [R1+0x28b8] ;  /* 0x0028b80001797983 */ /* 0x002f280000300800 */
[----:B------:R-:W2:Y:S04]  /*38ec0*/  LDL.LU R122, [R1+0x28b4] ;  /* 0x0028b400017a7983 */ /* 0x000ea80000300800 */
        /* <DEDUP_REMOVED lines=11> */
[----:B------:R-:W3:Y:S04]  /*38f80*/  LDL.LU R127, [R1+0x289c] ;  /* 0x00289c00017f7983 */ /* 0x000ee80000300800 */
[----:B------:R-:W-:Y:S04]  /*38f90*/  STS.U16 [R17+0x23200], R252 ;  /* 0x023200fc11007388 */ /* 0x000fe80000000400 */
[----:B------:R-:W-:Y:S04]  /*38fa0*/  STS.U16 [R17+0x23600], R244 ;  /* 0x023600f411007388 */ /* 0x000fe80000000400 */
[----:B------:R-:W-:Y:S04]  /*38fb0*/  STS.U16 [R17+0x23a00], R236 ;  /* 0x023a00ec11007388 */ /* 0x000fe80000000400 */
[----:B------:R-:W-:Y:S04]  /*38fc0*/  STS.U16 [R17+0x23e00], R228 ;  /* 0x023e00e411007388 */ /* 0x000fe80000000400 */
[----:B------:R-:W-:Y:S04]  /*38fd0*/  STL [R1+0x1fa0], R17 ;  /* 0x001fa01101007387 */ /* 0x000fe80000100800 */
[----:B--2---:R0:W-:Y:S04]  /*38fe0*/  STS.U16 [R16+0x20280], R128 ;  /* 0x0202808010007388 */ /* 0x0041e80000000400 */
[----:B------:R1:W-:Y:S04]  /*38ff0*/  STS.U16 [R16+0x20680], R129 ;  /* 0x0206808110007388 */ /* 0x0003e80000000400 */
[----:B------:R2:W-:Y:S04]  /*39000*/  STS.U16 [R16+0x20a80], R130 ;  /* 0x020a808210007388 */ /* 0x0005e80000000400 */
[----:B0-----:R-:W4:Y:S04]  /*39010*/  LDL.LU R128, [R1+0x2898] ;  /* 0x0028980001807983 */ /* 0x001f280000300800 */
[----:B-1----:R-:W3:Y:S04]  /*39020*/  LDL.LU R129, [R1+0x2894] ;  /* 0x0028940001817983 */ /* 0x002ee80000300800 */
[----:B--2---:R-:W2:Y:S04]  /*39030*/  LDL.LU R130, [R1+0x2890] ;  /* 0x0028900001827983 */ /* 0x004ea80000300800 */
[----:B------:R0:W-:Y:S04]  /*39040*/  STS.U16 [R16+0x20e80], R131 ;  /* 0x020e808310007388 */ /* 0x0001e80000000400 */
[----:B------:R1:W-:Y:S04]  /*39050*/  STS.U16 [R16+0x21280], R132 ;  /* 0x0212808410007388 */ /* 0x0003e80000000400 */
[----:B------:R1:W-:Y:S04]  /*39060*/  STS.U16 [R16+0x21680], R133 ;  /* 0x0216808510007388 */ /* 0x0003e80000000400 */
[----:B0-----:R-:W4:Y:S04]  /*39070*/  LDL.LU R131, [R1+0x288c] ;  /* 0x00288c0001837983 */ /* 0x001f280000300800 */
[----:B-1----:R-:W3:Y:S04]  /*39080*/  LDL.LU R132, [R1+0x2888] ;  /* 0x0028880001847983 */ /* 0x002ee80000300800 */
[----:B------:R-:W2:Y:S04]  /*39090*/  LDL.LU R133, [R1+0x2884] ;  /* 0x0028840001857983 */ /* 0x000ea80000300800 */
        /* <DEDUP_REMOVED lines=10> */
[----:B-1----:R-:W4:Y:S04]  /*39140*/  LDL.LU R137, [R1+0x2870] ;  /* 0x0028700001897983 */ /* 0x002f280000300800 */
[----:B------:R-:W4:Y:S04]  /*39150*/  LDL.LU R138, [R1+0x286c] ;  /* 0x00286c00018a7983 */ /* 0x000f280000300800 */
        /* <DEDUP_REMOVED lines=9> */
[----:B-1----:R-:W4:Y:S04]  /*391f0*/  LDL.LU R140, [R1+0x2864] ;  /* 0x00286400018c7983 */ /* 0x002f280000300800 */
[----:B--2---:R-:W2:Y:S04]  /*39200*/  LDL.LU R141, [R1+0x2860] ;  /* 0x00286000018d7983 */ /* 0x004ea80000300800 */
[----:B------:R0:W-:Y:S04]  /*39210*/  STS.U16 [R15+0x20f00], R142 ;  /* 0x020f008e0f007388 */ /* 0x0001e80000000400 */
[----:B------:R1:W-:Y:S04]  /*39220*/  STS.U16 [R15+0x21300], R143 ;  /* 0x0213008f0f007388 */ /* 0x0003e80000000400 */
[----:B------:R3:W-:Y:S04]  /*39230*/  STS.U16 [R15+0x21700], R144 ;  /* 0x021700900f007388 */ /* 0x0007e80000000400 */
[----:B0-----:R-:W2:Y:S04]  /*39240*/  LDL.LU R142, [R1+0x285c] ;  /* 0x00285c00018e7983 */ /* 0x001ea80000300800 */
[----:B-1----:R-:W2:Y:S04]  /*39250*/  LDL.LU R143, [R1+0x2858] ;  /* 0x00285800018f7983 */ /* 0x002ea80000300800 */
[----:B---3--:R-:W3:Y:S04]  /*39260*/  LDL.LU R144, [R1+0x2854] ;  /* 0x0028540001907983 */ /* 0x008ee80000300800 */
[----:B------:R0:W-:Y:S04]  /*39270*/  STS.U16 [R15+0x21b00], R145 ;  /* 0x021b00910f007388 */ /* 0x0001e80000000400 */
[----:B------:R1:W-:Y:S04]  /*39280*/  STS.U16 [R15+0x21f00], R146 ;  /* 0x021f00920f007388 */ /* 0x0003e80000000400 */
[----:B------:R1:W-:Y:S04]  /*39290*/  STS.U16 [R15+0x22300], R14 ;  /* 0x0223000e0f007388 */ /* 0x0003e80000000400 */
[----:B0-----:R-:W2:Y:S04]  /*392a0*/  LDL.LU R145, [R1+0x2850] ;  /* 0x0028500001917983 */ /* 0x001ea80000300800 */
[----:B-1----:R-:W3:Y:S04]  /*392b0*/  LDL.LU R146, [R1+0x284c] ;  /* 0x00284c0001927983 */ /* 0x002ee80000300800 */
        /* <DEDUP_REMOVED lines=32> */
[----:B0-----:R-:W3:Y:S04]  /*394c0*/  LDL.LU R10, [R1+0x2814] ;  /* 0x00281400010a7983 */ /* 0x001ee80000300800 */
[----:B------:R-:W3:Y:S04]  /*394d0*/  LDL R22, [R1+0x134c] ;  /* 0x00134c0001167983 */ /* 0x000ee80000100800 */
[----:B-1----:R-:W3:Y:S04]  /*394e0*/  LDL.LU R24, [R1+0x1f54] ;  /* 0x001f540001187983 */ /* 0x002ee80000300800 */
[----:B------:R0:W-:Y:S04]  /*394f0*/  STS.U16 [R14+0x22f80], R3 ;  /* 0x022f80030e007388 */ /* 0x0001e80000000400 */
[----:B------:R-:W-:Y:S04]  /*39500*/  STS.U16 [R14+0x23380], R249 ;  /* 0x023380f90e007388 */ /* 0x000fe80000000400 */
[----:B------:R-:W-:Y:S04]  /*39510*/  STS.U16 [R14+0x23780], R241 ;  /* 0x023780f10e007388 */ /* 0x000fe80000000400 */
[----:B------:R-:W-:Y:S04]  /*39520*/  STS.U16 [R14+0x23b80], R233 ;  /* 0x023b80e90e007388 */ /* 0x000fe80000000400 */
[----:B------:R-:W-:Y:S04]  /*39530*/  STS.U16 [R14+0x23f80], R225 ;  /* 0x023f80e10e007388 */ /* 0x000fe80000000400 */
        /* <DEDUP_REMOVED lines=8> */
[----:B0-----:R-:W3:Y:S01]  /*395c0*/  LDL.LU R3, [R1+0xb6c] ;  /* 0x000b6c0001037983 */ /* 0x001ee20000300800 */
[----:B----4-:R-:W-:-:S03]  /*395d0*/  PRMT R9, RZ, 0x7610, R9 ;  /* 0x00007610ff097816 */ /* 0x010fc60000000009 */
[----:B--2---:R-:W-:Y:S04]  /*395e0*/  STS.U16 [R11], R224 ;  /* 0x000000e00b007388 */ /* 0x004fe80000000400 */
[----:B------:R-:W-:Y:S04]  /*395f0*/  STS.U16 [R11+0x400], R223 ;  /* 0x000400df0b007388 */ /* 0x000fe80000000400 */
[----:B------:R-:W-:Y:S04]  /*39600*/  STS.U16 [R11+0x800], R222 ;  /* 0x000800de0b007388 */ /* 0x000fe80000000400 */
[----:B------:R-:W-:Y:S01]  /*39610*/  STS.U16 [R11+0xc00], R221 ;  /* 0x000c00dd0b007388 */ /* 0x000fe20000000400 */
[----:B---3--:R-:W-:-:S03]  /*39620*/  @!P2 IMAD.MOV.U32 R23, RZ, RZ, R22 ;  /* 0x000000ffff17a224 */ /* 0x008fc600078e0016 */
[----:B------:R-:W-:Y:S01]  /*39630*/  STS.U16 [R11+0x1000], R220 ;  /* 0x001000dc0b007388 */ /* 0x000fe20000000400 */
[----:B------:R-:W-:-:S03]  /*39640*/  @!P2 IMAD.MOV.U32 R22, RZ, RZ, R24 ;  /* 0x000000ffff16a224 */ /* 0x000fc600078e0018 */
[----:B------:R-:W-:Y:S04]  /*39650*/  STS.U16 [R11+0x1400], R219 ;  /* 0x001400db0b007388 */ /* 0x000fe80000000400 */
        /* <DEDUP_REMOVED lines=65> */
[----:B------:R-:W2:Y:S04]  /*39a70*/  @!P2 LDG.E.U16 R9, desc[UR4][R22.64] ;  /* 0x000000041609a981 */ /* 0x000ea8000c1e1500 */
[----:B------:R0:W-:Y:S04]  /*39a80*/  STL [R1+0x1fac], R14 ;  /* 0x001fac0e01007387 */ /* 0x0001e80000100800 */
[----:B0-----:R-:W3:Y:S04]  /*39a90*/  LDL.LU R14, [R1+0xb88] ;  /* 0x000b8800010e7983 */ /* 0x001ee80000300800 */
[----:B------:R0:W-:Y:S04]  /*39aa0*/  STL [R1+0x1fb0], R11 ;  /* 0x001fb00b01007387 */ /* 0x0001e80000100800 */
[----:B0-----:R-:W4:Y:S04]  /*39ab0*/  LDL.LU R11, [R1+0xb90] ;  /* 0x000b9000010b7983 */ /* 0x001f280000300800 */
[----:B--2---:R0:W-:Y:S04]  /*39ac0*/  STL [R1+0xb5c], R9 ;  /* 0x000b5c0901007387 */ /* 0x0041e80000100800 */
[----:B0-----:R-:W2:Y:S04]  /*39ad0*/  LDL.LU R9, [R1+0x2810] ;  /* 0x0028100001097983 */ /* 0x001ea80000300800 */
[----:B------:R-:W3:Y:S04]  /*39ae0*/  LDL R22, [R1+0x1348] ;  /* 0x0013480001167983 */ /* 0x000ee80000100800 */
[----:B------:R-:W3:Y:S01]  /*39af0*/  LDL R23, [R1+0x1f50] ;  /* 0x001f500001177983 */ /* 0x000ee20000100800 */
[----:B------:R-:W-:-:S02]  /*39b00*/  PRMT R152, RZ, 0x7610, R152 ;  /* 0x00007610ff987816 */ /* 0x000fc40000000098 */
[----:B---3--:R-:W-:-:S04]  /*39b10*/  @!P2 LOP3.LUT R23, R23, R22, RZ, 0x3c, !PT ;  /* 0x000000161717a212 */ /* 0x008fc800078e3cff */
[----:B------:R-:W-:-:S04]  /*39b20*/  @!P2 LOP3.LUT R22, R23, R22, RZ, 0x3c, !PT ;  /* 0x000000161716a212 */ /* 0x000fc800078e3cff */
[----:B------:R-:W-:-:S05]  /*39b30*/  @!P2 LOP3.LUT R23, R23, R22, RZ, 0x3c, !PT ;  /* 0x000000161717a212 */ /* 0x000fca00078e3cff */
[----:B------:R-:W3:Y:S01]  /*39b40*/  @!P2 LDG.E.U16 R152, desc[UR4][R22.64] ;  /* 0x000000041698a981 */ /* 0x000ee2000c1e1500 */
[----:B--2---:R-:W-:-:S03]  /*39b50*/  PRMT R9, RZ, 0x7610, R9 ;  /* 0x00007610ff097816 */ /* 0x004fc60000000009 */
[----:B---3--:R0:W-:Y:S04]  /*39b60*/  STL [R1+0xb58], R152 ;  /* 0x000b589801007387 */ /* 0x0081e80000100800 */
[----:B0-----:R-:W2:Y:S04]  /*39b70*/  LDL.LU R152, [R1+0x280c] ;  /* 0x00280c0001987983 */ /* 0x001ea80000300800 */
[----:B------:R-:W3:Y:S01]  /*39b80*/  LDL R23, [R1+0x1344] ;  /* 0x0013440001177983 */ /* 0x000ee20000100800 */
[----:B------:R-:W-:-:S05]  /*39b90*/  @!P2 IMAD.MOV.U32 R22, RZ, RZ, R0 ;  /* 0x000000ffff16a224 */ /* 0x000fca00078e0000 */
[----:B---3--:R-:W3:Y:S04]  /*39ba0*/  @!P2 LDG.E.U16 R9, desc[UR4][R22.64] ;  /* 0x000000041609a981 */ /* 0x008ee8000c1e1500 */
[----:B------:R-:W-:Y:S04]  /*39bb0*/  STL [R1+0x2030], R0 ;  /* 0x0020300001007387 */ /* 0x000fe80000100800 */
[----:B---3--:R0:W-:Y:S04]  /*39bc0*/  STL [R1+0xb54], R9 ;  /* 0x000b540901007387 */ /* 0x0081e80000100800 */
[----:B0-----:R-:W3:Y:S04]  /*39bd0*/  LDL.LU R9, [R1+0x2808] ;  /* 0x0028080001097983 */ /* 0x001ee80000300800 */
[----:B------:R-:W4:Y:S04]  /*39be0*/  LDL R22, [R1+0x1340] ;  /* 0x0013400001167983 */ /* 0x000f280000100800 */
[----:B------:R-:W4:Y:S01]  /*39bf0*/  LDL R23, [R1+0x1f48] ;  /* 0x001f480001177983 */ /* 0x000f220000100800 */
[----:B--2---:R-:W-:-:S02]  /*39c00*/  PRMT R152, RZ, 0x7610, R152 ;  /* 0x00007610ff987816 */ /* 0x004fc40000000098 */
[----:B----4-:R-:W-:-:S04]  /*39c10*/  @!P2 LOP3.LUT R23, R23, R22, RZ, 0x3c, !PT ;  /* 0x000000161717a212 */ /* 0x010fc800078e3cff */
[----:B------:R-:W-:-:S04]  /*39c20*/  @!P2 LOP3.LUT R22, R23, R22, RZ, 0x3c, !PT ;  /* 0x000000161716a212 */ /* 0x000fc800078e3cff */
[----:B------:R-:W-:-:S05]  /*39c30*/  @!P2 LOP3.LUT R23, R23, R22, RZ, 0x3c, !PT ;  /* 0x000000161717a212 */ /* 0x000fca00078e3cff */
[----:B------:R-:W2:Y:S04]  /*39c40*/  @!P2 LDG.E.U16 R152, desc[UR4][R22.64] ;  /* 0x000000041698a981 */ /* 0x000ea8000c1e1500 */
[----:B--2---:R0:W-:Y:S04]  /*39c50*/  STL [R1+0xb50], R152 ;  /* 0x000b509801007387 */ /* 0x0041e80000100800 */
[----:B0-----:R-:W2:Y:S04]  /*39c60*/  LDL.LU R152, [R1+0x2804] ;  /* 0x0028040001987983 */ /* 0x001ea80000300800 */
[----:B------:R-:W4:Y:S04]  /*39c70*/  LDL R22, [R1+0xf40] ;  /* 0x000f400001167983 */ /* 0x000f280000100800 */
[----:B------:R-:W4:Y:S01]  /*39c80*/  LDL R23, [R1+0x1f44] ;  /* 0x001f440001177983 */ /* 0x000f220000100800 */
[----:B------:R-:W-:-:S02]  /*39c90*/  PRMT R135, RZ, 0x7610, R135 ;  /* 0x00007610ff877816 */ /* 0x000fc40000000087 */
[----:B----4-:R-:W-:-:S04]  /*39ca0*/  @!P2 LOP3.LUT R23, R23, R22, RZ, 0x3c, !PT ;  /* 0x000000161717a212 */ /* 0x010fc800078e3cff */
[----:B------:R-:W-:-:S04]  /*39cb0*/  @!P2 LOP3.LUT R22, R23, R22, RZ, 0x3c, !PT ;  /* 0x000000161716a212 */ /* 0x000fc800078e3cff */
[----:B------:R-:W-:-:S05]  /*39cc0*/  @!P2 LOP3.LUT R23, R23, R22, RZ, 0x3c, !PT ;  /* 0x000000161717a212 */ /* 0x000fca00078e3cff */
[----:B------:R-:W4:Y:S04]  /*39cd0*/  @!P2 LDG.E.U16 R135, desc[UR4][R22.64] ;  /* 0x000000041687a981 */ /* 0x000f28000c1e1500 */
[----:B------:R-:W3:Y:S04]  /*39ce0*/  LDL R22, [R1+0x1f3c] ;  /* 0x001f3c0001167983 */ /* 0x000ee80000100800 */
[----:B------:R-:W3:Y:S01]  /*39cf0*/  LDL R23, [R1+0x1f40] ;  /* 0x001f400001177983 */ /* 0x000ee20000100800 */
[----:B------:R-:W-:-:S03]  /*39d00*/  PRMT R86, RZ, 0x7610, R86 ;  /* 0x00007610ff567816 */ /* 0x000fc60000000056 */
[----:B----4-:R-:W-:Y:S01]  /*39d10*/  STL [R1+0x24c0], R135 ;  /* 0x0024c08701007387 */ /* 0x010fe20000100800 */
[----:B---3--:R-:W-:-:S04]  /*39d20*/  @!P2 LOP3.LUT R23, R23, R22, RZ, 0x3c, !PT ;  /* 0x000000161717a212 */ /* 0x008fc800078e3cff */
[----:B------:R-:W-:-:S04]  /*39d30*/  @!P2 LOP3.LUT R22, R23, R22, RZ, 0x3c, !PT ;  /* 0x000000161716a212 */ /* 0x000fc800078e3cff */
[----:B------:R-:W-:-:S05]  /*39d40*/  @!P2 LOP3.LUT R23, R23, R22, RZ, 0x3c, !PT ;  /* 0x000000161717a212 */ /* 0x000fca00078e3cff */
[----:B------:R0:W3:Y:S04]  /*39d50*/  @!P2 LDG.E.U16 R86, desc[UR4][R22.64] ;  /* 0x000000041656a981 */ /* 0x0000e8000c1e1500 */
[----:B------:R-:W0:Y:S04]  /*39d60*/  LDL R22, [R1+0x1f24] ;  /* 0x001f240001167983 */ /* 0x000e280000100800 */
[----:B------:R-:W0:Y:S01]  /*39d70*/  LDL R23, [R1+0x1f28] ;  /* 0x001f280001177983 */ /* 0x000e220000100800 */
[----:B------:R-:W-:Y:S02]  /*39d80*/  PRMT R9, RZ, 0x7610, R9 ;  /* 0x00007610ff097816 */ /* 0x000fe40000000009 */
[----:B0-----:R-:W-:-:S04]  /*39d90*/  @!P2 LOP3.LUT R23, R23, R22, RZ, 0x3c, !PT ;  /* 0x000000161717a212 */ /* 0x001fc800078e3cff */
[----:B------:R-:W-:-:S04]  /*39da0*/  @!P2 LOP3.LUT R22, R23, R22, RZ, 0x3c, !PT ;  /* 0x000000161716a212 */ /* 0x000fc800078e3cff */
[----:B------:R-:W-:-:S05]  /*39db0*/  @!P2 LOP3.LUT R23, R23, R22, RZ, 0x3c, !PT ;  /* 0x000000161717a212 */ /* 0x000fca00078e3cff */
[----:B------:R-:W4:Y:S04]  /*39dc0*/  @!P2 LDG.E.U16 R9, desc[UR4][R22.64] ;  /* 0x000000041609a981 */ /* 0x000f28000c1e1500 */
[----:B---3--:R-:W-:Y:S04]  /*39dd0*/  STL [R1+0x24c4], R86 ;  /* 0x0024c45601007387 */ /* 0x008fe80000100800 */
[----:B----4-:R0:W-:Y:S04]  /*39de0*/  STL [R1+0xb44], R9 ;  /* 0x000b440901007387 */ /* 0x0101e80000100800 */
        /* <DEDUP_REMOVED lines=12> */
[----:B---3--:R-:W-:-:S02]  /*39eb0*/  PRMT R9, RZ, 0x7610, R9 ;  /* 0x00007610ff097816 */ /* 0x008fc40000000009 */
[----:B----4-:R-:W-:-:S04]  /*39ec0*/  @!P2 LOP3.LUT R23, R23, R22, RZ, 0x3c, !PT ;  /* 0x000000161717a212 */ /* 0x010fc800078e3cff */
[----:B------:R-:W-:-:S04]  /*39ed0*/  @!P2 LOP3.LUT R22, R23, R22, RZ, 0x3c, !PT ;  /* 0x000000161716a212 */ /* 0x000fc800078e3cff */
[----:B------:R-:W-:-:S05]  /*39ee0*/  @!P2 LOP3.LUT R23, R23, R22, RZ, 0x3c, !PT ;  /* 0x000000161717a212 */ /* 0x000fca00078e3cff */
[----:B------:R-:W3:Y:S04]  /*39ef0*/  @!P2 LDG.E.U16 R9, desc[UR4][R22.64] ;  /* 0x000000041609a981 */ /* 0x000ee8000c1e1500 */
        /* <DEDUP_REMOVED lines=288> */
[----:B--2---:R-:W-:Y:S02]  /*3b100*/  PRMT R152, RZ, 0x7610, R152 ;  /* 0x00007610ff987816 */ /* 0x004fe40000000098 */
[----:B0-----:R-:W-:-:S04]  /*3b110*/  @!P2 LOP3.LUT R23, R23, R22, RZ, 0x3c, !PT ;  /* 0x000000161717a212 */ /* 0x001fc800078e3cff */
[----:B------:R-:W-:-:S04]  /*3b120*/  @!P2 LOP3.LUT R22, R23, R22, RZ, 0x3c, !PT ;  /* 0x000000161716a212 */ /* 0x000fc800078e3cff */
[----:B------:R-:W-:-:S05]  /*3b130*/  @!P2 LOP3.LUT R23, R23, R22, RZ, 0x3c, !PT ;  /* 0x000000161717a212 */ /* 0x000fca00078e3cff */
[----:B------:R-:W2:Y:S04]  /*3b140*/  @!P2 LDG.E.U16 R152, desc[UR4][R22.64] ;  /* 0x000000041698a981 */ /* 0x000ea8000c1e1500 */
[----:B---3--:R-:W-:Y:S04]  /*3b150*/  STL [R1+0x24f4], R80 ;  /* 0x0024f45001007387 */ /* 0x008fe80000100800 */
        /* <DEDUP_REMOVED lines=287> */
[----:B------:R-:W3:Y:S04]  /*3c350*/  @!P2 LDG.E.U16 R124, desc[UR4][R22.64] ;  /* 0x00000004167ca981 */ /* 0x000ee8000c1e1500 */
[----:B------:R-:W4:Y:S04]  /*3c360*/  LDL R22, [R1+0x1c7c] ;  /* 0x001c7c0001167983 */ /* 0x000f280000100800 */
[----:B------:R-:W4:Y:S01]  /*3c370*/  LDL R23, [R1+0x1c80] ;  /* 0x001c800001177983 */ /* 0x000f220000100800 */
[----:B------:R-:W-:-:S03]  /*3c380*/  PRMT R75, RZ, 0x7610, R75 ;  /* 0x00007610ff4b7816 */ /* 0x000fc6000000004b */
[----:B---3--:R-:W-:Y:S01]  /*3c390*/  STL [R1+0x2520], R124 ;  /* 0x0025207c01007387 */ /* 0x008fe20000100800 */
[----:B----4-:R-:W-:-:S04]  /*3c3a0*/  @!P2 LOP3.LUT R23, R23, R22, RZ, 0x3c, !PT ;  /* 0x000000161717a212 */ /* 0x010fc800078e3cff */
        /* <DEDUP_REMOVED lines=412> */
[----:B------:R-:W-:Y:S01]  /*3dd70*/  @!P2 LOP3.LUT R23, R23, R22, RZ, 0x3c, !PT ;  /* 0x000000161717a212 */ /* 0x000fe200078e3cff */
[----:B----4-:R-:W-:Y:S04]  /*3dd80*/  STL [R1+0x2570], R128 ;  /* 0x0025708001007387 */ /* 0x010fe80000100800 */
[----:B------:R0:W4:Y:S04]  /*3dd90*/  @!P2 LDG.E.U16 R117, desc[UR4][R22.64] ;  /* 0x000000041675a981 */ /* 0x000128000c1e1500 */
[----:B------:R-:W0:Y:S04]  /*3dda0*/  LDL R22, [R1+0x1abc] ;  /* 0x001abc0001167983 */ /* 0x000e280000100800 */
[----:B------:R-:W0:Y:S01]  /*3ddb0*/  LDL R23, [R1+0x1ac0] ;  /* 0x001ac00001177983 */ /* 0x000e220000100800 */
[----:B------:R-:W-:-:S02]  /*3ddc0*/  PRMT R68, RZ, 0x7610, R68 ;  /* 0x00007610ff447816 */ /* 0x000fc40000000044 */
[----:B0-----:R-:W-:-:S04]  /*3ddd0*/  @!P2 LOP3.LUT R23, R23, R22, RZ, 0x3c, !PT ;  /* 0x000000161717a212 */ /* 0x001fc800078e3cff */
[----:B------:R-:W-:-:S04]  /*3dde0*/  @!P2 LOP3.LUT R22, R23, R22, RZ, 0x3c, !PT ;  /* 0x000000161716a212 */ /* 0x000fc800078e3cff */
[----:B------:R-:W-:Y:S01]  /*3ddf0*/  @!P2 LOP3.LUT R23, R23, R22, RZ, 0x3c, !PT ;  /* 0x000000161717a212 */ /* 0x000fe200078e3cff */
[----:B----4-:R-:W-:Y:S04]  /*3de00*/  STL [R1+0x2574], R117 ;  /* 0x0025747501007387 */ /* 0x010fe80000100800 */
[----:B------:R0:W4:Y:S04]  /*3de10*/  @!P2 LDG.E.U16 R68, desc[UR4][R22.64] ;  /* 0x000000041644a981 */ /* 0x000128000c1e1500 */
[----:B------:R-:W0:Y:S04]  /*3de20*/  LDL R22, [R1+0x1aac] ;  /* 0x001aac0001167983 */ /* 0x000e280000100800 */
[----:B------:R-:W0:Y:S01]  /*3de30*/  LDL R23, [R1+0x1ab0] ;  /* 0x001ab00001177983 */ /* 0x000e220000100800 */
[----:B---3--:R-:W-:-:S02]  /*3de40*/  PRMT R9, RZ, 0x7610, R9 ;  /* 0x00007610ff097816 */ /* 0x008fc40000000009 */
[----:B0-----:R-:W-:-:S04]  /*3de50*/  @!P2 LOP3.LUT R23, R23, R22, RZ, 0x3c, !PT ;  /* 0x000000161717a212 */ /* 0x001fc800078e3cff */
[----:B------:R-:W-:-:S04]  /*3de60*/  @!P2 LOP3.LUT R22, R23, R22, RZ, 0x3c, !PT ;  /* 0x000000161716a212 */ /* 0x000fc800078e3cff */
[----:B------:R-:W-:-:S05]  /*3de70*/  @!P2 LOP3.LUT R23, R23, R22, RZ, 0x3c, !PT ;  /* 0x000000161717a212 */ /* 0x000fca00078e3cff */
[----:B------:R-:W3:Y:S04]  /*3de80*/  @!P2 LDG.E.U16 R9, desc[UR4][R22.64] ;  /* 0x000000041609a981 */ /* 0x000ee8000c1e1500 */
[----:B----4-:R-:W-:Y:S04]  /*3de90*/  STL [R1+0x2578], R68 ;  /* 0x0025784401007387 */ /* 0x010fe80000100800 */
        /* <DEDUP_REMOVED lines=114> */
[----:B--2---:R-:W-:-:S02]  /*3e5c0*/  PRMT R152, RZ, 0x7610, R152 ;  /* 0x00007610ff987816 */ /* 0x004fc40000000098 */
[----:B0-----:R-:W-:-:S04]  /*3e5d0*/  @!P2 LOP3.LUT R23, R23, R22, RZ, 0x3c, !PT ;  /* 0x000000161717a212 */ /* 0x001fc800078e3cff */
[----:B------:R-:W-:-:S04]  /*3e5e0*/  @!P2 LOP3.LUT R22, R23, R22, RZ, 0x3c, !PT ;  /* 0x000000161716a212 */ /* 0x000fc800078e3cff */
[----:B------:R-:W-:-:S05]  /*3e5f0*/  @!P2 LOP3.LUT R23, R23, R22, RZ, 0x3c, !PT ;  /* 0x000000161717a212 */ /* 0x000fca00078e3cff */
[----:B------:R-:W2:Y:S04]  /*3e600*/  @!P2 LDG.E.U16 R152, desc[UR4][R22.64] ;  /* 0x000000041698a981 */ /* 0x000ea8000c1e1500 */
[----:B----4-:R-:W-:Y:S04]  /*3e610*/  STL [R1+0x2594], R66 ;  /* 0x0025944201007387 */ /* 0x010fe80000100800 */
        /* <DEDUP_REMOVED lines=126> */
[----:B------:R0:W2:Y:S04]  /*3ee00*/  @!P2 LDG.E.U16 R152, desc[UR4][R22.64] ;  /* 0x000000041698a981 */ /* 0x0000a8000c1e1500 */
[----:B------:R-:W0:Y:S04]  /*3ee10*/  LDL R22, [R1+0x199c] ;  /* 0x00199c0001167983 */ /* 0x000e280000100800 */
[----:B------:R-:W0:Y:S01]  /*3ee20*/  LDL R23, [R1+0x19a0] ;  /* 0x0019a00001177983 */ /* 0x000e220000100800 */
[----:B---3--:R-:W-:Y:S02]  /*3ee30*/  PRMT R9, RZ, 0x7610, R9 ;  /* 0x00007610ff097816 */ /* 0x008fe40000000009 */
[----:B0-----:R-:W-:-:S04]  /*3ee40*/  @!P2 LOP3.LUT R23, R23, R22, RZ, 0x3c, !PT ;  /* 0x000000161717a212 */ /* 0x001fc800078e3cff */
[----:B------:R-:W-:-:S04]  /*3ee50*/  @!P2 LOP3.LUT R22, R23, R22, RZ, 0x3c, !PT ;  /* 0x000000161716a212 */ /* 0x000fc800078e3cff */
[----:B------:R-:W-:-:S05]  /*3ee60*/  @!P2 LOP3.LUT R23, R23, R22, RZ, 0x3c, !PT ;  /* 0x000000161717a212 */ /* 0x000fca00078e3cff */
[----:B------:R-:W3:Y:S04]  /*3ee70*/  @!P2 LDG.E.U16 R9, desc[UR4][R22.64] ;  /* 0x000000041609a981 */ /* 0x000ee8000c1e1500 */
[----:B--2---:R0:W-:Y:S04]  /*3ee80*/  STL [R1+0x8ec], R152 ;  /* 0x0008ec9801007387 */ /* 0x0041e80000100800 */
[----:B0-----:R-:W2:Y:S04]  /*3ee90*/  LDL R152, [R1+0x1980] ;  /* 0x0019800001987983 */ /* 0x001ea80000100800 */
[----:B---3--:R0:W-:Y:S04]  /*3eea0*/  STL [R1+0x8e8], R9 ;  /* 0x0008e80901007387 */ /* 0x0081e80000100800 */
[----:B0-----:R-:W3:Y:S04]  /*3eeb0*/  LDL.LU R9, [R1+0x2694] ;  /* 0x0026940001097983 */ /* 0x001ee80000300800 */
        /* <DEDUP_REMOVED lines=23> */
[----:B------:R-:W3:Y:S01]  /*3f030*/  LDL R23, [R1+0x197c] ;  /* 0x00197c0001177983 */ /* 0x000ee20000100800 */
[----:B------:R-:W-:Y:S01]  /*3f040*/  PRMT R63, RZ, 0x7610, R63 ;  /* 0x00007610ff3f7816 */ /* 0x000fe2000000003f */
[----:B--2---:R-:W-:-:S02]  /*3f050*/  @!P2 IMAD.MOV.U32 R22, RZ, RZ, R152 ;  /* 0x000000ffff16a224 */ /* 0x004fc400078e0098 */
[----:B----4-:R-:W-:Y:S01]  /*3f060*/  STL [R1+0x25c0], R112 ;  /* 0x0025c07001007387 */ /* 0x010fe20000100800 */
[----:B------:R-:W-:-:S03]  /*3f070*/  PRMT R47, RZ, 0x7610, R47 ;  /* 0x00007610ff2f7816 */ /* 0x000fc6000000002f */
[----:B------:R-:W2:Y:S04]  /*3f080*/  LDL R152, [R1+0x1950] ;  /* 0x0019500001987983 */ /* 0x000ea80000100800 */
[----:B---3--:R0:W3:Y:S04]  /*3f090*/  @!P2 LDG.E.U16 R63, desc[UR4][R22.64] ;  /* 0x00000004163fa981 */ /* 0x0080e8000c1e1500 */
[----:B------:R-:W0:Y:S04]  /*3f0a0*/  LDL R22, [R1+0x196c] ;  /* 0x00196c0001167983 */ /* 0x000e280000100800 */
[----:B------:R-:W0:Y:S02]  /*3f0b0*/  LDL R23, [R1+0x1970] ;  /* 0x0019700001177983 */ /* 0x000e240000100800 */
[----:B0-----:R-:W-:-:S04]  /*3f0c0*/  @!P2 LOP3.LUT R23, R23, R22, RZ, 0x3c, !PT ;  /* 0x000000161717a212 */ /* 0x001fc800078e3cff */
[----:B------:R-:W-:-:S04]  /*3f0d0*/  @!P2 LOP3.LUT R22, R23, R22, RZ, 0x3c, !PT ;  /* 0x000000161716a212 */ /* 0x000fc800078e3cff */
[----:B------:R-:W-:Y:S01]  /*3f0e0*/  @!P2 LOP3.LUT R23, R23, R22, RZ, 0x3c, !PT ;  /* 0x000000161717a212 */ /* 0x000fe200078e3cff */
[----:B---3--:R-:W-:Y:S04]  /*3f0f0*/  STL [R1+0x25c4], R63 ;  /* 0x0025c43f01007387 */ /* 0x008fe80000100800 */
[----:B------:R0:W3:Y:S04]  /*3f100*/  @!P2 LDG.E.U16 R47, desc[UR4][R22.64] ;  /* 0x00000004162fa981 */ /* 0x0000e8000c1e1500 */
[----:B------:R-:W0:Y:S04]  /*3f110*/  LDL R22, [R1+0x1964] ;  /* 0x0019640001167983 */ /* 0x000e280000100800 */
[----:B------:R-:W0:Y:S01]  /*3f120*/  LDL R23, [R1+0x1968] ;  /* 0x0019680001177983 */ /* 0x000e220000100800 */
[----:B------:R-:W-:-:S02]  /*3f130*/  PRMT R8, RZ, 0x7610, R8 ;  /* 0x00007610ff087816 */ /* 0x000fc40000000008 */
[----:B0-----:R-:W-:-:S04]  /*3f140*/  @!P2 LOP3.LUT R23, R23, R22, RZ, 0x3c, !PT ;  /* 0x000000161717a212 */ /* 0x001fc800078e3cff */
[----:B------:R-:W-:-:S04]  /*3f150*/  @!P2 LOP3.LUT R22, R23, R22, RZ, 0x3c, !PT ;  /* 0x000000161716a212 */ /* 0x000fc800078e3cff */
[----:B------:R-:W-:-:S05]  /*3f160*/  @!P2 LOP3.LUT R23, R23, R22, RZ, 0x3c, !PT ;  /* 0x000000161717a212 */ /* 0x000fca00078e3cff */
[----:B------:R-:W4:Y:S04]  /*3f170*/  @!P2 LDG.E.U16 R8, desc[UR4][R22.64] ;  /* 0x000000041608a981 */ /* 0x000f28000c1e1500 */
[----:B---3--:R0:W-:Y:S04]  /*3f180*/  STL [R1+0x8d4], R47 ;  /* 0x0008d42f01007387 */ /* 0x0081e80000100800 */
[----:B0-----:R-:W3:Y:S04]  /*3f190*/  LDL R47, [R1+0x1948] ;  /* 0x00194800012f7983 */ /* 0x001ee80000100800 */
[----:B----4-:R0:W-:Y:S04]  /*3f1a0*/  STL [R1+0x8d0], R8 ;  /* 0x0008d00801007387 */ /* 0x0101e80000100800 */
[----:B0-----:R-:W4:Y:S04]  /*3f1b0*/  LDL.LU R8, [R1+0x2690] ;  /* 0x0026900001087983 */ /* 0x001f280000300800 */
[----:B------:R-:W2:Y:S04]  /*3f1c0*/  LDL R22, [R1+0x195c] ;  /* 0x00195c0001167983 */ /* 0x000ea80000100800 */
[----:B------:R-:W2:Y:S01]  /*3f1d0*/  LDL R23, [R1+0x1960] ;  /* 0x0019600001177983 */ /* 0x000ea20000100800 */
[----:B------:R-:W-:-:S02]  /*3f1e0*/  PRMT R9, RZ, 0x7610, R9 ;  /* 0x00007610ff097816 */ /* 0x000fc40000000009 */
[----:B--2---:R-:W-:-:S04]  /*3f1f0*/  @!P2 LOP3.LUT R23, R23, R22, RZ, 0x3c, !PT ;  /* 0x000000161717a212 */ /* 0x004fc800078e3cff */
[----:B------:R-:W-:-:S04]  /*3f200*/  @!P2 LOP3.LUT R22, R23, R22, RZ, 0x3c, !PT ;  /* 0x000000161716a212 */ /* 0x000fc800078e3cff */
[----:B------:R-:W-:-:S05]  /*3f210*/  @!P2 LOP3.LUT R23, R23, R22, RZ, 0x3c, !PT ;  /* 0x000000161717a212 */ /* 0x000fca00078e3cff */
[----:B------:R-:W2:Y:S04]  /*3f220*/  @!P2 LDG.E.U16 R9, desc[UR4][R22.64] ;  /* 0x000000041609a981 */ /* 0x000ea8000c1e1500 */
        /* <DEDUP_REMOVED lines=8> */
[----:B------:R0:W3:Y:S04]  /*3f2b0*/  @!P2 LDG.E.U16 R80, desc[UR4][R22.64] ;  /* 0x000000041650a981 */ /* 0x0000e8000c1e1500 */
[----:B------:R-:W4:Y:S01]  /*3f2c0*/  LDL R23, [R1+0x194c] ;  /* 0x00194c0001177983 */ /* 0x000f220000100800 */
[----:B------:R-:W-:Y:S01]  /*3f2d0*/  PRMT R131, RZ, 0x7610, R131 ;  /* 0x00007610ff837816 */ /* 0x000fe20000000083 */
[----:B0-----:R-:W-:Y:S02]  /*3f2e0*/  @!P2 IMAD.MOV.U32 R22, RZ, RZ, R152 ;  /* 0x000000ffff16a224 */ /* 0x001fe400078e0098 */
[----:B---3--:R-:W-:Y:S01]  /*3f2f0*/  STL [R1+0x25c8], R80 ;  /* 0x0025c85001007387 */ /* 0x008fe20000100800 */
[----:B------:R-:W-:-:S03]  /*3f300*/  PRMT R111, RZ, 0x7610, R111 ;  /* 0x00007610ff6f7816 */ /* 0x000fc6000000006f */
[----:B------:R-:W3:Y:S04]  /*3f310*/  LDL R152, [R1+0x1920] ;  /* 0x0019200001987983 */ /* 0x000ee80000100800 */
[----:B----4-:R0:W4:Y:S04]  /*3f320*/  @!P2 LDG.E.U16 R131, desc[UR4][R22.64] ;  /* 0x000000041683a981 */ /* 0x010128000c1e1500 */
[----:B------:R-:W2:Y:S01]  /*3f330*/  LDL R23, [R1+0x1944] ;  /* 0x0019440001177983 */ /* 0x000ea20000100800 */
[----:B0-----:R-:W-:-:S03]  /*3f340*/  @!P2 IMAD.MOV.U32 R22, RZ, RZ, R47 ;  /* 0x000000ffff16a224 */ /* 0x001fc600078e002f */
[----:B----4-:R-:W-:Y:S01]  /*3f350*/  STL [R1+0x25cc], R131 ;  /* 0x0025cc8301007387 */ /* 0x010fe20000100800 */
[----:B------:R-:W-:-:S03]  /*3f360*/  PRMT R62, RZ, 0x7610, R62 ;  /* 0x00007610ff3e7816 */ /* 0x000fc6000000003e */
[----:B------:R-:W4:Y:S04]  /*3f370*/  LDL R47, [R1+0x1918] ;  /* 0x00191800012f7983 */ /* 0x000f280000100800 */
[----:B--2---:R0:W2:Y:S04]  /*3f380*/  @!P2 LDG.E.U16 R111, desc[UR4][R22.64] ;  /* 0x00000004166fa981 */ /* 0x0040a8000c1e1500 */
[----:B------:R-:W0:Y:S04]  /*3f390*/  LDL R22, [R1+0x193c] ;  /* 0x00193c0001167983 */ /* 0x000e280000100800 */
[----:B------:R-:W0:Y:S02]  /*3f3a0*/  LDL R23, [R1+0x1940] ;  /* 0x0019400001177983 */ /* 0x000e240000100800 */
[----:B0-----:R-:W-:-:S04]  /*3f3b0*/  @!P2 LOP3.LUT R23, R23, R22, RZ, 0x3c, !PT ;  /* 0x000000161717a212 */ /* 0x001fc800078e3cff */
[----:B------:R-:W-:-:S04]  /*3f3c0*/  @!P2 LOP3.LUT R22, R23, R22, RZ, 0x3c, !PT ;  /* 0x000000161716a212 */ /* 0x000fc800078e3cff */
[----:B------:R-:W-:Y:S01]  /*3f3d0*/  @!P2 LOP3.LUT R23, R23, R22, RZ, 0x3c, !PT ;  /* 0x000000161717a212 */ /* 0x000fe200078e3cff */
[----:B--2---:R-:W-:Y:S04]  /*3f3e0*/  STL [R1+0x25d0], R111 ;  /* 0x0025d06f01007387 */ /* 0x004fe80000100800 */
[----:B------:R0:W2:Y:S04]  /*3f3f0*/  @!P2 LDG.E.U16 R62, desc[UR4][R22.64] ;  /* 0x00000004163ea981 */ /* 0x0000a8000c1e1500 */
[----:B------:R-:W0:Y:S04]  /*3f400*/  LDL R22, [R1+0x192c] ;  /* 0x00192c0001167983 */ /* 0x000e280000100800 */
[----:B------:R-:W0:Y:S01]  /*3f410*/  LDL R23, [R1+0x1930] ;  /* 0x0019300001177983 */ /* 0x000e220000100800 */
[----:B------:R-:W-:-:S02]  /*3f420*/  PRMT R154, RZ, 0x7610, R154 ;  /* 0x00007610ff9a7816 */ /* 0x000fc4000000009a */
        /* <DEDUP_REMOVED lines=16> */
[----:B------:R-:W4:Y:S01]  /*3f530*/  LDL R23, [R1+0x191c] ;  /* 0x00191c0001177983 */ /* 0x000f220000100800 */
[----:B------:R-:W-:Y:S01]  /*3f540*/  PRMT R9, RZ, 0x7610, R9 ;  /* 0x00007610ff097816 */ /* 0x000fe20000000009 */
[----:B------:R-:W-:-:S02]  /*3f550*/  @!P2 IMAD.MOV.U32 R22, RZ, RZ, R152 ;  /* 0x000000ffff16a224 */ /* 0x000fc400078e0098 */
[----:B------:R-:W3:Y:S04]  /*3f560*/  LDL R152, [R1+0x1900] ;  /* 0x0019000001987983 */ /* 0x000ee80000100800 */
[----:B----4-:R-:W4:Y:S01]  /*3f570*/  @!P2 LDG.E.U16 R9, desc[UR4][R22.64] ;  /* 0x000000041609a981 */ /* 0x010f22000c1e1500 */
[----:B------:R-:W-:-:S03]  /*3f580*/  PRMT R68, RZ, 0x7610, R68 ;  /* 0x00007610ff447816 */ /* 0x000fc60000000044 */
[----:B----4-:R0:W-:Y:S04]  /*3f590*/  STL [R1+0x8b0], R9 ;  /* 0x0008b00901007387 */ /* 0x0101e80000100800 */
[----:B0-----:R-:W4:Y:S04]  /*3f5a0*/  LDL.LU R9, [R1+0x2684] ;  /* 0x0026840001097983 */ /* 0x001f280000300800 */
[----:B------:R-:W2:Y:S01]  /*3f5b0*/  LDL R23, [R1+0x1914] ;  /* 0x0019140001177983 */ /* 0x000ea20000100800 */
[----:B------:R-:W-:Y:S01]  /*3f5c0*/  @!P2 IMAD.MOV.U32 R22, RZ, RZ, R47 ;  /* 0x000000ffff16a224 */ /* 0x000fe200078e002f */
[----:B------:R-:W-:-:S02]  /*3f5d0*/  PRMT R83, RZ, 0x7610, R83 ;  /* 0x00007610ff537816 */ /* 0x000fc40000000053 */
        /* <DEDUP_REMOVED lines=9> */
[----:B------:R-:W3:Y:S01]  /*3f670*/  LDL R23, [R1+0x1904] ;  /* 0x0019040001177983 */ /* 0x000ee20000100800 */
[----:B------:R-:W-:Y:S01]  /*3f680*/  PRMT R110, RZ, 0x7610, R110 ;  /* 0x00007610ff6e7816 */ /* 0x000fe2000000006e */
[----:B0-----:R-:W-:-:S02]  /*3f690*/  @!P2 IMAD.MOV.U32 R22, RZ, RZ, R154 ;  /* 0x000000ffff16a224 */ /* 0x001fc400078e009a */
[----:B--2---:R-:W-:Y:S01]  /*3f6a0*/  STL [R1+0x25dc], R83 ;  /* 0x0025dc5301007387 */ /* 0x004fe20000100800 */
[----:B------:R-:W-:-:S03]  /*3f6b0*/  PRMT R61, RZ, 0x7610, R61 ;  /* 0x00007610ff3d7816 */ /* 0x000fc6000000003d */
[----:B------:R-:W2:Y:S04]  /*3f6c0*/  LDL R154, [R1+0x18d8] ;  /* 0x0018d800019a7983 */ /* 0x000ea80000100800 */
[----:B---3--:R0:W3:Y:S04]  /*3f6d0*/  @!P2 LDG.E.U16 R110, desc[UR4][R22.64] ;  /* 0x00000004166ea981 */ /* 0x0080e8000c1e1500 */
[----:B------:R-:W4:Y:S01]  /*3f6e0*/  LDL R23, [R1+0x18fc] ;  /* 0x0018fc0001177983 */ /* 0x000f220000100800 */
[----:B0-----:R-:W-:-:S03]  /*3f6f0*/  @!P2 IMAD.MOV.U32 R22, RZ, RZ, R152 ;  /* 0x000000ffff16a224 */ /* 0x001fc600078e0098 */
        /* <DEDUP_REMOVED lines=26> */
[----:B------:R-:W4:Y:S01]  /*3f8a0*/  @!P2 LDG.E.U16 R9, desc[UR4][R22.64] ;  /* 0x000000041609a981 */ /* 0x000f22000c1e1500 */
[----:B------:R-:W-:-:S03]  /*3f8b0*/  PRMT R117, RZ, 0x7610, R117 ;  /* 0x00007610ff757816 */ /* 0x000fc60000000075 */
[----:B----4-:R0:W-:Y:S04]  /*3f8c0*/  STL [R1+0x894], R9 ;  /* 0x0008940901007387 */ /* 0x0101e80000100800 */
[----:B0-----:R-:W4:Y:S04]  /*3f8d0*/  LDL.LU R9, [R1+0x267c] ;  /* 0x00267c0001097983 */ /* 0x001f280000300800 */
[----:B------:R-:W2:Y:S01]  /*3f8e0*/  LDL R23, [R1+0x18d4] ;  /* 0x0018d40001177983 */ /* 0x000ea20000100800 */
[----:B------:R-:W-:Y:S01]  /*3f8f0*/  @!P2 IMAD.MOV.U32 R22, RZ, RZ, R154 ;  /* 0x000000ffff16a224 */ /* 0x000fe200078e009a */
[----:B------:R-:W-:-:S02]  /*3f900*/  PRMT R132, RZ, 0x7610, R132 ;  /* 0x00007610ff847816 */ /* 0x000fc40000000084 */
[----:B------:R-:W-:Y:S01]  /*3f910*/  PRMT R109, RZ, 0x7610, R109 ;  /* 0x00007610ff6d7816 */ /* 0x000fe2000000006d */
[----:B------:R-:W3:Y:S04]  /*3f920*/  LDL R154, [R1+0x18b0] ;  /* 0x0018b000019a7983 */ /* 0x000ee80000100800 */
[----:B--2---:R0:W2:Y:S04]  /*3f930*/  @!P2 LDG.E.U16 R117, desc[UR4][R22.64] ;  /* 0x000000041675a981 */ /* 0x0040a8000c1e1500 */
[----:B------:R-:W4:Y:S01]  /*3f940*/  LDL R23, [R1+0x18cc] ;  /* 0x0018cc0001177983 */ /* 0x000f220000100800 */
[----:B0-----:R-:W-:-:S05]  /*3f950*/  @!P2 IMAD.MOV.U32 R22, RZ, RZ, R152 ;  /* 0x000000ffff16a224 */ /* 0x001fca00078e0098 */
[----:B----4-:R0:W4:Y:S04]  /*3f960*/  @!P2 LDG.E.U16 R132, desc[UR4][R22.64] ;  /* 0x000000041684a981 */ /* 0x010128000c1e1500 */
[----:B--2---:R-:W-:Y:S04]  /*3f970*/  STL [R1+0x25ec], R117 ;  /* 0x0025ec7501007387 */ /* 0x004fe80000100800 */
[----:B------:R-:W2:Y:S01]  /*3f980*/  LDL R152, [R1+0x18a8] ;  /* 0x0018a80001987983 */ /* 0x000ea20000100800 */
[----:B0-----:R-:W-:Y:S02]  /*3f990*/  @!P2 IMAD.MOV.U32 R22, RZ, RZ, R45 ;  /* 0x000000ffff16a224 */ /* 0x001fe400078e002d */
[----:B------:R-:W-:-:S05]  /*3f9a0*/  @!P2 IMAD.MOV.U32 R23, RZ, RZ, R47 ;  /* 0x000000ffff17a224 */ /* 0x000fca00078e002f */
[----:B------:R-:W3:Y:S04]  /*3f9b0*/  @!P2 LDG.E.U16 R109, desc[UR4][R22.64] ;  /* 0x00000004166da981 */ /* 0x000ee8000c1e1500 */
[----:B----4-:R-:W-:Y:S04]  /*3f9c0*/  STL [R1+0x25f0], R132 ;  /* 0x0025f08401007387 */ /* 0x010fe80000100800 */
[----:B------:R-:W4:Y:S04]  /*3f9d0*/  LDL R22, [R1+0x18bc] ;  /* 0x0018bc0001167983 */ /* 0x000f280000100800 */
[----:B------:R-:W4:Y:S01]  /*3f9e0*/  LDL R23, [R1+0x18c0] ;  /* 0x0018c00001177983 */ /* 0x000f220000100800 */
[----:B------:R-:W-:-:S03]  /*3f9f0*/  PRMT R60, RZ, 0x7610, R60 ;  /* 0x00007610ff3c7816 */ /* 0x000fc6000000003c */
[----:B------:R-:W2:Y:S04]  /*3fa00*/  LDL R47, [R1+0x189c] ;  /* 0x00189c00012f7983 */ /* 0x000ea80000100800 */
[----:B------:R-:W2:Y:S04]  /*3fa10*/  LDL R45, [R1+0x18a0] ;  /* 0x0018a000012d7983 */ /* 0x000ea80000100800 */
[----:B---3--:R-:W-:Y:S01]  /*3fa20*/  STL [R1+0x25f4], R109 ;  /* 0x0025f46d01007387 */ /* 0x008fe20000100800 */
[----:B----4-:R-:W-:-:S04]  /*3fa30*/  @!P2 LOP3.LUT R23, R23, R22, RZ, 0x3c, !PT ;  /* 0x000000161717a212 */ /* 0x010fc800078e3cff */
[----:B------:R-:W-:-:S04]  /*3fa40*/  @!P2 LOP3.LUT R22, R23, R22, RZ, 0x3c, !PT ;  /* 0x000000161716a212 */ /* 0x000fc800078e3cff */
[----:B------:R-:W-:-:S05]  /*3fa50*/  @!P2 LOP3.LUT R23, R23, R22, RZ, 0x3c, !PT ;  /* 0x000000161717a212 */ /* 0x000fca00078e3cff */
[----:B------:R0:W3:Y:S04]  /*3fa60*/  @!P2 LDG.E.U16 R60, desc[UR4][R22.64] ;  /* 0x00000004163ca981 */ /* 0x0000e8000c1e1500 */
[----:B------:R-:W4:Y:S01]  /*3fa70*/  LDL R23, [R1+0x18ac] ;  /* 0x0018ac0001177983 */ /* 0x000f220000100800 */
[----:B------:R-:W-:Y:S01]  /*3fa80*/  PRMT R44, RZ, 0x7610, R44 ;  /* 0x00007610ff2c7816 */ /* 0x000fe2000000002c */
[----:B0-----:R-:W-:Y:S02]  /*3fa90*/  @!P2 IMAD.MOV.U32 R22, RZ, RZ, R154 ;  /* 0x000000ffff16a224 */ /* 0x001fe400078e009a */
[----:B---3--:R-:W-:Y:S01]  /*3faa0*/  STL [R1+0x25f8], R60 ;  /* 0x0025f83c01007387 */ /* 0x008fe20000100800 */
[----:B------:R-:W-:Y:S02]  /*3fab0*/  PRMT R27, RZ, 0x7610, R27 ;  /* 0x00007610ff1b7816 */ /* 0x000fe4000000001b */
[----:B------:R-:W-:Y:S01]  /*3fac0*/  PRMT R61, RZ, 0x7610, R61 ;  /* 0x00007610ff3d7816 */ /* 0x000fe2000000003d */
[----:B------:R-:W3:Y:S04]  /*3fad0*/  LDL R154, [R1+0x188c] ;  /* 0x00188c00019a7983 */ /* 0x000ee80000100800 */
[----:B----4-:R2:W4:Y:S04]  /*3fae0*/  @!P2 LDG.E.U16 R44, desc[UR4][R22.64] ;  /* 0x00000004162ca981 */ /* 0x010528000c1e1500 */
[----:B------:R-:W3:Y:S01]  /*3faf0*/  LDL R23, [R1+0x18a4] ;  /* 0x0018a40001177983 */ /* 0x000ee20000100800 */
[----:B--2---:R-:W-:-:S05]  /*3fb00*/  @!P2 IMAD.MOV.U32 R22, RZ, RZ, R152 ;  /* 0x000000ffff16a224 */ /* 0x004fca00078e0098 */
[----:B---3--:R0:W2:Y:S04]  /*3fb10*/  @!P2 LDG.E.U16 R27, desc[UR4][R22.64] ;  /* 0x00000004161ba981 */ /* 0x0080a8000c1e1500 */
[----:B----4-:R1:W-:Y:S04]  /*3fb20*/  STL [R1+0x880], R44 ;  /* 0x0008802c01007387 */ /* 0x0103e80000100800 */
[----:B------:R-:W3:Y:S01]  /*3fb30*/  LDL R152, [R1+0x1884] ;  /* 0x0018840001987983 */ /* 0x000ee20000100800 */
[----:B0-----:R-:W-:Y:S02]  /*3fb40*/  @!P2 IMAD.MOV.U32 R22, RZ, RZ, R45 ;  /* 0x000000ffff16a224 */ /* 0x001fe400078e002d */
[----:B------:R-:W-:Y:S01]  /*3fb50*/  @!P2 IMAD.MOV.U32 R23, RZ, RZ, R47 ;  /* 0x000000ffff17a224 */ /* 0x000fe200078e002f */
[----:B-1----:R-:W4:Y:S04]  /*3fb60*/  LDL R44, [R1+0x1890] ;  /* 0x00189000012c7983 */ /* 0x002f280000100800 */
[----:B------:R0:W3:Y:S04]  /*3fb70*/  @!P2 LDG.E.U16 R61, desc[UR4][R22.64] ;  /* 0x00000004163da981 */ /* 0x0000e8000c1e1500 */
[----:B--2---:R1:W-:Y:S04]  /*3fb80*/  STL [R1+0x87c], R27 ;  /* 0x00087c1b01007387 */ /* 0x0043e80000100800 */
[----:B------:R-:W0:Y:S04]  /*3fb90*/  LDL R22, [R1+0x1894] ;  /* 0x0018940001167983 */ /* 0x000e280000100800 */
[----:B------:R-:W0:Y:S01]  /*3fba0*/  LDL R23, [R1+0x1898] ;  /* 0x0018980001177983 */ /* 0x000e220000100800 */
[----:B------:R-:W-:-:S02]  /*3fbb0*/  PRMT R128, RZ, 0x7610, R128 ;  /* 0x00007610ff807816 */ /* 0x000fc40000000080 */
[----:B------:R-:W-:Y:S02]  /*3fbc0*/  PRMT R84, RZ, 0x7610, R84 ;  /* 0x00007610ff547816 */ /* 0x000fe40000000054 */
[----:B------:R-:W-:Y:S01]  /*3fbd0*/  PRMT R108, RZ, 0x7610, R108 ;  /* 0x00007610ff6c7816 */ /* 0x000fe2000000006c */
[----:B------:R-:W2:Y:S04]  /*3fbe0*/  LDL R47, [R1+0x187c] ;  /* 0x00187c00012f7983 */ /* 0x000ea80000100800 */
[----:B------:R-:W2:Y:S04]  /*3fbf0*/  LDL R45, [R1+0x1880] ;  /* 0x00188000012d7983 */ /* 0x000ea80000100800 */
[----:B-1----:R-:W3:Y:S01]  /*3fc00*/  LDL R27, [R1+0x1888] ;  /* 0x00188800011b7983 */ /* 0x002ee20000100800 */
[----:B0-----:R-:W-:-:S04]  /*3fc10*/  @!P2 LOP3.LUT R23, R23, R22, RZ, 0x3c, !PT ;  /* 0x000000161717a212 */ /* 0x001fc800078e3cff */
[----:B------:R-:W-:-:S04]  /*3fc20*/  @!P2 LOP3.LUT R22, R23, R22, RZ, 0x3c, !PT ;  /* 0x000000161716a212 */ /* 0x000fc800078e3cff */
[----:B------:R-:W-:-:S05]  /*3fc30*/  @!P2 LOP3.LUT R23, R23, R22, RZ, 0x3c, !PT ;  /* 0x000000161717a212 */ /* 0x000fca00078e3cff */
[----:B------:R4:W2:Y:S02]  /*3fc40*/  @!P2 LDG.E.U16 R128, desc[UR4][R22.64] ;  /* 0x000000041680a981 */ /* 0x0008a4000c1e1500 */
[----:B----4-:R-:W-:Y:S02]  /*3fc50*/  @!P2 IMAD.MOV.U32 R22, RZ, RZ, R44 ;  /* 0x000000ffff16a224 */ /* 0x010fe400078e002c */
[----:B------:R-:W-:-:S05]  /*3fc60*/  @!P2 IMAD.MOV.U32 R23, RZ, RZ, R154 ;  /* 0x000000ffff17a224 */ /* 0x000fca00078e009a */
[----:B------:R3:W4:Y:S02]  /*3fc70*/  @!P2 LDG.E.U16 R84, desc[UR4][R22.64] ;  /* 0x000000041654a981 */ /* 0x000724000c1e1500 */
[----:B---3--:R-:W-:Y:S02]  /*3fc80*/  @!P2 IMAD.MOV.U32 R22, RZ, RZ, R27 ;  /* 0x000000ffff16a224 */ /* 0x008fe400078e001b */
[----:B------:R-:W-:-:S05]  /*3fc90*/  @!P2 IMAD.MOV.U32 R23, RZ, RZ, R152 ;  /* 0x000000ffff17a224 */ /* 0x000fca00078e0098 */
[----:B------:R2:W3:Y:S04]  /*3fca0*/  @!P2 LDG.E.U16 R108, desc[UR4][R22.64] ;  /* 0x00000004166ca981 */ /* 0x0004e8000c1e1500 */
[----:B------:R-:W-:Y:S01]  /*3fcb0*/  STL [R1+0x25fc], R61 ;  /* 0x0025fc3d01007387 */ /* 0x000fe20000100800 */
[----:B------:R-:W-:Y:S01]  /*3fcc0*/  PRMT R59, RZ, 0x7610, R59 ;  /* 0x00007610ff3b7816 */ /* 0x000fe2000000003b */
[----:B--2---:R-:W-:Y:S02]  /*3fcd0*/  @!P2 IMAD.MOV.U32 R22, RZ, RZ, R45 ;  /* 0x000000ffff16a224 */ /* 0x004fe400078e002d */
[----:B------:R-:W-:-:S05]  /*3fce0*/  @!P2 IMAD.MOV.U32 R23, RZ, RZ, R47 ;  /* 0x000000ffff17a224 */ /* 0x000fca00078e002f */
[----:B------:R-:W2:Y:S04]  /*3fcf0*/  @!P2 LDG.E.U16 R59, desc[UR4][R22.64] ;  /* 0x00000004163ba981 */ /* 0x000ea8000c1e1500 */
[----:B------:R-:W-:Y:S04]  /*3fd00*/  STL [R1+0x2600], R128 ;  /* 0x0026008001007387 */ /* 0x000fe80000100800 */
[----:B------:R-:W2:Y:S04]  /*3fd10*/  LDL R44, [R1+0x1870] ;  /* 0x00187000012c7983 */ /* 0x000ea80000100800 */
[----:B----4-:R-:W-:Y:S04]  /*3fd20*/  STL [R1+0x2604], R84 ;  /* 0x0026045401007387 */ /* 0x010fe80000100800 */
[----:B------:R-:W4:Y:S04]  /*3fd30*/  LDL R27, [R1+0x1868] ;  /* 0x00186800011b7983 */ /* 0x000f280000100800 */
[----:B------:R-:W4:Y:S04]  /*3fd40*/  LDL R154, [R1+0x185c] ;  /* 0x00185c00019a7983 */ /* 0x000f280000100800 */
[----:B------:R-:W4:Y:S04]  /*3fd50*/  LDL R152, [R1+0x1860] ;  /* 0x0018600001987983 */ /* 0x000f280000100800 */
[----:B---3--:R-:W-:Y:S04]  /*3fd60*/  STL [R1+0x2608], R108 ;  /* 0x0026086c01007387 */ /* 0x008fe80000100800 */
[----:B------:R-:W3:Y:S01]  /*3fd70*/  LDL R23, [R1+0x186c] ;  /* 0x00186c0001177983 */ /* 0x000ee20000100800 */
[----:B------:R-:W-:-:S03]  /*3fd80*/  PRMT R28, RZ, 0x7610, R28 ;  /* 0x00007610ff1c7816 */ /* 0x000fc6000000001c */
[----:B------:R-:W4:Y:S04]  /*3fd90*/  LDL R47, [R1+0x1854] ;  /* 0x00185400012f7983 */ /* 0x000f280000100800 */
[----:B------:R-:W4:Y:S04]  /*3fda0*/  LDL R45, [R1+0x1858] ;  /* 0x00185800012d7983 */ /* 0x000f280000100800 */
[----:B--2---:R-:W-:Y:S01]  /*3fdb0*/  STL [R1+0x260c], R59 ;  /* 0x00260c3b01007387 */ /* 0x004fe20000100800 */
[----:B------:R-:W-:Y:S01]  /*3fdc0*/  @!P2 IMAD.MOV.U32 R22, RZ, RZ, R44 ;  /* 0x000000ffff16a224 */ /* 0x000fe200078e002c */
[----:B------:R-:W-:-:S02]  /*3fdd0*/  PRMT R12, RZ, 0x7610, R12 ;  /* 0x00007610ff0c7816 */ /* 0x000fc4000000000c */
[----:B------:R-:W2:Y:S04]  /*3fde0*/  LDL R44, [R1+0x184c] ;  /* 0x00184c00012c7983 */ /* 0x000ea80000100800 */
[----:B---3--:R4:W3:Y:S04]  /*3fdf0*/  @!P2 LDG.E.U16 R28, desc[UR4][R22.64] ;  /* 0x00000004161ca981 */ /* 0x0088e8000c1e1500 */
[----:B------:R-:W2:Y:S01]  /*3fe00*/  LDL R23, [R1+0x1864] ;  /* 0x0018640001177983 */ /* 0x000ea20000100800 */
[----:B----4-:R-:W-:Y:S01]  /*3fe10*/  @!P2 IMAD.MOV.U32 R22, RZ, RZ, R27 ;  /* 0x000000ffff16a224 */ /* 0x010fe200078e001b */
[----:B------:R-:W-:-:S04]  /*3fe20*/  PRMT R110, RZ, 0x7610, R110 ;  /* 0x00007610ff6e7816 */ /* 0x000fc8000000006e */
[----:B--2---:R0:W2:Y:S04]  /*3fe30*/  @!P2 LDG.E.U16 R12, desc[UR4][R22.64] ;  /* 0x00000004160ca981 */ /* 0x0040a8000c1e1500 */
[----:B---3--:R1:W-:Y:S04]  /*3fe40*/  STL [R1+0x864], R28 ;  /* 0x0008641c01007387 */ /* 0x0083e80000100800 */
[----:B------:R-:W3:Y:S04]  /*3fe50*/  LDL R27, [R1+0x1844] ;  /* 0x00184400011b7983 */ /* 0x000ee80000100800 */
[----:B-1----:R-:W4:Y:S01]  /*3fe60*/  LDL R28, [R1+0x1850] ;  /* 0x00185000011c7983 */ /* 0x002f220000100800 */
[----:B0-----:R-:W-:-:S02]  /*3fe70*/  @!P2 IMAD.MOV.U32 R22, RZ, RZ, R152 ;  /* 0x000000ffff16a224 */ /* 0x001fc400078e0098 */
[----:B------:R-:W-:Y:S01]  /*3fe80*/  @!P2 IMAD.MOV.U32 R23, RZ, RZ, R154 ;  /* 0x000000ffff17a224 */ /* 0x000fe200078e009a */
[----:B------:R-:W-:-:S04]  /*3fe90*/  PRMT R69, RZ, 0x7610, R69 ;  /* 0x00007610ff457816 */ /* 0x000fc80000000045 */
[----:B------:R0:W3:Y:S02]  /*3fea0*/  @!P2 LDG.E.U16 R110, desc[UR4][R22.64] ;  /* 0x00000004166ea981 */ /* 0x0000e4000c1e1500 */
[----:B0-----:R-:W-:Y:S02]  /*3feb0*/  @!P2 IMAD.MOV.U32 R22, RZ, RZ, R45 ;  /* 0x000000ffff16a224 */ /* 0x001fe400078e002d */
[----:B------:R-:W-:-:S05]  /*3fec0*/  @!P2 IMAD.MOV.U32 R23, RZ, RZ, R47 ;  /* 0x000000ffff17a224 */ /* 0x000fca00078e002f */
[----:B------:R4:W3:Y:S04]  /*3fed0*/  @!P2 LDG.E.U16 R69, desc[UR4][R22.64] ;  /* 0x000000041645a981 */ /* 0x0008e8000c1e1500 */
[----:B--2---:R0:W-:Y:S04]  /*3fee0*/  STL [R1+0x860], R12 ;  /* 0x0008600c01007387 */ /* 0x0041e80000100800 */
[----:B0-----:R-:W2:Y:S01]  /*3fef0*/  LDL R12, [R1+0x1848] ;  /* 0x00184800010c7983 */ /* 0x001ea20000100800 */
[----:B------:R-:W-:Y:S01]  /*3ff00*/  PRMT R133, RZ, 0x7610, R133 ;  /* 0x00007610ff857816 */ /* 0x000fe20000000085 */
[----:B----4-:R-:W-:-:S02]  /*3ff10*/  @!P2 IMAD.MOV.U32 R22, RZ, RZ, R28 ;  /* 0x000000ffff16a224 */ /* 0x010fc400078e001c */
[----:B------:R-:W-:-:S05]  /*3ff20*/  @!P2 IMAD.MOV.U32 R23, RZ, RZ, R44 ;  /* 0x000000ffff17a224 */ /* 0x000fca00078e002c */
[----:B------:R0:W4:Y:S04]  /*3ff30*/  @!P2 LDG.E.U16 R133, desc[UR4][R22.64] ;  /* 0x000000041685a981 */ /* 0x000128000c1e1500 */
[----:B---3--:R-:W-:Y:S04]  /*3ff40*/  STL [R1+0x2610], R110 ;  /* 0x0026106e01007387 */ /* 0x008fe80000100800 */
[----:B------:R-:W3:Y:S04]  /*3ff50*/  LDL R47, [R1+0x183c] ;  /* 0x00183c00012f7983 */ /* 0x000ee80000100800 */
[----:B------:R-:W3:Y:S01]  /*3ff60*/  LDL R45, [R1+0x1840] ;  /* 0x00184000012d7983 */ /* 0x000ee20000100800 */
[----:B------:R-:W-:Y:S01]  /*3ff70*/  PRMT R107, RZ, 0x7610, R107 ;  /* 0x00007610ff6b7816 */ /* 0x000fe2000000006b */
[----:B0-----:R-:W-:-:S02]  /*3ff80*/  @!P2 IMAD.MOV.U32 R23, RZ, RZ, R27 ;  /* 0x000000ffff17a224 */ /* 0x001fc400078e001b */
[----:B------:R-:W-:Y:S04]  /*3ff90*/  STL [R1+0x2614], R69 ;  /* 0x0026144501007387 */ /* 0x000fe80000100800 */
[----:B------:R-:W3:Y:S04]  /*3ffa0*/  LDL R154, [R1+0x182c] ;  /* 0x00182c00019a7983 */ /* 0x000ee80000100800 */
[----:B------:R-:W3:Y:S01]  /*3ffb0*/  LDL R44, [R1+0x1830] ;  /* 0x00183000012c7983 */ /* 0x000ee20000100800 */
[----:B--2---:R-:W-:-:S05]  /*3ffc0*/  @!P2 IMAD.MOV.U32 R22, RZ, RZ, R12 ;  /* 0x000000ffff16a224 */ /* 0x004fca00078e000c */
[----:B------:R3:W2:Y:S04]  /*3ffd0*/  @!P2 LDG.E.U16 R107, desc[UR4][R22.64] ;  /* 0x00000004166ba981 */ /* 0x0006a8000c1e1500 */
[----:B----4-:R-:W-:Y:S04]  /*3ffe0*/  STL [R1+0x2618], R133 ;  /* 0x0026188501007387 */ /* 0x010fe80000100800 */
[----:B------:R-:W4:Y:S04]  /*3fff0*/  LDL R152, [R1+0x1824] ;  /* 0x0018240001987983 */ /* 0x000f280000100800 */
[----:B------:R-:W4:Y:S01]  /*40000*/  LDL R12, [R1+0x1828] ;  /* 0x00182800010c7983 */ /* 0x000f220000100800 */
[----:B------:R-:W-:-:S03]  /*40010*/  PRMT R58, RZ, 0x7610, R58 ;  /* 0x00007610ff3a7816 */ /* 0x000fc6000000003a */
[----:B------:R-:W4:Y:S04]  /*40020*/  LDL R28, [R1+0x181c] ;  /* 0x00181c00011c7983 */ /* 0x000f280000100800 */
[----:B------:R-:W4:Y:S01]  /*40030*/  LDL R27, [R1+0x1820] ;  /* 0x00182000011b7983 */ /* 0x000f220000100800 */
[----:B---3--:R-:W-:Y:S02]  /*40040*/  @!P2 IMAD.MOV.U32 R22, RZ, RZ, R45 ;  /* 0x000000ffff16a224 */ /* 0x008fe400078e002d */
[----:B------:R-:W-:Y:S01]  /*40050*/  @!P2 IMAD.MOV.U32 R23, RZ, RZ, R47 ;  /* 0x000000ffff17a224 */ /* 0x000fe200078e002f */
[----:B------:R-:W-:-:S04]  /*40060*/  PRMT R43, RZ, 0x7610, R43 ;  /* 0x00007610ff2b7816 */ /* 0x000fc8000000002b */
[----:B------:R0:W3:Y:S02]  /*40070*/  @!P2 LDG.E.U16 R58, desc[UR4][R22.64] ;  /* 0x00000004163aa981 */ /* 0x0000e4000c1e1500 */
[----:B0-----:R-:W-:Y:S02]  /*40080*/  @!P2 IMAD.MOV.U32 R22, RZ, RZ, R44 ;  /* 0x000000ffff16a224 */ /* 0x001fe400078e002c */
[----:B------:R-:W-:-:S05]  /*40090*/  @!P2 IMAD.MOV.U32 R23, RZ, RZ, R154 ;  /* 0x000000ffff17a224 */ /* 0x000fca00078e009a */
[----:B------:R4:W3:Y:S04]  /*400a0*/  @!P2 LDG.E.U16 R43, desc[UR4][R22.64] ;  /* 0x00000004162ba981 */ /* 0x0008e8000c1e1500 */
[----:B--2---:R-:W-:Y:S04]  /*400b0*/  STL [R1+0x261c], R107 ;  /* 0x00261c6b01007387 */ /* 0x004fe80000100800 */
[----:B------:R-:W2:Y:S04]  /*400c0*/  LDL R47, [R1+0x1814] ;  /* 0x00181400012f7983 */ /* 0x000ea80000100800 */
[----:B------:R-:W2:Y:S01]  /*400d0*/  LDL R45, [R1+0x1818] ;  /* 0x00181800012d7983 */ /* 0x000ea20000100800 */
[----:B------:R-:W-:Y:S01]  /*400e0*/  PRMT R0, RZ, 0x7610, R0 ;  /* 0x00007610ff007816 */ /* 0x000fe20000000000 */
[----:B----4-:R-:W-:-:S02]  /*400f0*/  @!P2 IMAD.MOV.U32 R22, RZ, RZ, R12 ;  /* 0x000000ffff16a224 */ /* 0x010fc400078e000c */
[----:B------:R-:W-:-:S05]  /*40100*/  @!P2 IMAD.MOV.U32 R23, RZ, RZ, R152 ;  /* 0x000000ffff17a224 */ /* 0x000fca00078e0098 */
[----:B------:R0:W4:Y:S01]  /*40110*/  @!P2 LDG.E.U16 R0, desc[UR4][R22.64] ;  /* 0x000000041600a981 */ /* 0x000122000c1e1500 */
[----:B------:R-:W-:Y:S02]  /*40120*/  PRMT R83, RZ, 0x7610, R83 ;  /* 0x00007610ff537816 */ /* 0x000fe40000000053 */
[----:B------:R-:W-:Y:S01]  /*40130*/  PRMT R118, RZ, 0x7610, R118 ;  /* 0x00007610ff767816 */ /* 0x000fe20000000076 */
[----:B0-----:R-:W-:Y:S02]  /*40140*/  @!P2 IMAD.MOV.U32 R22, RZ, RZ, R27 ;  /* 0x000000ffff16a224 */ /* 0x001fe400078e001b */
[----:B------:R-:W-:Y:S01]  /*40150*/  @!P2 IMAD.MOV.U32 R23, RZ, RZ, R28 ;  /* 0x000000ffff17a224 */ /* 0x000fe200078e001c */
[----:B---3--:R-:W-:Y:S04]  /*40160*/  STL [R1+0x2620], R58 ;  /* 0x0026203a01007387 */ /* 0x008fe80000100800 */
[----:B------:R-:W3:Y:S04]  /*40170*/  LDL R44, [R1+0x180c] ;  /* 0x00180c00012c7983 */ /* 0x000ee80000100800 */
[----:B------:R2:W3:Y:S04]  /*40180*/  @!P2 LDG.E.U16 R83, desc[UR4][R22.64] ;  /* 0x000000041653a981 */ /* 0x0004e8000c1e1500 */
[----:B------:R0:W-:Y:S04]  /*40190*/  STL [R1+0x848], R43 ;  /* 0x0008482b01007387 */ /* 0x0001e80000100800 */
[----:B------:R-:W3:Y:S04]  /*401a0*/  LDL R12, [R1+0x1804] ;  /* 0x00180400010c7983 */ /* 0x000ee80000100800 */
[----:B0-----:R-:W3:Y:S01]  /*401b0*/  LDL R43, [R1+0x1810] ;  /* 0x00181000012b7983 */ /* 0x001ee20000100800 */
[----:B--2---:R-:W-:-:S02]  /*401c0*/  @!P2 IMAD.MOV.U32 R23, RZ, RZ, R47 ;  /* 0x000000ffff17a224 */ /* 0x004fc400078e002f */
[----:B------:R-:W-:-:S05]  /*401d0*/  @!P2 IMAD.MOV.U32 R22, RZ, RZ, R45 ;  /* 0x000000ffff16a224 */ /* 0x000fca00078e002d */
[----:B------:R0:W2:Y:S04]  /*401e0*/  @!P2 LDG.E.U16 R118, desc[UR4][R22.64] ;  /* 0x000000041676a981 */ /* 0x0000a8000c1e1500 */
[----:B----4-:R1:W-:Y:S04]  /*401f0*/  STL [R1+0x844], R0 ;  /* 0x0008440001007387 */ /* 0x0103e80000100800 */
[----:B------:R-:W4:Y:S04]  /*40200*/  LDL R28, [R1+0x17fc] ;  /* 0x0017fc00011c7983 */ /* 0x000f280000100800 */
[----:B------:R-:W4:Y:S04]  /*40210*/  LDL R27, [R1+0x1800] ;  /* 0x00180000011b7983 */ /* 0x000f280000100800 */
[----:B-1----:R-:W4:Y:S04]  /*40220*/  LDL R0, [R1+0x1808] ;  /* 0x0018080001007983 */ /* 0x002f280000100800 */
[----:B---3--:R-:W-:Y:S01]  /*40230*/  STL [R1+0x2624], R83 ;  /* 0x0026245301007387 */ /* 0x008fe20000100800 */
[----:B0-----:R-:W-:-:S03]  /*40240*/  @!P2 IMAD.MOV.U32 R22, RZ, RZ, R43 ;  /* 0x000000ffff16a224 */ /* 0x001fc600078e002b */
[----:B--2---:R-:W-:Y:S04]  /*40250*/  STL [R1+0x2628], R118 ;  /* 0x0026287601007387 */ /* 0x004fe80000100800 */
[----:B------:R-:W2:Y:S04]  /*40260*/  LDL R47, [R1+0x17ec] ;  /* 0x0017ec00012f7983 */ /* 0x000ea80000100800 */
[----:B------:R-:W3:Y:S01]  /*40270*/  LDL R43, [R1+0x17f0] ;  /* 0x0017f000012b7983 */ /* 0x000ee20000100800 */
[----:B------:R-:W-:Y:S01]  /*40280*/  PRMT R85, RZ, 0x7610, R85 ;  /* 0x00007610ff557816 */ /* 0x000fe20000000055 */
[----:B------:R-:W-:Y:S01]  /*40290*/  @!P2 IMAD.MOV.U32 R23, RZ, RZ, R44 ;  /* 0x000000ffff17a224 */ /* 0x000fe200078e002c */
[----:B------:R-:W-:-:S04]  /*402a0*/  PRMT R106, RZ, 0x7610, R106 ;  /* 0x00007610ff6a7816 */ /* 0x000fc8000000006a */
[----:B------:R4:W3:Y:S02]  /*402b0*/  @!P2 LDG.E.U16 R85, desc[UR4][R22.64] ;  /* 0x000000041655a981 */ /* 0x0008e4000c1e1500 */
[----:B----4-:R-:W-:Y:S02]  /*402c0*/  @!P2 IMAD.MOV.U32 R22, RZ, RZ, R0 ;  /* 0x000000ffff16a224 */ /* 0x010fe400078e0000 */
[----:B------:R-:W-:-:S05]  /*402d0*/  @!P2 IMAD.MOV.U32 R23, RZ, RZ, R12 ;  /* 0x000000ffff17a224 */ /* 0x000fca00078e000c */
[----:B------:R0:W4:Y:S01]  /*402e0*/  @!P2 LDG.E.U16 R106, desc[UR4][R22.64] ;  /* 0x00000004166aa981 */ /* 0x000122000c1e1500 */
[----:B------:R-:W-:Y:S02]  /*402f0*/  PRMT R57, RZ, 0x7610, R57 ;  /* 0x00007610ff397816 */ /* 0x000fe40000000039 */
[----:B------:R-:W-:Y:S01]  /*40300*/  PRMT R25, RZ, 0x7610, R25 ;  /* 0x00007610ff197816 */ /* 0x000fe20000000019 */
[----:B0-----:R-:W-:Y:S02]  /*40310*/  @!P2 IMAD.MOV.U32 R22, RZ, RZ, R27 ;  /* 0x000000ffff16a224 */ /* 0x001fe400078e001b */
[----:B------:R-:W-:-:S05]  /*40320*/  @!P2 IMAD.MOV.U32 R23, RZ, RZ, R28 ;  /* 0x000000ffff17a224 */ /* 0x000fca00078e001c */
[----:B------:R2:W4:Y:S02]  /*40330*/  @!P2 LDG.E.U16 R57, desc[UR4][R22.64] ;  /* 0x000000041639a981 */ /* 0x000524000c1e1500 */
[----:B--2---:R-:W-:Y:S02]  /*40340*/  @!P2 IMAD.MOV.U32 R23, RZ, RZ, R47 ;  /* 0x000000ffff17a224 */ /* 0x004fe400078e002f */
[----:B---3--:R-:W-:-:S05]  /*40350*/  @!P2 IMAD.MOV.U32 R22, RZ, RZ, R43 ;  /* 0x000000ffff16a224 */ /* 0x008fca00078e002b */
[----:B------:R-:W2:Y:S04]  /*40360*/  @!P2 LDG.E.U16 R25, desc[UR4][R22.64] ;  /* 0x000000041619a981 */ /* 0x000ea8000c1e1500 */
[----:B------:R-:W-:Y:S04]  /*40370*/  STL [R1+0x262c], R85 ;  /* 0x00262c5501007387 */ /* 0x000fe80000100800 */
[----:B------:R-:W3:Y:S04]  /*40380*/  LDL R12, [R1+0x17e4] ;  /* 0x0017e400010c7983 */ /* 0x000ee80000100800 */
[----:B------:R-:W3:Y:S04]  /*40390*/  LDL R0, [R1+0x17e8] ;  /* 0x0017e80001007983 */ /* 0x000ee80000100800 */
[----:B----4-:R-:W-:Y:S04]  /*403a0*/  STL [R1+0x2630], R106 ;  /* 0x0026306a01007387 */ /* 0x010fe80000100800 */
[----:B------:R-:W4:Y:S04]  /*403b0*/  LDL R45, [R1+0x17dc] ;  /* 0x0017dc00012d7983 */ /* 0x000f280000100800 */
[----:B------:R-:W4:Y:S04]  /*403c0*/  LDL R44, [R1+0x17e0] ;  /* 0x0017e000012c7983 */ /* 0x000f280000100800 */
[----:B------:R-:W4:Y:S04]  /*403d0*/  LDL R28, [R1+0x17d4] ;  /* 0x0017d400011c7983 */ /* 0x000f280000100800 */
[----:B------:R-:W4:Y:S04]  /*403e0*/  LDL R27, [R1+0x17d8] ;  /* 0x0017d800011b7983 */ /* 0x000f280000100800 */
[----:B------:R-:W-:Y:S04]  /*403f0*/  STL [R1+0x2634], R57 ;  /* 0x0026343901007387 */ /* 0x000fe80000100800 */
[----:B------:R-:W4:Y:S04]  /*40400*/  LDL R43, [R1+0x17cc] ;  /* 0x0017cc00012b7983 */ /* 0x000f280000100800 */
[----:B--2---:R0:W-:Y:S04]  /*40410*/  STL [R1+0x82c], R25 ;  /* 0x00082c1901007387 */ /* 0x0041e80000100800 */
[----:B0-----:R-:W2:Y:S01]  /*40420*/  LDL R25, [R1+0x17d0] ;  /* 0x0017d00001197983 */ /* 0x001ea20000100800 */
[----:B------:R-:W-:Y:S01]  /*40430*/  PRMT R57, RZ, 0x7610, R57 ;  /* 0x00007610ff397816 */ /* 0x000fe20000000039 */
[----:B---3--:R-:W-:-:S02]  /*40440*/  @!P2 IMAD.MOV.U32 R22, RZ, RZ, R0 ;  /* 0x000000ffff16a224 */ /* 0x008fc400078e0000 */
[----:B------:R-:W-:Y:S01]  /*40450*/  @!P2 IMAD.MOV.U32 R23, RZ, RZ, R12 ;  /* 0x000000ffff17a224 */ /* 0x000fe200078e000c */
[----:B------:R-:W-:Y:S02]  /*40460*/  PRMT R68, RZ, 0x7610, R68 ;  /* 0x00007610ff447816 */ /* 0x000fe40000000044 */
[----:B------:R-:W-:Y:S02]  /*40470*/  PRMT R79, RZ, 0x7610, R79 ;  /* 0x00007610ff4f7816 */ /* 0x000fe4000000004f */
[----:B------:R-:W-:Y:S01]  /*40480*/  PRMT R134, RZ, 0x7610, R134 ;  /* 0x00007610ff867816 */ /* 0x000fe20000000086 */
[----:B------:R-:W3:Y:S04]  /*40490*/  LDL R12, [R1+0x17c4] ;  /* 0x0017c400010c7983 */ /* 0x000ee80000100800 */
[----:B------:R4:W3:Y:S04]  /*404a0*/  @!P2 LDG.E.U16 R57, desc[UR4][R22.64] ;  /* 0x000000041639a981 */ /* 0x0008e8000c1e1500 */
[----:B------:R-:W3:Y:S01]  /*404b0*/  LDL R0, [R1+0x17c8] ;  /* 0x0017c80001007983 */ /* 0x000ee20000100800 */
[----:B----4-:R-:W-:-:S02]  /*404c0*/  @!P2 IMAD.MOV.U32 R22, RZ, RZ, R44 ;  /* 0x000000ffff16a224 */ /* 0x010fc400078e002c */
[----:B------:R-:W-:-:S05]  /*404d0*/  @!P2 IMAD.MOV.U32 R23, RZ, RZ, R45 ;  /* 0x000000ffff17a224 */ /* 0x000fca00078e002d */
[----:B------:R0:W4:Y:S02]  /*404e0*/  @!P2 LDG.E.U16 R68, desc[UR4][R22.64] ;  /* 0x000000041644a981 */ /* 0x000124000c1e1500 */
[----:B0-----:R-:W-:Y:S02]  /*404f0*/  @!P2 IMAD.MOV.U32 R22, RZ, RZ, R27 ;  /* 0x000000ffff16a224 */ /* 0x001fe400078e001b */
[----:B------:R-:W-:-:S05]  /*40500*/  @!P2 IMAD.MOV.U32 R23, RZ, RZ, R28 ;  /* 0x000000ffff17a224 */ /* 0x000fca00078e001c */
[----:B------:R0:W4:Y:S02]  /*40510*/  @!P2 LDG.E.U16 R79, desc[UR4][R22.64] ;  /* 0x00000004164fa981 */ /* 0x000124000c1e1500 */
[----:B0-----:R-:W-:Y:S02]  /*40520*/  @!P2 IMAD.MOV.U32 R23, RZ, RZ, R43 ;  /* 0x000000ffff17a224 */ /* 0x001fe400078e002b */
[----:B--2---:R-:W-:-:S05]  /*40530*/  @!P2 IMAD.MOV.U32 R22, RZ, RZ, R25 ;  /* 0x000000ffff16a224 */ /* 0x004fca00078e0019 */
[----:B------:R-:W2:Y:S04]  /*40540*/  @!P2 LDG.E.U16 R134, desc[UR4][R22.64] ;  /* 0x000000041686a981 */ /* 0x000ea8000c1e1500 */
[----:B---3--:R-:W-:Y:S04]  /*40550*/  STL [R1+0x263c], R57 ;  /* 0x00263c3901007387 */ /* 0x008fe80000100800 */
[----:B----4-:R-:W-:Y:S04]  /*40560*/  STL [R1+0x2640], R68 ;  /* 0x0026404401007387 */ /* 0x010fe80000100800 */
[----:B------:R-:W3:Y:S04]  /*40570*/  LDL R28, [R1+0x17bc] ;  /* 0x0017bc00011c7983 */ /* 0x000ee80000100800 */
[----:B------:R-:W4:Y:S04]  /*40580*/  LDL R27, [R1+0x17c0] ;  /* 0x0017c000011b7983 */ /* 0x000f280000100800 */
[----:B------:R-:W-:Y:S04]  /*40590*/  STL [R1+0x2644], R79 ;  /* 0x0026444f01007387 */ /* 0x000fe80000100800 */
[----:B------:R-:W4:Y:S04]  /*405a0*/  LDL R45, [R1+0x17ac] ;  /* 0x0017ac00012d7983 */ /* 0x000f280000100800 */
[----:B------:R-:W4:Y:S04]  /*405b0*/  LDL R25, [R1+0x17b0] ;  /* 0x0017b00001197983 */ /* 0x000f280000100800 */
[----:B--2---:R-:W-:Y:S04]  /*405c0*/  STL [R1+0x2648], R134 ;  /* 0x0026488601007387 */ /* 0x004fe80000100800 */
[----:B------:R-:W2:Y:S04]  /*405d0*/  LDL R44, [R1+0x17a4] ;  /* 0x0017a400012c7983 */ /* 0x000ea80000100800 */
[----:B------:R-:W2:Y:S01]  /*405e0*/  LDL R43, [R1+0x17a8] ;  /* 0x0017a800012b7983 */ /* 0x000ea20000100800 */
[----:B------:R-:W-:Y:S01]  /*405f0*/  PRMT R105, RZ, 0x7610, R105 ;  /* 0x00007610ff697816 */ /* 0x000fe20000000069 */
[----:B------:R-:W-:-:S02]  /*40600*/  @!P2 IMAD.MOV.U32 R22, RZ, RZ, R0 ;  /* 0x000000ffff16a224 */ /* 0x000fc400078e0000 */
[----:B------:R-:W-:Y:S01]  /*40610*/  @!P2 IMAD.MOV.U32 R23, RZ, RZ, R12 ;  /* 0x000000ffff17a224 */ /* 0x000fe200078e000c */
[----:B------:R-:W-:Y:S01]  /*40620*/  PRMT R56, RZ, 0x7610, R56 ;  /* 0x00007610ff387816 */ /* 0x000fe20000000038 */
[----:B------:R-:W2:Y:S04]  /*40630*/  LDL R12, [R1+0x179c] ;  /* 0x00179c00010c7983 */ /* 0x000ea80000100800 */
[----:B------:R3:W2:Y:S04]  /*40640*/  @!P2 LDG.E.U16 R105, desc[UR4][R22.64] ;  /* 0x000000041669a981 */ /* 0x0006a8000c1e1500 */
[----:B------:R-:W2:Y:S01]  /*40650*/  LDL R0, [R1+0x17a0] ;  /* 0x0017a00001007983 */ /* 0x000ea20000100800 */
[----:B------:R-:W-:Y:S01]  /*40660*/  PRMT R29, RZ, 0x7610, R29 ;  /* 0x00007610ff1d7816 */ /* 0x000fe2000000001d */
[----:B---3--:R-:W-:-:S02]  /*40670*/  @!P2 IMAD.MOV.U32 R23, RZ, RZ, R28 ;  /* 0x000000ffff17a224 */ /* 0x008fc400078e001c */
[----:B----4-:R-:W-:-:S05]  /*40680*/  @!P2 IMAD.MOV.U32 R22, RZ, RZ, R27 ;  /* 0x000000ffff16a224 */ /* 0x010fca00078e001b */
[----:B------:R0:W3:Y:S02]  /*40690*/  @!P2 LDG.E.U16 R56, desc[UR4][R22.64] ;  /* 0x000000041638a981 */ /* 0x0000e4000c1e1500 */
[----:B0-----:R-:W-:Y:S02]  /*406a0*/  @!P2 IMAD.MOV.U32 R23, RZ, RZ, R45 ;  /* 0x000000ffff17a224 */ /* 0x001fe400078e002d */
[----:B------:R-:W-:-:S05]  /*406b0*/  @!P2 IMAD.MOV.U32 R22, RZ, RZ, R25 ;  /* 0x000000ffff16a224 */ /* 0x000fca00078e0019 */
[----:B------:R2:W4:Y:S01]  /*406c0*/  @!P2 LDG.E.U16 R29, desc[UR4][R22.64] ;  /* 0x00000004161da981 */ /* 0x000522000c1e1500 */
[----:B------:R-:W-:Y:S01]  /*406d0*/  PRMT R106, RZ, 0x7610, R106 ;  /* 0x00007610ff6a7816 */ /* 0x000fe2000000006a */
[----:B--2---:R-:W-:Y:S02]  /*406e0*/  @!P2 IMAD.MOV.U32 R23, RZ, RZ, R44 ;  /* 0x000000ffff17a224 */ /* 0x004fe400078e002c */
[----:B------:R-:W-:-:S05]  /*406f0*/  @!P2 IMAD.MOV.U32 R22, RZ, RZ, R43 ;  /* 0x000000ffff16a224 */ /* 0x000fca00078e002b */
[----:B------:R0:W2:Y:S04]  /*40700*/  @!P2 LDG.E.U16 R106, desc[UR4][R22.64] ;  /* 0x00000004166aa981 */ /* 0x0000a8000c1e1500 */
[----:B------:R-:W-:Y:S04]  /*40710*/  STL [R1+0x264c], R105 ;  /* 0x00264c6901007387 */ /* 0x000fe80000100800 */
[----:B------:R-:W2:Y:S04]  /*40720*/  LDL R28, [R1+0x1794] ;  /* 0x00179400011c7983 */ /* 0x000ea80000100800 */
[----:B------:R-:W2:Y:S01]  /*40730*/  LDL R27, [R1+0x1798] ;  /* 0x00179800011b7983 */ /* 0x000ea20000100800 */
[----:B------:R-:W-:Y:S01]  /*40740*/  PRMT R62, RZ, 0x7610, R62 ;  /* 0x00007610ff3e7816 */ /* 0x000fe2000000003e */
[----:B0-----:R-:W-:-:S02]  /*40750*/  @!P2 IMAD.MOV.U32 R22, RZ, RZ, R0 ;  /* 0x000000ffff16a224 */ /* 0x001fc400078e0000 */
[----:B------:R-:W-:-:S05]  /*40760*/  @!P2 IMAD.MOV.U32 R23, RZ, RZ, R12 ;  /* 0x000000ffff17a224 */ /* 0x000fca00078e000c */
[----:B------:R0:W2:Y:S04]  /*40770*/  @!P2 LDG.E.U16 R62, desc[UR4][R22.64] ;  /* 0x00000004163ea981 */ /* 0x0000a8000c1e1500 */
[----:B---3--:R-:W-:Y:S04]  /*40780*/  STL [R1+0x2650], R56 ;  /* 0x0026503801007387 */ /* 0x008fe80000100800 */
[----:B------:R-:W3:Y:S04]  /*40790*/  LDL R25, [R1+0x1790] ;  /* 0x0017900001197983 */ /* 0x000ee80000100800 */
[----:B----4-:R1:W-:Y:S04]  /*407a0*/  STL [R1+0x810], R29 ;  /* 0x0008101d01007387 */ /* 0x0103e80000100800 */
[----:B-1----:R-:W4:Y:S04]  /*407b0*/  LDL R29, [R1+0x178c] ;  /* 0x00178c00011d7983 */ /* 0x002f280000100800 */
[----:B--2---:R-:W-:Y:S04]  /*407c0*/  STL [R1+0x2654], R106 ;  /* 0x0026546a01007387 */ /* 0x004fe80000100800 */
[----:B------:R-:W2:Y:S04]  /*407d0*/  LDL R12, [R1+0x1784] ;  /* 0x00178400010c7983 */ /* 0x000ea80000100800 */
[----:B------:R-:W2:Y:S01]  /*407e0*/  LDL R0, [R1+0x1788] ;  /* 0x0017880001007983 */ /* 0x000ea20000100800 */
[----:B------:R-:W-:Y:S01]  /*407f0*/  PRMT R70, RZ, 0x7610, R70 ;  /* 0x00007610ff467816 */ /* 0x000fe20000000046 */
[----:B0-----:R-:W-:-:S02]  /*40800*/  @!P2 IMAD.MOV.U32 R22, RZ, RZ, R27 ;  /* 0x000000ffff16a224 */ /* 0x001fc400078e001b */
[----:B------:R-:W-:-:S05]  /*40810*/  @!P2 IMAD.MOV.U32 R23, RZ, RZ, R28 ;  /* 0x000000ffff17a224 */ /* 0x000fca00078e001c */
[----:B------:R3:W2:Y:S01]  /*40820*/  @!P2 LDG.E.U16 R70, desc[UR4][R22.64] ;  /* 0x000000041646a981 */ /* 0x0006a2000c1e1500 */
[----:B------:R-:W-:-:S03]  /*40830*/  PRMT R86, RZ, 0x7610, R86 ;  /* 0x00007610ff567816 */ /* 0x000fc60000000056 */
[----:B------:R-:W-:Y:S04]  /*40840*/  STL [R1+0x2658], R62 ;  /* 0x0026583e01007387 */ /* 0x000fe80000100800 */
[----:B------:R-:W2:Y:S04]  /*40850*/  LDL R28, [R1+0x177c] ;  /* 0x00177c00011c7983 */ /* 0x000ea80000100800 */
[----:B------:R-:W2:Y:S01]  /*40860*/  LDL R27, [R1+0x1780] ;  /* 0x00178000011b7983 */ /* 0x000ea20000100800 */
[----:B---3--:R-:W-:Y:S01]  /*40870*/  @!P2 IMAD.MOV.U32 R22, RZ, RZ, R25 ;  /* 0x000000ffff16a224 */ /* 0x008fe200078e0019 */
[----:B------:R-:W-:Y:S01]  /*40880*/  PRMT R104, RZ, 0x7610, R104 ;  /* 0x00007610ff687816 */ /* 0x000fe20000000068 */
[----:B----4-:R-:W-:-:S05]  /*40890*/  @!P2 IMAD.MOV.U32 R23, RZ, RZ, R29 ;  /* 0x000000ffff17a224 */ /* 0x010fca00078e001d */
[----:B------:R2:W3:Y:S02]  /*408a0*/  @!P2 LDG.E.U16 R86, desc[UR4][R22.64] ;  /* 0x000000041656a981 */ /* 0x0004e4000c1e1500 */
[----:B--2---:R-:W-:Y:S02]  /*408b0*/  @!P2 IMAD.MOV.U32 R23, RZ, RZ, R12 ;  /* 0x000000ffff17a224 */ /* 0x004fe400078e000c */
[----:B------:R-:W-:-:S05]  /*408c0*/  @!P2 IMAD.MOV.U32 R22, RZ, RZ, R0 ;  /* 0x000000ffff16a224 */ /* 0x000fca00078e0000 */
[----:B------:R0:W2:Y:S04]  /*408d0*/  @!P2 LDG.E.U16 R104, desc[UR4][R22.64] ;  /* 0x000000041668a981 */ /* 0x0000a8000c1e1500 */
[----:B------:R-:W-:Y:S04]  /*408e0*/  STL [R1+0x265c], R70 ;  /* 0x00265c4601007387 */ /* 0x000fe80000100800 */
[----:B------:R-:W4:Y:S04]  /*408f0*/  LDL R44, [R1+0x176c] ;  /* 0x00176c00012c7983 */ /* 0x000f280000100800 */
[----:B------:R-:W4:Y:S01]  /*40900*/  LDL R43, [R1+0x1770] ;  /* 0x00177000012b7983 */ /* 0x000f220000100800 */
[----:B------:R-:W-:-:S03]  /*40910*/  PRMT R55, RZ, 0x7610, R55 ;  /* 0x00007610ff377816 */ /* 0x000fc60000000037 */
[----:B------:R-:W4:Y:S04]  /*40920*/  LDL R29, [R1+0x1764] ;  /* 0x00176400011d7983 */ /* 0x000f280000100800 */
[----:B------:R-:W4:Y:S01]  /*40930*/  LDL R25, [R1+0x1768] ;  /* 0x0017680001197983 */ /* 0x000f220000100800 */
[----:B0-----:R-:W-:Y:S02]  /*40940*/  @!P2 IMAD.MOV.U32 R23, RZ, RZ, R28 ;  /* 0x000000ffff17a224 */ /* 0x001fe400078e001c */
[----:B------:R-:W-:-:S05]  /*40950*/  @!P2 IMAD.MOV.U32 R22, RZ, RZ, R27 ;  /* 0x000000ffff16a224 */ /* 0x000fca00078e001b */
[----:B------:R4:W4:Y:S04]  /*40960*/  @!P2 LDG.E.U16 R55, desc[UR4][R22.64] ;  /* 0x000000041637a981 */ /* 0x000928000c1e1500 */
[----:B---3--:R-:W-:Y:S04]  /*40970*/  STL [R1+0x2660], R86 ;  /* 0x0026605601007387 */ /* 0x008fe80000100800 */
[----:B------:R-:W3:Y:S04]  /*40980*/  LDL R12, [R1+0x175c] ;  /* 0x00175c00010c7983 */ /* 0x000ee80000100800 */
[----:B------:R-:W3:Y:S04]  /*40990*/  LDL R0, [R1+0x1760] ;  /* 0x0017600001007983 */ /* 0x000ee80000100800 */
[----:B--2---:R-:W-:Y:S04]  /*409a0*/  STL [R1+0x2664], R104 ;  /* 0x0026646801007387 */ /* 0x004fe80000100800 */
[----:B------:R-:W2:Y:S04]  /*409b0*/  LDL R28, [R1+0x1754] ;  /* 0x00175400011c7983 */ /* 0x000ea80000100800 */
[----:B------:R-:W2:Y:S01]  /*409c0*/  LDL R27, [R1+0x1758] ;  /* 0x00175800011b7983 */ /* 0x000ea20000100800 */
[----:B------:R-:W-:Y:S01]  /*409d0*/  PRMT R30, RZ, 0x7610, R30 ;  /* 0x00007610ff1e7816 */ /* 0x000fe2000000001e */
[----:B----4-:R-:W-:-:S02]  /*409e0*/  @!P2 IMAD.MOV.U32 R22, RZ, RZ, R43 ;  /* 0x000000ffff16a224 */ /* 0x010fc400078e002b */
[----:B------:R-:W-:Y:S01]  /*409f0*/  @!P2 IMAD.MOV.U32 R23, RZ, RZ, R44 ;  /* 0x000000ffff17a224 */ /* 0x000fe200078e002c */
[----:B------:R-:W-:-:S04]  /*40a00*/  PRMT R85, RZ, 0x7610, R85 ;  /* 0x00007610ff557816 */ /* 0x000fc80000000055 */
[----:B------:R0:W4:Y:S01]  /*40a10*/  @!P2 LDG.E.U16 R30, desc[UR4][R22.64] ;  /* 0x00000004161ea981 */ /* 0x000122000c1e1500 */
[----:B------:R-:W-:-:S03]  /*40a20*/  PRMT R111, RZ, 0x7610, R111 ;  /* 0x00007610ff6f7816 */ /* 0x000fc6000000006f */
[----:B------:R-:W-:Y:S04]  /*40a30*/  STL [R1+0x2668], R55 ;  /* 0x0026683701007387 */ /* 0x000fe80000100800 */
[----:B------:R-:W4:Y:S01]  /*40a40*/  LDL R43, [R1+0x174c] ;  /* 0x00174c00012b7983 */ /* 0x000f220000100800 */
[----:B0-----:R-:W-:Y:S02]  /*40a50*/  @!P2 IMAD.MOV.U32 R22, RZ, RZ, R25 ;  /* 0x000000ffff16a224 */ /* 0x001fe400078e0019 */
[----:B------:R-:W-:Y:S01]  /*40a60*/  @!P2 IMAD.MOV.U32 R23, RZ, RZ, R29 ;  /* 0x000000ffff17a224 */ /* 0x000fe200078e001d */
[----:B------:R-:W4:Y:S04]  /*40a70*/  LDL R25, [R1+0x1750] ;  /* 0x0017500001197983 */ /* 0x000f280000100800 */
[----:B------:R3:W4:Y:S01]  /*40a80*/  @!P2 LDG.E.U16 R85, desc[UR4][R22.64] ;  /* 0x000000041655a981 */ /* 0x000722000c1e1500 */
[----:B------:R-:W-:Y:S01]  /*40a90*/  PRMT R119, RZ, 0x7610, R119 ;  /* 0x00007610ff777816 */ /* 0x000fe20000000077 */
[----:B---3--:R-:W-:-:S02]  /*40aa0*/  @!P2 IMAD.MOV.U32 R23, RZ, RZ, R12 ;  /* 0x000000ffff17a224 */ /* 0x008fc400078e000c */
[----:B------:R-:W-:-:S05]  /*40ab0*/  @!P2 IMAD.MOV.U32 R22, RZ, RZ, R0 ;  /* 0x000000ffff16a224 */ /* 0x000fca00078e0000 */
[----:B------:R2:W3:Y:S02]  /*40ac0*/  @!P2 LDG.E.U16 R111, desc[UR4][R22.64] ;  /* 0x00000004166fa981 */ /* 0x0004e4000c1e1500 */
[----:B--2---:R-:W-:Y:S02]  /*40ad0*/  @!P2 IMAD.MOV.U32 R23, RZ, RZ, R28 ;  /* 0x000000ffff17a224 */ /* 0x004fe400078e001c */
[----:B------:R-:W-:-:S05]  /*40ae0*/  @!P2 IMAD.MOV.U32 R22, RZ, RZ, R27 ;  /* 0x000000ffff16a224 */ /* 0x000fca00078e001b */
[----:B------:R4:W2:Y:S01]  /*40af0*/  @!P2 LDG.E.U16 R119, desc[UR4][R22.64] ;  /* 0x000000041677a981 */ /* 0x0008a2000c1e1500 */
[----:B------:R-:W-:Y:S01]  /*40b00*/  PRMT R135, RZ, 0x7610, R135 ;  /* 0x00007610ff877816 */ /* 0x000fe20000000087 */
[----:B----4-:R-:W-:Y:S02]  /*40b10*/  @!P2 IMAD.MOV.U32 R23, RZ, RZ, R43 ;  /* 0x000000ffff17a224 */ /* 0x010fe400078e002b */
[----:B------:R-:W-:Y:S01]  /*40b20*/  @!P2 IMAD.MOV.U32 R22, RZ, RZ, R25 ;  /* 0x000000ffff16a224 */ /* 0x000fe200078e0019 */
[----:B------:R-:W-:Y:S04]  /*40b30*/  STL [R1+0x266c], R85 ;  /* 0x00266c5501007387 */ /* 0x000fe80000100800 */
[----:B------:R-:W4:Y:S04]  /*40b40*/  LDL R12, [R1+0x1744] ;  /* 0x00174400010c7983 */ /* 0x000f280000100800 */
[----:B------:R-:W4:Y:S04]  /*40b50*/  LDL R0, [R1+0x1748] ;  /* 0x0017480001007983 */ /* 0x000f280000100800 */
[----:B------:R4:W4:Y:S04]  /*40b60*/  @!P2 LDG.E.U16 R135, desc[UR4][R22.64] ;  /* 0x000000041687a981 */ /* 0x000928000c1e1500 */
[----:B---3--:R-:W-:Y:S04]  /*40b70*/  STL [R1+0x2670], R111 ;  /* 0x0026706f01007387 */ /* 0x008fe80000100800 */
[----:B------:R0:W-:Y:S04]  /*40b80*/  STL [R1+0x7f4], R30 ;  /* 0x0007f41e01007387 */ /* 0x0001e80000100800 */
[----:B------:R-:W3:Y:S04]  /*40b90*/  LDL R29, [R1+0x1740] ;  /* 0x00174000011d7983 */ /* 0x000ee80000100800 */
[----:B------:R-:W3:Y:S04]  /*40ba0*/  LDL R28, [R1+0x172c] ;  /* 0x00172c00011c7983 */ /* 0x000ee80000100800 */
[----:B------:R-:W3:Y:S04]  /*40bb0*/  LDL R27, [R1+0x1730] ;  /* 0x00173000011b7983 */ /* 0x000ee80000100800 */
[----:B0-----:R-:W3:Y:S04]  /*40bc0*/  LDL R30, [R1+0x173c] ;  /* 0x00173c00011e7983 */ /* 0x001ee80000100800 */
[----:B--2---:R-:W-:Y:S04]  /*40bd0*/  STL [R1+0x2674], R119 ;  /* 0x0026747701007387 */ /* 0x004fe80000100800 */
[----:B------:R-:W2:Y:S04]  /*40be0*/  LDL R43, [R1+0x1724] ;  /* 0x00172400012b7983 */ /* 0x000ea80000100800 */
[----:B------:R-:W2:Y:S01]  /*40bf0*/  LDL R25, [R1+0x1728] ;  /* 0x0017280001197983 */ /* 0x000ea20000100800 */
[----:B------:R-:W-:-:S02]  /*40c00*/  PRMT R103, RZ, 0x7610, R103 ;  /* 0x00007610ff677816 */ /* 0x000fc40000000067 */
[----:B------:R-:W-:Y:S01]  /*40c10*/  PRMT R54, RZ, 0x7610, R54 ;  /* 0x00007610ff367816 */ /* 0x000fe20000000036 */
[----:B----4-:R-:W-:Y:S02]  /*40c20*/  @!P2 IMAD.MOV.U32 R23, RZ, RZ, R12 ;  /* 0x000000ffff17a224 */ /* 0x010fe400078e000c */
[----:B------:R-:W-:Y:S01]  /*40c30*/  @!P2 IMAD.MOV.U32 R22, RZ, RZ, R0 ;  /* 0x000000ffff16a224 */ /* 0x000fe200078e0000 */
[----:B------:R0:W-:Y:S04]  /*40c40*/  STL [R1+0x2678], R135 ;  /* 0x0026788701007387 */ /* 0x0001e80000100800 */
[----:B------:R-:W4:Y:S04]  /*40c50*/  LDL R12, [R1+0x171c] ;  /* 0x00171c00010c7983 */ /* 0x000f280000100800 */
[----:B------:R-:W4:Y:S04]  /*40c60*/  LDL R0, [R1+0x1720] ;  /* 0x0017200001007983 */ /* 0x000f280000100800 */
[----:B------:R3:W4:Y:S01]  /*40c70*/  @!P2 LDG.E.U16 R103, desc[UR4][R22.64] ;  /* 0x000000041667a981 */ /* 0x000722000c1e1500 */
[----:B0-----:R-:W-:Y:S01]  /*40c80*/  PRMT R135, RZ, 0x7610, R135 ;  /* 0x00007610ff877816 */ /* 0x001fe20000000087 */
[----:B---3--:R-:W-:-:S02]  /*40c90*/  @!P2 IMAD.MOV.U32 R22, RZ, RZ, R29 ;  /* 0x000000ffff16a224 */ /* 0x008fc400078e001d */
[----:B------:R-:W3:Y:S01]  /*40ca0*/  LDL R29, [R1+0x1718] ;  /* 0x00171800011d7983 */ /* 0x000ee20000100800 */
[----:B------:R-:W-:-:S03]  /*40cb0*/  @!P2 IMAD.MOV.U32 R23, RZ, RZ, R30 ;  /* 0x000000ffff17a224 */ /* 0x000fc600078e001e */
[----:B------:R-:W3:Y:S04]  /*40cc0*/  LDL R30, [R1+0x1714] ;  /* 0x00171400011e7983 */ /* 0x000ee80000100800 */
[----:B------:R0:W3:Y:S02]  /*40cd0*/  @!P2 LDG.E.U16 R54, desc[UR4][R22.64] ;  /* 0x000000041636a981 */ /* 0x0000e4000c1e1500 */
[----:B0-----:R-:W-:Y:S02]  /*40ce0*/  @!P2 IMAD.MOV.U32 R22, RZ, RZ, R27 ;  /* 0x000000ffff16a224 */ /* 0x001fe400078e001b */
[----:B------:R-:W-:Y:S01]  /*40cf0*/  @!P2 IMAD.MOV.U32 R23, RZ, RZ, R28 ;  /* 0x000000ffff17a224 */ /* 0x000fe200078e001c */
[----:B------:R-:W3:Y:S04]  /*40d00*/  LDL R27, [R1+0x1710] ;  /* 0x00171000011b7983 */ /* 0x000ee80000100800 */
[----:B------:R-:W3:Y:S04]  /*40d10*/  LDL R28, [R1+0x170c] ;  /* 0x00170c00011c7983 */ /* 0x000ee80000100800 */
[----:B------:R2:W3:Y:S02]  /*40d20*/  @!P2 LDG.E.U16 R135, desc[UR4][R22.64] ;  /* 0x000000041687a981 */ /* 0x0004e4000c1e1500 */
[----:B--2---:R-:W-:-:S02]  /*40d30*/  @!P2 IMAD.MOV.U32 R23, RZ, RZ, R43 ;  /* 0x000000ffff17a224 */ /* 0x004fc400078e002b */
[----:B------:R-:W-:Y:S01]  /*40d40*/  @!P2 IMAD.MOV.U32 R22, RZ, RZ, R25 ;  /* 0x000000ffff16a224 */ /* 0x000fe200078e0019 */
[----:B------:R-:W2:Y:S04]  /*40d50*/  LDL R43, [R1+0x1704] ;  /* 0x00170400012b7983 */ /* 0x000ea80000100800 */
[----:B------:R-:W2:Y:S01]  /*40d60*/  LDL R25, [R1+0x1708] ;  /* 0x0017080001197983 */ /* 0x000ea20000100800 */
[----:B------:R-:W-:Y:S02]  /*40d70*/  PRMT R118, RZ, 0x7610, R118 ;  /* 0x00007610ff767816 */ /* 0x000fe40000000076 */
[----:B------:R-:W-:-:S04]  /*40d80*/  PRMT R131, RZ, 0x7610, R131 ;  /* 0x00007610ff837816 */ /* 0x000fc80000000083 */
[----:B------:R4:W2:Y:S01]  /*40d90*/  @!P2 LDG.E.U16 R118, desc[UR4][R22.64] ;  /* 0x000000041676a981 */ /* 0x0008a2000c1e1500 */
[----:B------:R-:W-:Y:S01]  /*40da0*/  PRMT R127, RZ, 0x7610, R127 ;  /* 0x00007610ff7f7816 */ /* 0x000fe2000000007f */
[----:B----4-:R-:W-:Y:S02]  /*40db0*/  @!P2 IMAD.MOV.U32 R23, RZ, RZ, R12 ;  /* 0x000000ffff17a224 */ /* 0x010fe400078e000c */
[----:B------:R-:W-:Y:S01]  /*40dc0*/  @!P2 IMAD.MOV.U32 R22, RZ, RZ, R0 ;  /* 0x000000ffff16a224 */ /* 0x000fe200078e0000 */
[----:B------:R-:W4:Y:S04]  /*40dd0*/  LDL R12, [R1+0x16fc] ;  /* 0x0016fc00010c7983 */ /* 0x000f280000100800 */
[----:B------:R-:W4:Y:S04]  /*40de0*/  LDL R0, [R1+0x1700] ;  /* 0x0017000001007983 */ /* 0x000f280000100800 */
[----:B------:R3:W4:Y:S01]  /*40df0*/  @!P2 LDG.E.U16 R131, desc[UR4][R22.64] ;  /* 0x000000041683a981 */ /* 0x000722000c1e1500 */
[----:B------:R-:W-:Y:S01]  /*40e00*/  PRMT R5, RZ, 0x7610, R5 ;  /* 0x00007610ff057816 */ /* 0x000fe20000000005 */
        /* <DEDUP_REMOVED lines=212> */
[----:B------:R-:W-:Y:S02]  /*41b50*/  PRMT R97, RZ, 0x7610, R97 ;  /* 0x00007610ff617816 */ /* 0x000fe40000000061 */
[----:B------:R-:W-:Y:S01]  /*41b60*/  PRMT R26, RZ, 0x7610, R26 ;  /* 0x00007610ff1a7816 */ /* 0x000fe2000000001a */
[----:B------:R-:W4:Y:S04]  /*41b70*/  LDL R12, [R1+0x15ac] ;  /* 0x0015ac00010c7983 */ /* 0x000f280000100800 */
[----:B------:R3:W4:Y:S04]  /*41b80*/  @!P2 LDG.E.U16 R121, desc[UR4][R22.64] ;  /* 0x000000041679a981 */ /* 0x000728000c1e1500 */
[----:B------:R-:W4:Y:S01]  /*41b90*/  LDL R0, [R1+0x15b0] ;  /* 0x0015b00001007983 */ /* 0x000f220000100800 */
[----:B---3--:R-:W-:-:S03]  /*41ba0*/  @!P2 IMAD.MOV.U32 R22, RZ, RZ, R29 ;  /* 0x000000ffff16a224 */ /* 0x008fc600078e001d */
        /* <DEDUP_REMOVED lines=10> */
[----:B------:R-:W-:Y:S02]  /*41c50*/  @!P2 IMAD.MOV.U32 R22, RZ, RZ, R25 ;  /* 0x000000ffff16a224 */ /* 0x000fe400078e0019 */
[----:B------:R-:W2:Y:S04]  /*41c60*/  LDL R25, [R1+0x1598] ;  /* 0x0015980001197983 */ /* 0x000ea80000100800 */
[----:B------:R4:W3:Y:S02]  /*41c70*/  @!P2 LDG.E.U16 R26, desc[UR4][R22.64] ;  /* 0x00000004161aa981 */ /* 0x0008e4000c1e1500 */
[----:B----4-:R-:W-:Y:S02]  /*41c80*/  @!P2 IMAD.MOV.U32 R23, RZ, RZ, R12 ;  /* 0x000000ffff17a224 */ /* 0x010fe400078e000c */
[----:B------:R-:W-:Y:S01]  /*41c90*/  @!P2 IMAD.MOV.U32 R22, RZ, RZ, R0 ;  /* 0x000000ffff16a224 */ /* 0x000fe200078e0000 */
[----:B------:R-:W-:-:S02]  /*41ca0*/  PRMT R86, RZ, 0x7610, R86 ;  /* 0x00007610ff567816 */ /* 0x000fc40000000056 */
[----:B------:R-:W-:-:S04]  /*41cb0*/  PRMT R110, RZ, 0x7610, R110 ;  /* 0x00007610ff6e7816 */ /* 0x000fc8000000006e */
[----:B------:R0:W4:Y:S04]  /*41cc0*/  @!P2 LDG.E.U16 R86, desc[UR4][R22.64] ;  /* 0x000000041656a981 */ /* 0x000128000c1e1500 */
[----:B---3--:R1:W-:Y:S04]  /*41cd0*/  STL [R1+0x72c], R26 ;  /* 0x00072c1a01007387 */ /* 0x0083e80000100800 */
[----:B------:R-:W3:Y:S04]  /*41ce0*/  LDL R12, [R1+0x158c] ;  /* 0x00158c00010c7983 */ /* 0x000ee80000100800 */
[----:B------:R-:W4:Y:S04]  /*41cf0*/  LDL R0, [R1+0x1590] ;  /* 0x0015900001007983 */ /* 0x000f280000100800 */
[----:B-1----:R-:W3:Y:S01]  /*41d00*/  LDL R26, [R1+0x1594] ;  /* 0x00159400011a7983 */ /* 0x002ee20000100800 */
[----:B0-----:R-:W-:-:S02]  /*41d10*/  @!P2 IMAD.MOV.U32 R22, RZ, RZ, R29 ;  /* 0x000000ffff16a224 */ /* 0x001fc400078e001d */
[----:B------:R-:W-:Y:S01]  /*41d20*/  @!P2 IMAD.MOV.U32 R23, RZ, RZ, R30 ;  /* 0x000000ffff17a224 */ /* 0x000fe200078e001e */
[----:B------:R-:W4:Y:S04]  /*41d30*/  LDL R29, [R1+0x1588] ;  /* 0x00158800011d7983 */ /* 0x000f280000100800 */
[----:B------:R-:W4:Y:S04]  /*41d40*/  LDL R30, [R1+0x1584] ;  /* 0x00158400011e7983 */ /* 0x000f280000100800 */
[----:B------:R0:W4:Y:S02]  /*41d50*/  @!P2 LDG.E.U16 R110, desc[UR4][R22.64] ;  /* 0x00000004166ea981 */ /* 0x000124000c1e1500 */
[----:B0-----:R-:W-:-:S02]  /*41d60*/  @!P2 IMAD.MOV.U32 R23, RZ, RZ, R28 ;  /* 0x000000ffff17a224 */ /* 0x001fc400078e001c */
[----:B------:R-:W4:Y:S01]  /*41d70*/  LDL R28, [R1+0x157c] ;  /* 0x00157c00011c7983 */ /* 0x000f220000100800 */
[----:B------:R-:W-:-:S03]  /*41d80*/  @!P2 IMAD.MOV.U32 R22, RZ, RZ, R27 ;  /* 0x000000ffff16a224 */ /* 0x000fc600078e001b */
[----:B------:R-:W4:Y:S01]  /*41d90*/  LDL R27, [R1+0x1580] ;  /* 0x00158000011b7983 */ /* 0x000f220000100800 */
[----:B------:R-:W-:-:S06]  /*41da0*/  PRMT R64, RZ, 0x7610, R64 ;  /* 0x00007610ff407816 */ /* 0x000fcc0000000040 */
[----:B------:R2:W4:Y:S01]  /*41db0*/  @!P2 LDG.E.U16 R64, desc[UR4][R22.64] ;  /* 0x000000041640a981 */ /* 0x000522000c1e1500 */
[----:B------:R-:W-:Y:S01]  /*41dc0*/  PRMT R126, RZ, 0x7610, R126 ;  /* 0x00007610ff7e7816 */ /* 0x000fe2000000007e */
[----:B--2---:R-:W-:Y:S02]  /*41dd0*/  @!P2 IMAD.MOV.U32 R22, RZ, RZ, R25 ;  /* 0x000000ffff16a224 */ /* 0x004fe400078e0019 */
[----:B------:R-:W2:Y:S01]  /*41de0*/  LDL R25, [R1+0x1570] ;  /* 0x0015700001197983 */ /* 0x000ea20000100800 */
[----:B---3--:R-:W-:-:S03]  /*41df0*/  @!P2 IMAD.MOV.U32 R23, RZ, RZ, R26 ;  /* 0x000000ffff17a224 */ /* 0x008fc600078e001a */
[----:B------:R-:W3:Y:S04]  /*41e00*/  LDL R26, [R1+0x156c] ;  /* 0x00156c00011a7983 */ /* 0x000ee80000100800 */
[----:B------:R0:W3:Y:S02]  /*41e10*/  @!P2 LDG.E.U16 R126, desc[UR4][R22.64] ;  /* 0x00000004167ea981 */ /* 0x0000e4000c1e1500 */
[----:B0-----:R-:W-:Y:S02]  /*41e20*/  @!P2 IMAD.MOV.U32 R23, RZ, RZ, R12 ;  /* 0x000000ffff17a224 */ /* 0x001fe400078e000c */
[----:B------:R-:W3:Y:S01]  /*41e30*/  LDL R12, [R1+0x1564] ;  /* 0x00156400010c7983 */ /* 0x000ee20000100800 */
[----:B----4-:R-:W-:-:S03]  /*41e40*/  @!P2 IMAD.MOV.U32 R22, RZ, RZ, R0 ;  /* 0x000000ffff16a224 */ /* 0x010fc600078e0000 */
[----:B------:R-:W4:Y:S01]  /*41e50*/  LDL R0, [R1+0x1568] ;  /* 0x0015680001007983 */ /* 0x000f220000100800 */
[----:B------:R-:W-:Y:S02]  /*41e60*/  PRMT R146, RZ, 0x7610, R146 ;  /* 0x00007610ff927816 */ /* 0x000fe40000000092 */
[----:B------:R-:W-:-:S04]  /*41e70*/  PRMT R96, RZ, 0x7610, R96 ;  /* 0x00007610ff607816 */ /* 0x000fc80000000060 */
[----:B------:R0:W4:Y:S02]  /*41e80*/  @!P2 LDG.E.U16 R146, desc[UR4][R22.64] ;  /* 0x000000041692a981 */ /* 0x000124000c1e1500 */
[----:B0-----:R-:W-:Y:S02]  /*41e90*/  @!P2 IMAD.MOV.U32 R22, RZ, RZ, R29 ;  /* 0x000000ffff16a224 */ /* 0x001fe400078e001d */
        /* <DEDUP_REMOVED lines=45> */
[----:B------:R-:W-:Y:S01]  /*42170*/  PRMT R37, RZ, 0x7610, R37 ;  /* 0x00007610ff257816 */ /* 0x000fe20000000025 */
[----:B------:R-:W-:Y:S04]  /*42180*/  STL [R1+0x710], R39 ;  /* 0x0007102701007387 */ /* 0x000fe80000100800 */
[----:B------:R0:W4:Y:S02]  /*42190*/  @!P2 LDG.E.U16 R95, desc[UR4][R22.64] ;  /* 0x00000004165fa981 */ /* 0x000124000c1e1500 */
        /* <DEDUP_REMOVED lines=40> */
[----:B------:R0:W3:Y:S04]  /*42420*/  @!P2 LDG.E.U16 R94, desc[UR4][R22.64] ;  /* 0x00000004165ea981 */ /* 0x0000e8000c1e1500 */
[----:B------:R-:W-:Y:S01]  /*42430*/  STL [R1+0x6f4], R37 ;  /* 0x0006f42501007387 */ /* 0x000fe20000100800 */
[----:B0-----:R-:W-:-:S03]  /*42440*/  @!P2 IMAD.MOV.U32 R23, RZ, RZ, R12 ;  /* 0x000000ffff17a224 */ /* 0x001fc600078e000c */
        /* <DEDUP_REMOVED lines=39> */
[----:B------:R-:W-:-:S03]  /*426c0*/  PRMT R93, RZ, 0x7610, R93 ;  /* 0x00007610ff5d7816 */ /* 0x000fc6000000005d */
[----:B------:R-:W-:Y:S04]  /*426d0*/  STL [R1+0x6d8], R36 ;  /* 0x0006d82401007387 */ /* 0x000fe80000100800 */
        /* <DEDUP_REMOVED lines=42> */
[----:B------:R0:W4:Y:S04]  /*42980*/  @!P2 LDG.E.U16 R92, desc[UR4][R22.64] ;  /* 0x00000004165ca981 */ /* 0x000128000c1e1500 */
[----:B------:R-:W-:Y:S01]  /*42990*/  STL [R1+0x6bc], R35 ;  /* 0x0006bc2301007387 */ /* 0x000fe20000100800 */
[----:B0-----:R-:W-:-:S03]  /*429a0*/  @!P2 IMAD.MOV.U32 R23, RZ, RZ, R28 ;  /* 0x000000ffff17a224 */ /* 0x001fc600078e001c */
        /* <DEDUP_REMOVED lines=126> */
[----:B------:R0:W-:Y:S04]  /*43190*/  STL [R1+0x668], R32 ;  /* 0x0006682001007387 */ /* 0x0001e80000100800 */
[----:B------:R2:W4:Y:S01]  /*431a0*/  @!P2 LDG.E.U16 R89, desc[UR4][R22.64] ;  /* 0x000000041659a981 */ /* 0x000522000c1e1500 */
[----:B------:R-:W-:Y:S01]  /*431b0*/  PRMT R31, RZ, 0x7610, R31 ;  /* 0x00007610ff1f7816 */ /* 0x000fe2000000001f */
[----:B--2---:R-:W-:Y:S02]  /*431c0*/  @!P2 IMAD.MOV.U32 R22, RZ, RZ, R25 ;  /* 0x000000ffff16a224 */ /* 0x004fe400078e0019 */
[----:B------:R-:W2:Y:S01]  /*431d0*/  LDL R25, [R1+0x1398] ;  /* 0x0013980001197983 */ /* 0x000ea20000100800 */
[----:B---3--:R-:W-:-:S03]  /*431e0*/  @!P2 IMAD.MOV.U32 R23, RZ, RZ, R26 ;  /* 0x000000ffff17a224 */ /* 0x008fc600078e001a */
[----:B------:R-:W3:Y:S04]  /*431f0*/  LDL R26, [R1+0x1394] ;  /* 0x00139400011a7983 */ /* 0x000ee80000100800 */
[----:B------:R1:W3:Y:S02]  /*43200*/  @!P2 LDG.E.U16 R31, desc[UR4][R22.64] ;  /* 0x00000004161fa981 */ /* 0x0002e4000c1e1500 */
[----:B-1----:R-:W-:Y:S02]  /*43210*/  @!P2 IMAD.MOV.U32 R23, RZ, RZ, R12 ;  /* 0x000000ffff17a224 */ /* 0x002fe400078e000c */
[----:B------:R-:W3:Y:S01]  /*43220*/  LDL R12, [R1+0x138c] ;  /* 0x00138c00010c7983 */ /* 0x000ee20000100800 */
[----:B----4-:R-:W-:-:S03]  /*43230*/  @!P2 IMAD.MOV.U32 R22, RZ, RZ, R0 ;  /* 0x000000ffff16a224 */ /* 0x010fc600078e0000 */
[----:B------:R-:W4:Y:S01]  /*43240*/  LDL R0, [R1+0x1390] ;  /* 0x0013900001007983 */ /* 0x000f220000100800 */
[----:B------:R-:W-:Y:S02]  /*43250*/  PRMT R68, RZ, 0x7610, R68 ;  /* 0x00007610ff447816 */ /* 0x000fe40000000044 */
[----:B------:R-:W-:-:S04]  /*43260*/  PRMT R132, RZ, 0x7610, R132 ;  /* 0x00007610ff847816 */ /* 0x000fc80000000084 */
[----:B------:R1:W4:Y:S02]  /*43270*/  @!P2 LDG.E.U16 R68, desc[UR4][R22.64] ;  /* 0x000000041644a981 */ /* 0x000324000c1e1500 */
[----:B-1----:R-:W-:Y:S02]  /*43280*/  @!P2 IMAD.MOV.U32 R22, RZ, RZ, R29 ;  /* 0x000000ffff16a224 */ /* 0x002fe400078e001d */
[----:B------:R-:W-:Y:S01]  /*43290*/  @!P2 IMAD.MOV.U32 R23, RZ, RZ, R30 ;  /* 0x000000ffff17a224 */ /* 0x000fe200078e001e */
[----:B------:R-:W4:Y:S04]  /*432a0*/  LDL R29, [R1+0x1388] ;  /* 0x00138800011d7983 */ /* 0x000f280000100800 */
[----:B------:R-:W4:Y:S04]  /*432b0*/  LDL R30, [R1+0x1384] ;  /* 0x00138400011e7983 */ /* 0x000f280000100800 */
[----:B------:R1:W4:Y:S02]  /*432c0*/  @!P2 LDG.E.U16 R132, desc[UR4][R22.64] ;  /* 0x000000041684a981 */ /* 0x000324000c1e1500 */
[----:B-1----:R-:W-:-:S02]  /*432d0*/  @!P2 IMAD.MOV.U32 R23, RZ, RZ, R28 ;  /* 0x000000ffff17a224 */ /* 0x002fc400078e001c */
        /* <DEDUP_REMOVED lines=22> */
[----:B------:R1:W4:Y:S04]  /*43440*/  @!P2 LDG.E.U16 R88, desc[UR4][R22.64] ;  /* 0x000000041658a981 */ /* 0x000328000c1e1500 */
[----:B------:R0:W-:Y:S01]  /*43450*/  STL [R1+0x64c], R31 ;  /* 0x00064c1f01007387 */ /* 0x0001e20000100800 */
[----:B------:R-:W-:-:S02]  /*43460*/  PRMT R153, RZ, 0x7610, R153 ;  /* 0x00007610ff997816 */ /* 0x000fc40000000099 */
[----:B------:R-:W-:Y:S02]  /*43470*/  PRMT R57, RZ, 0x7610, R57 ;  /* 0x00007610ff397816 */ /* 0x000fe40000000039 */
[----:B------:R-:W-:Y:S02]  /*43480*/  PRMT R117, RZ, 0x7610, R117 ;  /* 0x00007610ff757816 */ /* 0x000fe40000000075 */
[----:B------:R-:W-:Y:S02]  /*43490*/  PRMT R115, RZ, 0x7610, R115 ;  /* 0x00007610ff737816 */ /* 0x000fe40000000073 */
[----:B------:R-:W-:Y:S02]  /*434a0*/  PRMT R76, RZ, 0x7610, R76 ;  /* 0x00007610ff4c7816 */ /* 0x000fe4000000004c */
[----:B------:R-:W-:Y:S02]  /*434b0*/  PRMT R137, RZ, 0x7610, R137 ;  /* 0x00007610ff897816 */ /* 0x000fe40000000089 */
[----:B------:R-:W-:-:S02]  /*434c0*/  PRMT R87, RZ, 0x7610, R87 ;  /* 0x00007610ff577816 */ /* 0x000fc40000000057 */
[----:B------:R-:W-:Y:S01]  /*434d0*/  PRMT R2, RZ, 0x7610, R2 ;  /* 0x00007610ff027816 */ /* 0x000fe20000000002 */
[----:B-1----:R-:W-:Y:S01]  /*434e0*/  @!P2 IMAD.MOV.U32 R23, RZ, RZ, R28 ;  /* 0x000000ffff17a224 */ /* 0x002fe200078e001c */
[----:B------:R-:W-:Y:S01]  /*434f0*/  PRMT R9, RZ, 0x7610, R9 ;  /* 0x00007610ff097816 */ /* 0x000fe20000000009 */
[----:B------:R-:W4:Y:S01]  /*43500*/  LDL R28, [R1+0xf3c] ;  /* 0x000f3c00011c7983 */ /* 0x000f220000100800 */
[----:B------:R-:W-:-:S03]  /*43510*/  @!P2 IMAD.MOV.U32 R22, RZ, RZ, R27 ;  /* 0x000000ffff16a224 */ /* 0x000fc600078e001b */
[----:B------:R-:W4:Y:S01]  /*43520*/  LDL R27, [R1+0x1358] ;  /* 0x00135800011b7983 */ /* 0x000f220000100800 */
[----:B------:R-:W-:Y:S02]  /*43530*/  PRMT R8, RZ, 0x7610, R8 ;  /* 0x00007610ff087816 */ /* 0x000fe40000000008 */
[----:B------:R-:W-:Y:S02]  /*43540*/  PRMT R7, RZ, 0x7610, R7 ;  /* 0x00007610ff077816 */ /* 0x000fe40000000007 */
[----:B------:R-:W-:Y:S01]  /*43550*/  PRMT R6, RZ, 0x7610, R6 ;  /* 0x00007610ff067816 */ /* 0x000fe20000000006 */
[----:B------:R2:W4:Y:S01]  /*43560*/  @!P2 LDG.E.U16 R153, desc[UR4][R22.64] ;  /* 0x000000041699a981 */ /* 0x000522000c1e1500 */
[----:B------:R-:W-:Y:S02]  /*43570*/  PRMT R136, RZ, 0x7610, R136 ;  /* 0x00007610ff887816 */ /* 0x000fe40000000088 */
[----:B------:R-:W-:Y:S02]  /*43580*/  PRMT R252, RZ, 0x7610, R252 ;  /* 0x00007610fffc7816 */ /* 0x000fe400000000fc */
[----:B------:R-:W-:-:S02]  /*43590*/  PRMT R251, RZ, 0x7610, R251 ;  /* 0x00007610fffb7816 */ /* 0x000fc400000000fb */
[----:B------:R-:W-:Y:S02]  /*435a0*/  PRMT R250, RZ, 0x7610, R250 ;  /* 0x00007610fffa7816 */ /* 0x000fe400000000fa */
[----:B------:R-:W-:Y:S02]  /*435b0*/  PRMT R249, RZ, 0x7610, R249 ;  /* 0x00007610fff97816 */ /* 0x000fe400000000f9 */
[----:B------:R-:W-:Y:S02]  /*435c0*/  PRMT R248, RZ, 0x7610, R248 ;  /* 0x00007610fff87816 */ /* 0x000fe400000000f8 */
[----:B------:R-:W-:Y:S02]  /*435d0*/  PRMT R247, RZ, 0x7610, R247 ;  /* 0x00007610fff77816 */ /* 0x000fe400000000f7 */
[----:B------:R-:W-:Y:S02]  /*435e0*/  PRMT R246, RZ, 0x7610, R246 ;  /* 0x00007610fff67816 */ /* 0x000fe400000000f6 */
[----:B------:R-:W-:-:S02]  /*435f0*/  PRMT R245, RZ, 0x7610, R245 ;  /* 0x00007610fff57816 */ /* 0x000fc400000000f5 */
[----:B------:R-:W-:Y:S02]  /*43600*/  PRMT R244, RZ, 0x7610, R244 ;  /* 0x00007610fff47816 */ /* 0x000fe400000000f4 */
[----:B------:R-:W-:Y:S02]  /*43610*/  PRMT R243, RZ, 0x7610, R243 ;  /* 0x00007610fff37816 */ /* 0x000fe400000000f3 */
[----:B------:R-:W-:Y:S01]  /*43620*/  PRMT R242, RZ, 0x7610, R242 ;  /* 0x00007610fff27816 */ /* 0x000fe200000000f2 */
[----:B--2---:R-:W-:Y:S01]  /*43630*/  @!P2 IMAD.MOV.U32 R22, RZ, RZ, R25 ;  /* 0x000000ffff16a224 */ /* 0x004fe200078e0019 */
[----:B------:R-:W-:Y:S01]  /*43640*/  PRMT R241, RZ, 0x7610, R241 ;  /* 0x00007610fff17816 */ /* 0x000fe200000000f1 */
[----:B------:R-:W2:Y:S01]  /*43650*/  LDL R25, [R1+0xf38] ;  /* 0x000f380001197983 */ /* 0x000ea20000100800 */
        /* <DEDUP_REMOVED lines=27> */
[----:B0-----:R-:W2:Y:S04]  /*43810*/  LDL R32, [R1+0xd6c] ;  /* 0x000d6c0001207983 */ /* 0x001ea80000100800 */
[----:B------:R-:W2:Y:S01]  /*43820*/  LDL R31, [R1+0xd70] ;  /* 0x000d7000011f7983 */ /* 0x000ea20000100800 */
[----:B---3--:R-:W-:-:S03]  /*43830*/  @!P2 IMAD.MOV.U32 R23, RZ, RZ, R26 ;  /* 0x000000ffff17a224 */ /* 0x008fc600078e001a */
[----:B------:R-:W3:Y:S04]  /*43840*/  LDL R26, [R1+0xf34] ;  /* 0x000f3400011a7983 */ /* 0x000ee80000100800 */
[----:B------:R0:W3:Y:S02]  /*43850*/  @!P2 LDG.E.U16 R57, desc[UR4][R22.64] ;  /* 0x000000041639a981 */ /* 0x0000e4000c1e1500 */
[----:B0-----:R-:W-:Y:S02]  /*43860*/  @!P2 IMAD.MOV.U32 R23, RZ, RZ, R12 ;  /* 0x000000ffff17a224 */ /* 0x001fe400078e000c */
[----:B------:R-:W3:Y:S01]  /*43870*/  LDL R12, [R1+0xf2c] ;  /* 0x000f2c00010c7983 */ /* 0x000ee20000100800 */
[----:B----4-:R-:W-:-:S03]  /*43880*/  @!P2 IMAD.MOV.U32 R22, RZ, RZ, R0 ;  /* 0x000000ffff16a224 */ /* 0x010fc600078e0000 */
[----:B------:R-:W4:Y:S04]  /*43890*/  LDL R0, [R1+0xf30] ;  /* 0x000f300001007983 */ /* 0x000f280000100800 */
        /* <DEDUP_REMOVED lines=9> */
[----:B------:R-:W4:Y:S04]  /*43930*/  LDL R27, [R1+0xf18] ;  /* 0x000f1800011b7983 */ /* 0x000f280000100800 */
[----:B------:R2:W4:Y:S02]  /*43940*/  @!P2 LDG.E.U16 R76, desc[UR4][R22.64] ;  /* 0x00000004164ca981 */ /* 0x000524000c1e1500 */
        /* <DEDUP_REMOVED lines=232> */
[----:B------:R-:W-:Y:S02]  /*447d0*/  PRMT R213, RZ, 0x7610, R213 ;  /* 0x00007610ffd57816 */ /* 0x000fe400000000d5 */
[----:B------:R-:W-:Y:S01]  /*447e0*/  PRMT R212, RZ, 0x7610, R212 ;  /* 0x00007610ffd47816 */ /* 0x000fe200000000d4 */
[----:B------:R-:W4:Y:S04]  /*447f0*/  LDL R30, [R1+0xd4c] ;  /* 0x000d4c00011e7983 */ /* 0x000f280000100800 */
[----:B------:R0:W4:Y:S04]  /*44800*/  @!P2 LDG.E.U16 R214, desc[UR4][R22.64] ;  /* 0x0000000416d6a981 */ /* 0x000128000c1e1500 */
[----:B------:R-:W4:Y:S01]  /*44810*/  LDL R29, [R1+0xd50] ;  /* 0x000d5000011d7983 */ /* 0x000f220000100800 */
[----:B0-----:R-:W-:-:S03]  /*44820*/  @!P2 IMAD.MOV.U32 R23, RZ, RZ, R28 ;  /* 0x000000ffff17a224 */ /* 0x001fc600078e001c */
        /* <DEDUP_REMOVED lines=18> */
[----:B------:R-:W-:Y:S02]  /*44950*/  PRMT R209, RZ, 0x7610, R209 ;  /* 0x00007610ffd17816 */ /* 0x000fe400000000d1 */
[----:B------:R-:W-:Y:S02]  /*44960*/  PRMT R208, RZ, 0x7610, R208 ;  /* 0x00007610ffd07816 */ /* 0x000fe400000000d0 */
[----:B------:R-:W-:Y:S01]  /*44970*/  PRMT R207, RZ, 0x7610, R207 ;  /* 0x00007610ffcf7816 */ /* 0x000fe200000000cf */
        /* <DEDUP_REMOVED lines=13> */
[----:B------:R-:W-:Y:S02]  /*44a50*/  @!P2 IMAD.MOV.U32 R23, RZ, RZ, R30 ;  /* 0x000000ffff17a224 */ /* 0x000fe400078e001e */
[----:B------:R-:W3:Y:S04]  /*44a60*/  LDL R30, [R1+0xd30] ;  /* 0x000d3000011e7983 */ /* 0x000ee80000100800 */
[----:B------:R0:W3:Y:S02]  /*44a70*/  @!P2 LDG.E.U16 R207, desc[UR4][R22.64] ;  /* 0x0000000416cfa981 */ /* 0x0000e4000c1e1500 */
[----:B0-----:R-:W-:-:S02]  /*44a80*/  @!P2 IMAD.MOV.U32 R23, RZ, RZ, R12 ;  /* 0x000000ffff17a224 */ /* 0x001fc400078e000c */
[----:B------:R-:W3:Y:S01]  /*44a90*/  LDL R12, [R1+0xd24] ;  /* 0x000d2400010c7983 */ /* 0x000ee20000100800 */
[----:B----4-:R-:W-:-:S03]  /*44aa0*/  @!P2 IMAD.MOV.U32 R22, RZ, RZ, R0 ;  /* 0x000000ffff16a224 */ /* 0x010fc600078e0000 */
[----:B------:R-:W4:Y:S01]  /*44ab0*/  LDL R0, [R1+0xd28] ;  /* 0x000d280001007983 */ /* 0x000f220000100800 */
[----:B------:R-:W-:-:S06]  /*44ac0*/  PRMT R206, RZ, 0x7610, R206 ;  /* 0x00007610ffce7816 */ /* 0x000fcc00000000ce */
[----:B------:R0:W4:Y:S02]  /*44ad0*/  @!P2 LDG.E.U16 R206, desc[UR4][R22.64] ;  /* 0x0000000416cea981 */ /* 0x000124000c1e1500 */
[----:B0-----:R-:W-:Y:S02]  /*44ae0*/  @!P2 IMAD.MOV.U32 R23, RZ, RZ, R28 ;  /* 0x000000ffff17a224 */ /* 0x001fe400078e001c */
[----:B------:R-:W4:Y:S04]  /*44af0*/  LDL R28, [R1+0xd18] ;  /* 0x000d1800011c7983 */ /* 0x000f280000100800 */
[----:B------:R-:W4:Y:S04]  /*44b00*/  LDL.LU R154, [R1+0xcd4] ;  /* 0x000cd400019a7983 */ /* 0x000f280000300800 */
[----:B------:R-:W4:Y:S01]  /*44b10*/  LDL R29, [R1+0xd14] ;  /* 0x000d1400011d7983 */ /* 0x000f220000100800 */
[----:B------:R-:W-:-:S03]  /*44b20*/  @!P2 IMAD.MOV.U32 R22, RZ, RZ, R27 ;  /* 0x000000ffff16a224 */ /* 0x000fc600078e001b */
[----:B------:R-:W4:Y:S01]  /*44b30*/  LDL R27, [R1+0xcd8] ;  /* 0x000cd800011b7983 */ /* 0x000f220000100800 */
[----:B------:R-:W-:-:S06]  /*44b40*/  PRMT R205, RZ, 0x7610, R205 ;  /* 0x00007610ffcd7816 */ /* 0x000fcc00000000cd */
[----:B------:R2:W4:Y:S01]  /*44b50*/  @!P2 LDG.E.U16 R205, desc[UR4][R22.64] ;  /* 0x0000000416cda981 */ /* 0x000522000c1e1500 */
[----:B------:R-:W-:Y:S02]  /*44b60*/  PRMT R204, RZ, 0x7610, R204 ;  /* 0x00007610ffcc7816 */ /* 0x000fe400000000cc */
[----:B------:R-:W-:Y:S01]  /*44b70*/  PRMT R203, RZ, 0x7610, R203 ;  /* 0x00007610ffcb7816 */ /* 0x000fe200000000cb */
[----:B--2---:R-:W-:Y:S02]  /*44b80*/  @!P2 IMAD.MOV.U32 R22, RZ, RZ, R25 ;  /* 0x000000ffff16a224 */ /* 0x004fe400078e0019 */
[----:B------:R-:W2:Y:S01]  /*44b90*/  LDL R25, [R1+0xc98] ;  /* 0x000c980001197983 */ /* 0x000ea20000100800 */
[----:B---3--:R-:W-:-:S03]  /*44ba0*/  @!P2 IMAD.MOV.U32 R23, RZ, RZ, R26 ;  /* 0x000000ffff17a224 */ /* 0x008fc600078e001a */
[----:B------:R-:W3:Y:S04]  /*44bb0*/  LDL R26, [R1+0xc94] ;  /* 0x000c9400011a7983 */ /* 0x000ee80000100800 */
[----:B------:R0:W3:Y:S04]  /*44bc0*/  @!P2 LDG.E.U16 R204, desc[UR4][R22.64] ;  /* 0x0000000416cca981 */ /* 0x0000e8000c1e1500 */
[----:B------:R-:W3:Y:S04]  /*44bd0*/  LDL.LU R35, [R1+0xc58] ;  /* 0x000c580001237983 */ /* 0x000ee80000300800 */
[----:B------:R-:W3:Y:S01]  /*44be0*/  LDL.LU R152, [R1+0xc54] ;  /* 0x000c540001987983 */ /* 0x000ee20000300800 */
[----:B0-----:R-:W-:-:S02]  /*44bf0*/  @!P2 IMAD.MOV.U32 R23, RZ, RZ, R31 ;  /* 0x000000ffff17a224 */ /* 0x001fc400078e001f */
[----:B------:R-:W-:-:S05]  /*44c00*/  @!P2 IMAD.MOV.U32 R22, RZ, RZ, R30 ;  /* 0x000000ffff16a224 */ /* 0x000fca00078e001e */
[----:B------:R0:W3:Y:S02]  /*44c10*/  @!P2 LDG.E.U16 R203, desc[UR4][R22.64] ;  /* 0x0000000416cba981 */ /* 0x0000e4000c1e1500 */
[----:B0-----:R-:W-:Y:S02]  /*44c20*/  @!P2 IMAD.MOV.U32 R23, RZ, RZ, R12 ;  /* 0x000000ffff17a224 */ /* 0x001fe400078e000c */
[----:B------:R-:W3:Y:S01]  /*44c30*/  LDL R12, [R1+0xc14] ;  /* 0x000c1400010c7983 */ /* 0x000ee20000100800 */
[----:B----4-:R-:W-:-:S03]  /*44c40*/  @!P2 IMAD.MOV.U32 R22, RZ, RZ, R0 ;  /* 0x000000ffff16a224 */ /* 0x010fc600078e0000 */
[----:B------:R-:W4:Y:S01]  /*44c50*/  LDL R0, [R1+0xc18] ;  /* 0x000c180001007983 */ /* 0x000f220000100800 */
[----:B------:R-:W-:Y:S02]  /*44c60*/  PRMT R202, RZ, 0x7610, R202 ;  /* 0x00007610ffca7816 */ /* 0x000fe400000000ca */
[----:B------:R-:W-:Y:S01]  /*44c70*/  PRMT R201, RZ, 0x7610, R201 ;  /* 0x00007610ffc97816 */ /* 0x000fe200000000c9 */
[----:B------:R-:W4:Y:S04]  /*44c80*/  LDL.LU R43, [R1+0xbd8] ;  /* 0x000bd800012b7983 */ /* 0x000f280000300800 */
[----:B------:R-:W4:Y:S04]  /*44c90*/  LDL R32, [R1+0xbd4] ;  /* 0x000bd40001207983 */ /* 0x000f280000100800 */
[----:B------:R-:W4:Y:S04]  /*44ca0*/  LDL R31, [R1+0xd0c] ;  /* 0x000d0c00011f7983 */ /* 0x000f280000100800 */
[----:B------:R-:W4:Y:S04]  /*44cb0*/  LDL R30, [R1+0xd10] ;  /* 0x000d1000011e7983 */ /* 0x000f280000100800 */
[----:B------:R0:W4:Y:S02]  /*44cc0*/  @!P2 LDG.E.U16 R202, desc[UR4][R22.64] ;  /* 0x0000000416caa981 */ /* 0x000124000c1e1500 */
[----:B0-----:R-:W-:-:S02]  /*44cd0*/  @!P2 IMAD.MOV.U32 R22, RZ, RZ, R28 ;  /* 0x000000ffff16a224 */ /* 0x001fc400078e001c */
[----:B------:R-:W-:Y:S01]  /*44ce0*/  @!P2 IMAD.MOV.U32 R23, RZ, RZ, R29 ;  /* 0x000000ffff17a224 */ /* 0x000fe200078e001d */
[----:B------:R-:W-:Y:S01]  /*44cf0*/  PRMT R200, RZ, 0x7610, R200 ;  /* 0x00007610ffc87816 */ /* 0x000fe200000000c8 */
[----:B------:R-:W4:Y:S04]  /*44d00*/  LDL R28, [R1+0xd08] ;  /* 0x000d0800011c7983 */ /* 0x000f280000100800 */
[----:B------:R0:W4:Y:S04]  /*44d10*/  @!P2 LDG.E.U16 R201, desc[UR4][R22.64] ;  /* 0x0000000416c9a981 */ /* 0x000128000c1e1500 */
[----:B------:R-:W4:Y:S01]  /*44d20*/  LDL R29, [R1+0xd04] ;  /* 0x000d0400011d7983 */ /* 0x000f220000100800 */
[----:B0-----:R-:W-:-:S03]  /*44d30*/  @!P2 IMAD.MOV.U32 R22, RZ, RZ, R27 ;  /* 0x000000ffff16a224 */ /* 0x001fc600078e001b */
[----:B------:R-:W4:Y:S01]  /*44d40*/  LDL R27, [R1+0xb98] ;  /* 0x000b9800011b7983 */ /* 0x000f220000100800 */
[----:B------:R-:W-:-:S05]  /*44d50*/  @!P2 IMAD.MOV.U32 R23, RZ, RZ, R154 ;  /* 0x000000ffff17a224 */ /* 0x000fca00078e009a */
[----:B------:R2:W4:Y:S01]  /*44d60*/  @!P2 LDG.E.U16 R200, desc[UR4][R22.64] ;  /* 0x0000000416c8a981 */ /* 0x000522000c1e1500 */
[----:B------:R-:W-:Y:S02]  /*44d70*/  PRMT R199, RZ, 0x7610, R199 ;  /* 0x00007610ffc77816 */ /* 0x000fe400000000c7 */
[----:B------:R-:W-:Y:S01]  /*44d80*/  PRMT R198, RZ, 0x7610, R198 ;  /* 0x00007610ffc67816 */ /* 0x000fe200000000c6 */
[----:B--2---:R-:W-:Y:S02]  /*44d90*/  @!P2 IMAD.MOV.U32 R22, RZ, RZ, R25 ;  /* 0x000000ffff16a224 */ /* 0x004fe400078e0019 */
[----:B------:R-:W2:Y:S01]  /*44da0*/  LDL R25, [R1+0xd00] ;  /* 0x000d000001197983 */ /* 0x000ea20000100800 */
[----:B---3--:R-:W-:-:S03]  /*44db0*/  @!P2 IMAD.MOV.U32 R23, RZ, RZ, R26 ;  /* 0x000000ffff17a224 */ /* 0x008fc600078e001a */
[----:B------:R-:W3:Y:S04]  /*44dc0*/  LDL R26, [R1+0xcfc] ;  /* 0x000cfc00011a7983 */ /* 0x000ee80000100800 */
[----:B------:R0:W3:Y:S02]  /*44dd0*/  @!P2 LDG.E.U16 R199, desc[UR4][R22.64] ;  /* 0x0000000416c7a981 */ /* 0x0000e4000c1e1500 */
[----:B0-----:R-:W-:Y:S02]  /*44de0*/  @!P2 IMAD.MOV.U32 R22, RZ, RZ, R35 ;  /* 0x000000ffff16a224 */ /* 0x001fe400078e0023 */
[----:B------:R-:W-:-:S05]  /*44df0*/  @!P2 IMAD.MOV.U32 R23, RZ, RZ, R152 ;  /* 0x000000ffff17a224 */ /* 0x000fca00078e0098 */
[----:B------:R0:W3:Y:S02]  /*44e00*/  @!P2 LDG.E.U16 R198, desc[UR4][R22.64] ;  /* 0x0000000416c6a981 */ /* 0x0000e4000c1e1500 */
[----:B0-----:R-:W-:Y:S02]  /*44e10*/  @!P2 IMAD.MOV.U32 R23, RZ, RZ, R12 ;  /* 0x000000ffff17a224 */ /* 0x001fe400078e000c */
[----:B------:R-:W3:Y:S01]  /*44e20*/  LDL R12, [R1+0xcf4] ;  /* 0x000cf400010c7983 */ /* 0x000ee20000100800 */
[----:B----4-:R-:W-:-:S03]  /*44e30*/  @!P2 IMAD.MOV.U32 R22, RZ, RZ, R0 ;  /* 0x000000ffff16a224 */ /* 0x010fc600078e0000 */
[----:B------:R-:W4:Y:S01]  /*44e40*/  LDL R0, [R1+0xcf8] ;  /* 0x000cf80001007983 */ /* 0x000f220000100800 */
[----:B------:R-:W-:Y:S02]  /*44e50*/  PRMT R197, RZ, 0x7610, R197 ;  /* 0x00007610ffc57816 */ /* 0x000fe400000000c5 */
[----:B------:R-:W-:-:S04]  /*44e60*/  PRMT R196, RZ, 0x7610, R196 ;  /* 0x00007610ffc47816 */ /* 0x000fc800000000c4 */
[----:B------:R0:W4:Y:S01]  /*44e70*/  @!P2 LDG.E.U16 R197, desc[UR4][R22.64] ;  /* 0x0000000416c5a981 */ /* 0x000122000c1e1500 */
[----:B------:R-:W-:Y:S01]  /*44e80*/  PRMT R195, RZ, 0x7610, R195 ;  /* 0x00007610ffc37816 */ /* 0x000fe200000000c3 */
[----:B0-----:R-:W-:Y:S02]  /*44e90*/  @!P2 IMAD.MOV.U32 R22, RZ, RZ, R43 ;  /* 0x000000ffff16a224 */ /* 0x001fe400078e002b */
[----:B------:R-:W-:-:S05]  /*44ea0*/  @!P2 IMAD.MOV.U32 R23, RZ, RZ, R32 ;  /* 0x000000ffff17a224 */ /* 0x000fca00078e0020 */
[----:B------:R0:W4:Y:S01]  /*44eb0*/  @!P2 LDG.E.U16 R196, desc[UR4][R22.64] ;  /* 0x0000000416c4a981 */ /* 0x000122000c1e1500 */
[----:B------:R-:W-:Y:S01]  /*44ec0*/  PRMT R194, RZ, 0x7610, R194 ;  /* 0x00007610ffc27816 */ /* 0x000fe200000000c2 */
[----:B0-----:R-:W-:Y:S02]  /*44ed0*/  @!P2 IMAD.MOV.U32 R22, RZ, RZ, R27 ;  /* 0x000000ffff16a224 */ /* 0x001fe400078e001b */
[----:B------:R-:W-:Y:S01]  /*44ee0*/  @!P2 IMAD.MOV.U32 R23, RZ, RZ, R17 ;  /* 0x000000ffff17a224 */ /* 0x000fe200078e0011 */
[----:B------:R-:W4:Y:S04]  /*44ef0*/  LDL.LU R27, [R1+0xcec] ;  /* 0x000cec00011b7983 */ /* 0x000f280000300800 */
[----:B------:R0:W-:Y:S04]  /*44f00*/  STL [R1+0x1fb4], R17 ;  /* 0x001fb41101007387 */ /* 0x0001e80000100800 */
[----:B------:R-:W4:Y:S04]  /*44f10*/  LDL R32, [R1+0xcf0] ;  /* 0x000cf00001207983 */ /* 0x000f280000100800 */
[----:B------:R1:W4:Y:S01]  /*44f20*/  @!P2 LDG.E.U16 R195, desc[UR4][R22.64] ;  /* 0x0000000416c3a981 */ /* 0x000322000c1e1500 */
[----:B------:R-:W-:-:S03]  /*44f30*/  PRMT R193, RZ, 0x7610, R193 ;  /* 0x00007610ffc17816 */ /* 0x000fc600000000c1 */
[----:B0-----:R-:W4:Y:S01]  /*44f40*/  LDL R17, [R1+0xc90] ;  /* 0x000c900001117983 */ /* 0x001f220000100800 */
[----:B-1----:R-:W-:Y:S02]  /*44f50*/  @!P2 IMAD.MOV.U32 R22, RZ, RZ, R30 ;  /* 0x000000ffff16a224 */ /* 0x002fe400078e001e */
[----:B------:R-:W-:Y:S01]  /*44f60*/  @!P2 IMAD.MOV.U32 R23, RZ, RZ, R31 ;  /* 0x000000ffff17a224 */ /* 0x000fe200078e001f */
[----:B------:R-:W4:Y:S04]  /*44f70*/  LDL R30, [R1+0xcd0] ;  /* 0x000cd000011e7983 */ /* 0x000f280000100800 */
[----:B------:R-:W4:Y:S04]  /*44f80*/  LDL R31, [R1+0xccc] ;  /* 0x000ccc00011f7983 */ /* 0x000f280000100800 */
[----:B------:R0:W4:Y:S02]  /*44f90*/  @!P2 LDG.E.U16 R194, desc[UR4][R22.64] ;  /* 0x0000000416c2a981 */ /* 0x000124000c1e1500 */
[----:B0-----:R-:W-:-:S02]  /*44fa0*/  @!P2 IMAD.MOV.U32 R22, RZ, RZ, R28 ;  /* 0x000000ffff16a224 */ /* 0x001fc400078e001c */
[----:B------:R-:W-:-:S05]  /*44fb0*/  @!P2 IMAD.MOV.U32 R23, RZ, RZ, R29 ;  /* 0x000000ffff17a224 */ /* 0x000fca00078e001d */
[----:B------:R2:W4:Y:S01]  /*44fc0*/  @!P2 LDG.E.U16 R193, desc[UR4][R22.64] ;  /* 0x0000000416c1a981 */ /* 0x000522000c1e1500 */
[----:B------:R-:W-:Y:S01]  /*44fd0*/  PRMT R192, RZ, 0x7610, R192 ;  /* 0x00007610ffc07816 */ /* 0x000fe200000000c0 */
[----:B--2---:R-:W-:Y:S02]  /*44fe0*/  @!P2 IMAD.MOV.U32 R22, RZ, RZ, R25 ;  /* 0x000000ffff16a224 */ /* 0x004fe400078e0019 */
[----:B---3--:R-:W-:Y:S02]  /*44ff0*/  @!P2 IMAD.MOV.U32 R23, RZ, RZ, R26 ;  /* 0x000000ffff17a224 */ /* 0x008fe400078e001a */
[----:B------:R-:W2:Y:S04]  /*45000*/  LDL R26, [R1+0xc8c] ;  /* 0x000c8c00011a7983 */ /* 0x000ea80000100800 */
[----:B------:R-:W3:Y:S04]  /*45010*/  LDL.LU R39, [R1+0xc4c] ;  /* 0x000c4c0001277983 */ /* 0x000ee80000300800 */
[----:B------:R-:W3:Y:S04]  /*45020*/  LDL.LU R25, [R1+0xc0c] ;  /* 0x000c0c0001197983 */ /* 0x000ee80000300800 */
[----:B------:R-:W3:Y:S04]  /*45030*/  LDL R29, [R1+0xc50] ;  /* 0x000c5000011d7983 */ /* 0x000ee80000100800 */
[----:B------:R-:W3:Y:S04]  /*45040*/  LDL R28, [R1+0xc10] ;  /* 0x000c1000011c7983 */ /* 0x000ee80000100800 */
[----:B------:R0:W3:Y:S02]  /*45050*/  @!P2 LDG.E.U16 R192, desc[UR4][R22.64] ;  /* 0x0000000416c0a981 */ /* 0x0000e4000c1e1500 */
[----:B0-----:R-:W-:-:S02]  /*45060*/  @!P2 IMAD.MOV.U32 R23, RZ, RZ, R12 ;  /* 0x000000ffff17a224 */ /* 0x001fc400078e000c */
[----:B------:R-:W3:Y:S01]  /*45070*/  LDL R12, [R1+0xbcc] ;  /* 0x000bcc00010c7983 */ /* 0x000ee20000100800 */
[----:B----4-:R-:W-:-:S03]  /*45080*/  @!P2 IMAD.MOV.U32 R22, RZ, RZ, R0 ;  /* 0x000000ffff16a224 */ /* 0x010fc600078e0000 */
[----:B------:R-:W4:Y:S01]  /*45090*/  LDL R0, [R1+0xbd0] ;  /* 0x000bd00001007983 */ /* 0x000f220000100800 */
[----:B------:R-:W-:Y:S02]  /*450a0*/  PRMT R191, RZ, 0x7610, R191 ;  /* 0x00007610ffbf7816 */ /* 0x000fe400000000bf */
[----:B------:R-:W-:-:S04]  /*450b0*/  PRMT R190, RZ, 0x7610, R190 ;  /* 0x00007610ffbe7816 */ /* 0x000fc800000000be */
[----:B------:R0:W4:Y:S01]  /*450c0*/  @!P2 LDG.E.U16 R191, desc[UR4][R22.64] ;  /* 0x0000000416bfa981 */ /* 0x000122000c1e1500 */
[----:B------:R-:W-:Y:S02]  /*450d0*/  PRMT R189, RZ, 0x7610, R189 ;  /* 0x00007610ffbd7816 */ /* 0x000fe400000000bd */
[----:B------:R-:W-:Y:S02]  /*450e0*/  PRMT R188, RZ, 0x7610, R188 ;  /* 0x00007610ffbc7816 */ /* 0x000fe400000000bc */
[----:B------:R-:W-:Y:S01]  /*450f0*/  PRMT R187, RZ, 0x7610, R187 ;  /* 0x00007610ffbb7816 */ /* 0x000fe200000000bb */
[----:B0-----:R-:W-:Y:S02]  /*45100*/  @!P2 IMAD.MOV.U32 R23, RZ, RZ, R27 ;  /* 0x000000ffff17a224 */ /* 0x001fe400078e001b */
[----:B------:R-:W-:-:S05]  /*45110*/  @!P2 IMAD.MOV.U32 R22, RZ, RZ, R32 ;  /* 0x000000ffff16a224 */ /* 0x000fca00078e0020 */
[----:B------:R0:W4:Y:S02]  /*45120*/  @!P2 LDG.E.U16 R190, desc[UR4][R22.64] ;  /* 0x0000000416bea981 */ /* 0x000124000c1e1500 */
[----:B0-----:R-:W-:Y:S02]  /*45130*/  @!P2 IMAD.MOV.U32 R22, RZ, RZ, R30 ;  /* 0x000000ffff16a224 */ /* 0x001fe400078e001e */
[----:B------:R-:W-:Y:S01]  /*45140*/  @!P2 IMAD.MOV.U32 R23, RZ, RZ, R31 ;  /* 0x000000ffff17a224 */ /* 0x000fe200078e001f */
[----:B------:R-:W-:Y:S01]  /*45150*/  PRMT R186, RZ, 0x7610, R186 ;  /* 0x00007610ffba7816 */ /* 0x000fe200000000ba */
[----:B------:R-:W4:Y:S04]  /*45160*/  LDL R30, [R1+0xcc4] ;  /* 0x000cc400011e7983 */ /* 0x000f280000100800 */
[----:B------:R0:W4:Y:S02]  /*45170*/  @!P2 LDG.E.U16 R189, desc[UR4][R22.64] ;  /* 0x0000000416bda981 */ /* 0x000124000c1e1500 */
[----:B0-----:R-:W-:-:S02]  /*45180*/  @!P2 IMAD.MOV.U32 R22, RZ, RZ, R17 ;  /* 0x000000ffff16a224 */ /* 0x001fc400078e0011 */
[----:B------:R-:W4:Y:S01]  /*45190*/  LDL R17, [R1+0xce8] ;  /* 0x000ce80001117983 */ /* 0x000f220000100800 */
[----:B--2---:R-:W-:-:S03]  /*451a0*/  @!P2 IMAD.MOV.U32 R23, RZ, RZ, R26 ;  /* 0x000000ffff17a224 */ /* 0x004fc600078e001a */
[----:B------:R-:W2:Y:S04]  /*451b0*/  LDL R26, [R1+0xce4] ;  /* 0x000ce400011a7983 */ /* 0x000ea80000100800 */
[----:B------:R3:W2:Y:S02]  /*451c0*/  @!P2 LDG.E.U16 R188, desc[UR4][R22.64] ;  /* 0x0000000416bca981 */ /* 0x0006a4000c1e1500 */
[----:B---3--:R-:W-:Y:S02]  /*451d0*/  @!P2 IMAD.MOV.U32 R22, RZ, RZ, R29 ;  /* 0x000000ffff16a224 */ /* 0x008fe400078e001d */
[----:B------:R-:W-:Y:S01]  /*451e0*/  @!P2 IMAD.MOV.U32 R23, RZ, RZ, R39 ;  /* 0x000000ffff17a224 */ /* 0x000fe200078e0027 */
[----:B------:R-:W-:Y:S02]  /*451f0*/  PRMT R185, RZ, 0x7610, R185 ;  /* 0x00007610ffb97816 */ /* 0x000fe400000000b9 */
[----:B------:R-:W-:Y:S01]  /*45200*/  PRMT R184, RZ, 0x7610, R184 ;  /* 0x00007610ffb87816 */ /* 0x000fe200000000b8 */
[----:B------:R-:W3:Y:S04]  /*45210*/  LDL R29, [R1+0xcbc] ;  /* 0x000cbc00011d7983 */ /* 0x000ee80000100800 */
[----:B------:R0:W3:Y:S02]  /*45220*/  @!P2 LDG.E.U16 R187, desc[UR4][R22.64] ;  /* 0x0000000416bba981 */ /* 0x0000e4000c1e1500 */
[----:B0-----:R-:W-:-:S02]  /*45230*/  @!P2 IMAD.MOV.U32 R22, RZ, RZ, R28 ;  /* 0x000000ffff16a224 */ /* 0x001fc400078e001c */
[----:B------:R-:W-:-:S05]  /*45240*/  @!P2 IMAD.MOV.U32 R23, RZ, RZ, R25 ;  /* 0x000000ffff17a224 */ /* 0x000fca00078e0019 */
[----:B------:R0:W3:Y:S02]  /*45250*/  @!P2 LDG.E.U16 R186, desc[UR4][R22.64] ;  /* 0x0000000416baa981 */ /* 0x0000e4000c1e1500 */
[----:B0-----:R-:W-:Y:S02]  /*45260*/  @!P2 IMAD.MOV.U32 R23, RZ, RZ, R12 ;  /* 0x000000ffff17a224 */ /* 0x001fe400078e000c */
[----:B------:R-:W3:Y:S01]  /*45270*/  LDL R12, [R1+0xcc8] ;  /* 0x000cc800010c7983 */ /* 0x000ee20000100800 */
[----:B----4-:R-:W-:-:S03]  /*45280*/  @!P2 IMAD.MOV.U32 R22, RZ, RZ, R0 ;  /* 0x000000ffff16a224 */ /* 0x010fc600078e0000 */
[----:B------:R-:W4:Y:S04]  /*45290*/  LDL R0, [R1+0xcc0] ;  /* 0x000cc00001007983 */ /* 0x000f280000100800 */
[----:B------:R-:W4:Y:S04]  /*452a0*/  LDL.LU R34, [R1+0xcac] ;  /* 0x000cac0001227983 */ /* 0x000f280000300800 */
[----:B------:R0:W4:Y:S04]  /*452b0*/  @!P2 LDG.E.U16 R185, desc[UR4][R22.64] ;  /* 0x0000000416b9a981 */ /* 0x000128000c1e1500 */
[----:B------:R-:W-:Y:S04]  /*452c0*/  STL [R1+0x1fbc], R11 ;  /* 0x001fbc0b01007387 */ /* 0x000fe80000100800 */
[----:B------:R1:W-:Y:S01]  /*452d0*/  STL [R1+0x1fb8], R18 ;  /* 0x001fb81201007387 */ /* 0x0003e20000100800 */
[----:B0-----:R-:W-:-:S02]  /*452e0*/  @!P2 IMAD.MOV.U32 R22, RZ, RZ, R11 ;  /* 0x000000ffff16a224 */ /* 0x001fc400078e000b */
[----:B------:R-:W-:Y:S02]  /*452f0*/  @!P2 IMAD.MOV.U32 R23, RZ, RZ, R18 ;  /* 0x000000ffff17a224 */ /* 0x000fe400078e0012 */
[----:B-1----:R-:W4:Y:S04]  /*45300*/  LDL.LU R18, [R1+0xc08] ;  /* 0x000c080001127983 */ /* 0x002f280000300800 */
[----:B------:R0:W4:Y:S04]  /*45310*/  @!P2 LDG.E.U16 R184, desc[UR4][R22.64] ;  /* 0x0000000416b8a981 */ /* 0x000128000c1e1500 */
[----:B------:R-:W4:Y:S01]  /*45320*/  LDL R28, [R1+0xcb4] ;  /* 0x000cb400011c7983 */ /* 0x000f220000100800 */
[----:B------:R-:W-:-:S02]  /*45330*/  PRMT R183, RZ, 0x7610, R183 ;  /* 0x00007610ffb77816 */ /* 0x000fc400000000b7 */
[----:B------:R-:W-:Y:S01]  /*45340*/  PRMT R182, RZ, 0x7610, R182 ;  /* 0x00007610ffb67816 */ /* 0x000fe200000000b6 */
[----:B0-----:R-:W-:Y:S02]  /*45350*/  @!P2 IMAD.MOV.U32 R22, RZ, RZ, R17 ;  /* 0x000000ffff16a224 */ /* 0x001fe400078e0011 */
[----:B------:R-:W4:Y:S01]  /*45360*/  LDL R17, [R1+0xcb0] ;  /* 0x000cb00001117983 */ /* 0x000f220000100800 */
[----:B--2---:R-:W-:-:S03]  /*45370*/  @!P2 IMAD.MOV.U32 R23, RZ, RZ, R26 ;  /* 0x000000ffff17a224 */ /* 0x004fc600078e001a */
[----:B------:R-:W2:Y:S04]  /*45380*/  LDL R26, [R1+0xcb8] ;  /* 0x000cb800011a7983 */ /* 0x000ea80000100800 */
[----:B------:R-:W2:Y:S04]  /*45390*/  LDL.LU R37, [R1+0xc84] ;  /* 0x000c840001257983 */ /* 0x000ea80000300800 */
[----:B------:R-:W2:Y:S04]  /*453a0*/  LDL.LU R36, [R1+0xc88] ;  /* 0x000c880001247983 */ /* 0x000ea80000300800 */
[----:B------:R0:W2:Y:S04]  /*453b0*/  @!P2 LDG.E.U16 R183, desc[UR4][R22.64] ;  /* 0x0000000416b7a981 */ /* 0x0000a8000c1e1500 */
[----:B------:R-:W2:Y:S04]  /*453c0*/  LDL.LU R31, [R1+0xc48] ;  /* 0x000c4800011f7983 */ /* 0x000ea80000300800 */
[----:B------:R-:W2:Y:S01]  /*453d0*/  LDL R11, [R1+0xbc4] ;  /* 0x000bc400010b7983 */ /* 0x000ea20000100800 */
[----:B0-----:R-:W-:-:S02]  /*453e0*/  @!P2 IMAD.MOV.U32 R23, RZ, RZ, R30 ;  /* 0x000000ffff17a224 */ /* 0x001fc400078e001e */
[----:B---3--:R-:W-:Y:S02]  /*453f0*/  @!P2 IMAD.MOV.U32 R22, RZ, RZ, R12 ;  /* 0x000000ffff16a224 */ /* 0x008fe400078e000c */
[----:B------:R-:W3:Y:S04]  /*45400*/  LDL R12, [R1+0xc44] ;  /* 0x000c4400010c7983 */ /* 0x000ee80000100800 */
[----:B------:R4:W3:Y:S02]  /*45410*/  @!P2 LDG.E.U16 R182, desc[UR4][R22.64] ;  /* 0x0000000416b6a981 */ /* 0x0008e4000c1e1500 */
[----:B----4-:R-:W-:Y:S02]  /*45420*/  @!P2 IMAD.MOV.U32 R22, RZ, RZ, R0 ;  /* 0x000000ffff16a224 */ /* 0x010fe400078e0000 */
[----:B------:R-:W4:Y:S04]  /*45430*/  LDL R0, [R1+0xbc8] ;  /* 0x000bc80001007983 */ /* 0x000f280000100800 */
[----:B------:R-:W4:Y:S01]  /*45440*/  LDL.LU R45, [R1+0xc04] ;  /* 0x000c0400012d7983 */ /* 0x000f220000300800 */
[----:B------:R-:W-:Y:S01]  /*45450*/  PRMT R181, RZ, 0x7610, R181 ;  /* 0x00007610ffb57816 */ /* 0x000fe200000000b5 */
[----:B------:R-:W-:Y:S01]  /*45460*/  @!P2 IMAD.MOV.U32 R23, RZ, RZ, R29 ;  /* 0x000000ffff17a224 */ /* 0x000fe200078e001d */
[----:B------:R-:W-:-:S04]  /*45470*/  PRMT R180, RZ, 0x7610, R180 ;  /* 0x00007610ffb47816 */ /* 0x000fc800000000b4 */
[----:B------:R0:W4:Y:S01]  /*45480*/  @!P2 LDG.E.U16 R181, desc[UR4][R22.64] ;  /* 0x0000000416b5a981 */ /* 0x000122000c1e1500 */
[----:B------:R-:W-:Y:S01]  /*45490*/  PRMT R179, RZ, 0x7610, R179 ;  /* 0x00007610ffb37816 */ /* 0x000fe200000000b3 */
[----:B0-----:R-:W-:Y:S01]  /*454a0*/  @!P2 IMAD.MOV.U32 R23, RZ, RZ, R28 ;  /* 0x000000ffff17a224 */ /* 0x001fe200078e001c */
[----:B------:R-:W-:Y:S02]  /*454b0*/  PRMT R178, RZ, 0x7610, R178 ;  /* 0x00007610ffb27816 */ /* 0x000fe400000000b2 */
[----:B------:R-:W-:Y:S02]  /*454c0*/  PRMT R177, RZ, 0x7610, R177 ;  /* 0x00007610ffb17816 */ /* 0x000fe400000000b1 */
[----:B------:R-:W-:Y:S01]  /*454d0*/  PRMT R176, RZ, 0x7610, R176 ;  /* 0x00007610ffb07816 */ /* 0x000fe200000000b0 */
[----:B--2---:R-:W-:-:S05]  /*454e0*/  @!P2 IMAD.MOV.U32 R22, RZ, RZ, R26 ;  /* 0x000000ffff16a224 */ /* 0x004fca00078e001a */
[----:B------:R0:W2:Y:S02]  /*454f0*/  @!P2 LDG.E.U16 R180, desc[UR4][R22.64] ;  /* 0x0000000416b4a981 */ /* 0x0000a4000c1e1500 */
[----:B0-----:R-:W-:Y:S02]  /*45500*/  @!P2 IMAD.MOV.U32 R22, RZ, RZ, R17 ;  /* 0x000000ffff16a224 */ /* 0x001fe400078e0011 */
[----:B------:R-:W-:-:S05]  /*45510*/  @!P2 IMAD.MOV.U32 R23, RZ, RZ, R34 ;  /* 0x000000ffff17a224 */ /* 0x000fca00078e0022 */
[----:B------:R0:W2:Y:S02]  /*45520*/  @!P2 LDG.E.U16 R179, desc[UR4][R22.64] ;  /* 0x0000000416b3a981 */ /* 0x0000a4000c1e1500 */
[----:B0-----:R-:W-:Y:S02]  /*45530*/  @!P2 IMAD.MOV.U32 R22, RZ, RZ, R36 ;  /* 0x000000ffff16a224 */ /* 0x001fe400078e0024 */
[----:B------:R-:W-:-:S05]  /*45540*/  @!P2 IMAD.MOV.U32 R23, RZ, RZ, R37 ;  /* 0x000000ffff17a224 */ /* 0x000fca00078e0025 */
[----:B------:R0:W2:Y:S02]  /*45550*/  @!P2 LDG.E.U16 R178, desc[UR4][R22.64] ;  /* 0x0000000416b2a981 */ /* 0x0000a4000c1e1500 */
[----:B0-----:R-:W-:Y:S02]  /*45560*/  @!P2 IMAD.MOV.U32 R22, RZ, RZ, R31 ;  /* 0x000000ffff16a224 */ /* 0x001fe400078e001f */
[----:B---3--:R-:W-:Y:S02]  /*45570*/  @!P2 IMAD.MOV.U32 R23, RZ, RZ, R12 ;  /* 0x000000ffff17a224 */ /* 0x008fe400078e000c */
[----:B------:R-:W3:Y:S04]  /*45580*/  LDL.LU R12, [R1+0xca8] ;  /* 0x000ca800010c7983 */ /* 0x000ee80000300800 */
[----:B------:R0:W2:Y:S04]  /*45590*/  @!P2 LDG.E.U16 R177, desc[UR4][R22.64] ;  /* 0x0000000416b1a981 */ /* 0x0000a8000c1e1500 */
[----:B------:R-:W2:Y:S04]  /*455a0*/  LDL.LU R32, [R1+0xca4] ;  /* 0x000ca40001207983 */ /* 0x000ea80000300800 */
[----:B------:R1:W-:Y:S04]  /*455b0*/  STL [R1+0x1fe8], R18 ;  /* 0x001fe81201007387 */ /* 0x0003e80000100800 */
[----:B------:R-:W2:Y:S04]  /*455c0*/  LDL R44, [R1+0xc7c] ;  /* 0x000c7c00012c7983 */ /* 0x000ea80000100800 */
[----:B------:R-:W2:Y:S01]  /*455d0*/  LDL R30, [R1+0xc70] ;  /* 0x000c7000011e7983 */ /* 0x000ea20000100800 */
[----:B0-----:R-:W-:-:S02]  /*455e0*/  @!P2 IMAD.MOV.U32 R22, RZ, RZ, R18 ;  /* 0x000000ffff16a224 */ /* 0x001fc400078e0012 */
[----:B----4-:R-:W-:Y:S01]  /*455f0*/  @!P2 IMAD.MOV.U32 R23, RZ, RZ, R45 ;  /* 0x000000ffff17a224 */ /* 0x010fe200078e002d */
[----:B-1----:R-:W4:Y:S04]  /*45600*/  LDL R18, [R1+0xc74] ;  /* 0x000c740001127983 */ /* 0x002f280000100800 */
[----:B------:R0:W4:Y:S02]  /*45610*/  @!P2 LDG.E.U16 R176, desc[UR4][R22.64] ;  /* 0x0000000416b0a981 */ /* 0x000124000c1e1500 */
[----:B0-----:R-:W-:Y:S02]  /*45620*/  @!P2 IMAD.MOV.U32 R23, RZ, RZ, R11 ;  /* 0x000000ffff17a224 */ /* 0x001fe400078e000b */
[----:B------:R-:W4:Y:S04]  /*45630*/  LDL R11, [R1+0xc68] ;  /* 0x000c6800010b7983 */ /* 0x000f280000100800 */
[----:B------:R-:W4:Y:S04]  /*45640*/  LDL.LU R33, [R1+0xc80] ;  /* 0x000c800001217983 */ /* 0x000f280000300800 */
[----:B------:R-:W4:Y:S04]  /*45650*/  LDL.LU R29, [R1+0xc40] ;  /* 0x000c4000011d7983 */ /* 0x000f280000300800 */
[----:B------:R-:W4:Y:S01]  /*45660*/  LDL.LU R28, [R1+0xc78] ;  /* 0x000c7800011c7983 */ /* 0x000f220000300800 */
[----:B------:R-:W-:Y:S01]  /*45670*/  PRMT R175, RZ, 0x7610, R175 ;  /* 0x00007610ffaf7816 */ /* 0x000fe200000000af */
[----:B------:R-:W-:-:S02]  /*45680*/  @!P2 IMAD.MOV.U32 R22, RZ, RZ, R0 ;  /* 0x000000ffff16a224 */ /* 0x000fc400078e0000 */
[----:B------:R-:W4:Y:S04]  /*45690*/  LDL.LU R26, [R1+0xc64] ;  /* 0x000c6400011a7983 */ /* 0x000f280000300800 */
[----:B------:R-:W4:Y:S04]  /*456a0*/  LDL.LU R0, [R1+0xc38] ;  /* 0x000c380001007983 */ /* 0x000f280000300800 */
[----:B------:R-:W4:Y:S04]  /*456b0*/  LDL.LU R17, [R1+0xc2c] ;  /* 0x000c2c0001117983 */ /* 0x000f280000300800 */
[----:B------:R0:W-:Y:S04]  /*456c0*/  STL [R1+0x1fc4], R14 ;  /* 0x001fc40e01007387 */ /* 0x0001e80000100800 */
[----:B------:R1:W4:Y:S02]  /*456d0*/  @!P2 LDG.E.U16 R175, desc[UR4][R22.64] ;  /* 0x0000000416afa981 */ /* 0x000324000c1e1500 */
[----:B-1----:R-:W-:-:S02]  /*456e0*/  @!P2 IMAD.MOV.U32 R22, RZ, RZ, R14 ;  /* 0x000000ffff16a224 */ /* 0x002fc400078e000e */
[----:B0-----:R-:W4:Y:S01]  /*456f0*/  LDL R14, [R1+0xc6c] ;  /* 0x000c6c00010e7983 */ /* 0x001f220000100800 */
[----:B------:R-:W-:Y:S01]  /*45700*/  PRMT R174, RZ, 0x7610, R174 ;  /* 0x00007610ffae7816 */ /* 0x000fe200000000ae */
[----:B------:R-:W-:Y:S01]  /*45710*/  @!P2 IMAD.MOV.U32 R23, RZ, RZ, R19 ;  /* 0x000000ffff17a224 */ /* 0x000fe200078e0013 */
[----:B------:R-:W-:-:S04]  /*45720*/  PRMT R173, RZ, 0x7610, R173 ;  /* 0x00007610ffad7816 */ /* 0x000fc800000000ad */
[----:B------:R3:W4:Y:S01]  /*45730*/  @!P2 LDG.E.U16 R174, desc[UR4][R22.64] ;  /* 0x0000000416aea981 */ /* 0x000722000c1e1500 */
[----:B------:R-:W-:-:S03]  /*45740*/  PRMT R172, RZ, 0x7610, R172 ;  /* 0x00007610ffac7816 */ /* 0x000fc600000000ac */
[----:B------:R0:W-:Y:S04]  /*45750*/  STL [R1+0x1fc0], R19 ;  /* 0x001fc01301007387 */ /* 0x0001e80000100800 */
[----:B------:R-:W4:Y:S01]  /*45760*/  LDL R47, [R1+0xc3c] ;  /* 0x000c3c00012f7983 */ /* 0x000f220000100800 */
[----:B------:R-:W-:Y:S01]  /*45770*/  PRMT R171, RZ, 0x7610, R171 ;  /* 0x00007610ffab7816 */ /* 0x000fe200000000ab */
[----:B---3--:R-:W-:Y:S02]  /*45780*/  @!P2 IMAD.MOV.U32 R22, RZ, RZ, R12 ;  /* 0x000000ffff16a224 */ /* 0x008fe400078e000c */
[----:B--2---:R-:W-:-:S05]  /*45790*/  @!P2 IMAD.MOV.U32 R23, RZ, RZ, R32 ;  /* 0x000000ffff17a224 */ /* 0x004fca00078e0020 */
[----:B------:R1:W2:Y:S02]  /*457a0*/  @!P2 LDG.E.U16 R173, desc[UR4][R22.64] ;  /* 0x0000000416ada981 */ /* 0x0002a4000c1e1500 */
[----:B-1----:R-:W-:Y:S02]  /*457b0*/  @!P2 IMAD.MOV.U32 R23, RZ, RZ, R44 ;  /* 0x000000ffff17a224 */ /* 0x002fe400078e002c */
[----:B----4-:R-:W-:-:S05]  /*457c0*/  @!P2 IMAD.MOV.U32 R22, RZ, RZ, R33 ;  /* 0x000000ffff16a224 */ /* 0x010fca00078e0021 */
[----:B------:R1:W3:Y:S02]  /*457d0*/  @!P2 LDG.E.U16 R172, desc[UR4][R22.64] ;  /* 0x0000000416aca981 */ /* 0x0002e4000c1e1500 */
[----:B-1----:R-:W-:Y:S02]  /*457e0*/  @!P2 IMAD.MOV.U32 R23, RZ, RZ, R18 ;  /* 0x000000ffff17a224 */ /* 0x002fe400078e0012 */
[----:B------:R-:W4:Y:S01]  /*457f0*/  LDL R18, [R1+0xc34] ;  /* 0x000c340001127983 */ /* 0x000f220000100800 */
[----:B------:R-:W-:-:S03]  /*45800*/  @!P2 IMAD.MOV.U32 R22, RZ, RZ, R28 ;  /* 0x000000ffff16a224 */ /* 0x000fc600078e001c */
[----:B------:R-:W2:Y:S01]  /*45810*/  LDL.LU R44, [R1+0xc30] ;  /* 0x000c3000012c7983 */ /* 0x000ea20000300800 */
[----:B------:R-:W-:-:S03]  /*45820*/  PRMT R170, RZ, 0x7610, R170 ;  /* 0x00007610ffaa7816 */ /* 0x000fc600000000aa */
[----:B------:R1:W3:Y:S02]  /*45830*/  @!P2 LDG.E.U16 R171, desc[UR4][R22.64] ;  /* 0x0000000416aba981 */ /* 0x0002e4000c1e1500 */
[----:B-1----:R-:W-:Y:S02]  /*45840*/  @!P2 IMAD.MOV.U32 R22, RZ, RZ, R30 ;  /* 0x000000ffff16a224 */ /* 0x002fe400078e001e */
[----:B------:R-:W3:Y:S04]  /*45850*/  LDL.LU R30, [R1+0xc00] ;  /* 0x000c0000011e7983 */ /* 0x000ee80000300800 */
[----:B0-----:R-:W3:Y:S01]  /*45860*/  LDL R19, [R1+0xbfc] ;  /* 0x000bfc0001137983 */ /* 0x001ee20000100800 */
[----:B------:R-:W-:-:S03]  /*45870*/  @!P2 IMAD.MOV.U32 R23, RZ, RZ, R14 ;  /* 0x000000ffff17a224 */ /* 0x000fc600078e000e */
[----:B------:R-:W3:Y:S04]  /*45880*/  LDL R14, [R1+0xbbc] ;  /* 0x000bbc00010e7983 */ /* 0x000ee80000100800 */
[----:B------:R0:W3:Y:S02]  /*45890*/  @!P2 LDG.E.U16 R170, desc[UR4][R22.64] ;  /* 0x0000000416aaa981 */ /* 0x0000e4000c1e1500 */
[----:B0-----:R-:W-:Y:S02]  /*458a0*/  @!P2 IMAD.MOV.U32 R22, RZ, RZ, R11 ;  /* 0x000000ffff16a224 */ /* 0x001fe400078e000b */
[----:B------:R-:W3:Y:S01]  /*458b0*/  LDL R11, [R1+0xbc0] ;  /* 0x000bc000010b7983 */ /* 0x000ee20000100800 */
[----:B------:R-:W-:Y:S01]  /*458c0*/  PRMT R169, RZ, 0x7610, R169 ;  /* 0x00007610ffa97816 */ /* 0x000fe200000000a9 */
[----:B------:R-:W-:Y:S01]  /*458d0*/  @!P2 IMAD.MOV.U32 R23, RZ, RZ, R26 ;  /* 0x000000ffff17a224 */ /* 0x000fe200078e001a */
[----:B------:R-:W-:-:S04]  /*458e0*/  PRMT R168, RZ, 0x7610, R168 ;  /* 0x00007610ffa87816 */ /* 0x000fc800000000a8 */
[----:B------:R0:W3:Y:S02]  /*458f0*/  @!P2 LDG.E.U16 R169, desc[UR4][R22.64] ;  /* 0x0000000416a9a981 */ /* 0x0000e4000c1e1500 */
[----:B0-----:R-:W-:Y:S02]  /*45900*/  @!P2 IMAD.MOV.U32 R22, RZ, RZ, R29 ;  /* 0x000000ffff16a224 */ /* 0x001fe400078e001d */
[----:B------:R-:W-:-:S05]  /*45910*/  @!P2 IMAD.MOV.U32 R23, RZ, RZ, R47 ;  /* 0x000000ffff17a224 */ /* 0x000fca00078e002f */
[----:B------:R0:W3:Y:S01]  /*45920*/  @!P2 LDG.E.U16 R168, desc[UR4][R22.64] ;  /* 0x0000000416a8a981 */ /* 0x0000e2000c1e1500 */
[----:B------:R-:W-:Y:S02]  /*45930*/  PRMT R167, RZ, 0x7610, R167 ;  /* 0x00007610ffa77816 */ /* 0x000fe400000000a7 */
[----:B------:R-:W-:Y:S01]  /*45940*/  PRMT R166, RZ, 0x7610, R166 ;  /* 0x00007610ffa67816 */ /* 0x000fe200000000a6 */
[----:B0-----:R-:W-:Y:S02]  /*45950*/  @!P2 IMAD.MOV.U32 R22, RZ, RZ, R0 ;  /* 0x000000ffff16a224 */ /* 0x001fe400078e0000 */
[----:B----4-:R-:W-:Y:S02]  /*45960*/  @!P2 IMAD.MOV.U32 R23, RZ, RZ, R18 ;  /* 0x000000ffff17a224 */ /* 0x010fe400078e0012 */
[----:B------:R-:W4:Y:S04]  /*45970*/  LDL R18, [R1+0xc24] ;  /* 0x000c240001127983 */ /* 0x000f280000100800 */
[----:B------:R-:W4:Y:S04]  /*45980*/  LDL.LU R47, [R1+0xc28] ;  /* 0x000c2800012f7983 */ /* 0x000f280000300800 */
[----:B------:R2:W4:Y:S01]  /*45990*/  @!P2 LDG.E.U16 R167, desc[UR4][R22.64] ;  /* 0x0000000416a7a981 */ /* 0x000522000c1e1500 */
[----:B------:R-:W-:Y:S01]  /*459a0*/  PRMT R165, RZ, 0x7610, R165 ;  /* 0x00007610ffa57816 */ /* 0x000fe200000000a5 */
[----:B--2---:R-:W-:-:S02]  /*459b0*/  @!P2 IMAD.MOV.U32 R22, RZ, RZ, R44 ;  /* 0x000000ffff16a224 */ /* 0x004fc400078e002c */
[----:B------:R-:W-:-:S05]  /*459c0*/  @!P2 IMAD.MOV.U32 R23, RZ, RZ, R17 ;  /* 0x000000ffff17a224 */ /* 0x000fca00078e0011 */
[----:B------:R3:W2:Y:S04]  /*459d0*/  @!P2 LDG.E.U16 R166, desc[UR4][R22.64] ;  /* 0x0000000416a6a981 */ /* 0x0006a8000c1e1500 */
[----:B------:R0:W-:Y:S01]  /*459e0*/  STL [R1+0x1fec], R17 ;  /* 0x001fec1101007387 */ /* 0x0001e20000100800 */
[----:B---3--:R-:W-:Y:S02]  /*459f0*/  @!P2 IMAD.MOV.U32 R22, RZ, RZ, R30 ;  /* 0x000000ffff16a224 */ /* 0x008fe400078e001e */
[----:B------:R-:W-:-:S05]  /*45a00*/  @!P2 IMAD.MOV.U32 R23, RZ, RZ, R19 ;  /* 0x000000ffff17a224 */ /* 0x000fca00078e0013 */
[----:B------:R1:W3:Y:S02]  /*45a10*/  @!P2 LDG.E.U16 R165, desc[UR4][R22.64] ;  /* 0x0000000416a5a981 */ /* 0x0002e4000c1e1500 */
[----:B-1----:R-:W-:Y:S02]  /*45a20*/  @!P2 IMAD.MOV.U32 R23, RZ, RZ, R14 ;  /* 0x000000ffff17a224 */ /* 0x002fe400078e000e */
[----:B------:R-:W-:Y:S01]  /*45a30*/  @!P2 IMAD.MOV.U32 R22, RZ, RZ, R11 ;  /* 0x000000ffff16a224 */ /* 0x000fe200078e000b */
[----:B------:R-:W2:Y:S04]  /*45a40*/  LDL.LU R14, [R1+0xbb8] ;  /* 0x000bb800010e7983 */ /* 0x000ea80000300800 */
[----:B------:R-:W3:Y:S04]  /*45a50*/  LDL.LU R19, [R1+0xbb0] ;  /* 0x000bb00001137983 */ /* 0x000ee80000300800 */
[----:B------:R-:W3:Y:S01]  /*45a60*/  LDL.LU R11, [R1+0xba8] ;  /* 0x000ba800010b7983 */ /* 0x000ee20000300800 */
[----:B------:R-:W-:-:S02]  /*45a70*/  PRMT R164, RZ, 0x7610, R164 ;  /* 0x00007610ffa47816 */ /* 0x000fc400000000a4 */
[----:B------:R-:W-:-:S04]  /*45a80*/  PRMT R163, RZ, 0x7610, R163 ;  /* 0x00007610ffa37816 */ /* 0x000fc800000000a3 */
[----:B------:R1:W3:Y:S04]  /*45a90*/  @!P2 LDG.E.U16 R164, desc[UR4][R22.64] ;  /* 0x0000000416a4a981 */ /* 0x0002e8000c1e1500 */
[----:B------:R1:W-:Y:S04]  /*45aa0*/  STL [R1+0x1fcc], R15 ;  /* 0x001fcc0f01007387 */ /* 0x0003e80000100800 */
[----:B------:R1:W-:Y:S04]  /*45ab0*/  STL [R1+0x1fc8], R20 ;  /* 0x001fc81401007387 */ /* 0x0003e80000100800 */
[----:B0-----:R-:W3:Y:S01]  /*45ac0*/  LDL R17, [R1+0xba4] ;  /* 0x000ba40001117983 */ /* 0x001ee20000100800 */
[----:B-1----:R-:W-:-:S02]  /*45ad0*/  @!P2 IMAD.MOV.U32 R22, RZ, RZ, R15 ;  /* 0x000000ffff16a224 */ /* 0x002fc400078e000f */
[----:B------:R-:W-:Y:S01]  /*45ae0*/  @!P2 IMAD.MOV.U32 R23, RZ, RZ, R20 ;  /* 0x000000ffff17a224 */ /* 0x000fe200078e0014 */
[----:B------:R-:W3:Y:S04]  /*45af0*/  LDL R15, [R1+0xb78] ;  /* 0x000b7800010f7983 */ /* 0x000ee80000100800 */
[----:B------:R-:W3:Y:S04]  /*45b00*/  LDL R20, [R1+0xbb4] ;  /* 0x000bb40001147983 */ /* 0x000ee80000100800 */
[----:B------:R4:W3:Y:S02]  /*45b10*/  @!P2 LDG.E.U16 R163, desc[UR4][R22.64] ;  /* 0x0000000416a3a981 */ /* 0x0008e4000c1e1500 */
[----:B----4-:R-:W-:-:S02]  /*45b20*/  @!P2 IMAD.MOV.U32 R23, RZ, RZ, R18 ;  /* 0x000000ffff17a224 */ /* 0x010fc400078e0012 */
[----:B------:R-:W4:Y:S04]  /*45b30*/  LDL R18, [R1+0xbac] ;  /* 0x000bac0001127983 */ /* 0x000f280000100800 */
[----:B------:R0:W-:Y:S01]  /*45b40*/  STL [R1+0x24ac], R151 ;  /* 0x0024ac9701007387 */ /* 0x0001e20000100800 */
[----:B------:R-:W-:-:S03]  /*45b50*/  @!P2 IMAD.MOV.U32 R22, RZ, RZ, R47 ;  /* 0x000000ffff16a224 */ /* 0x000fc600078e002f */
[----:B0-----:R-:W4:Y:S04]  /*45b60*/  LDL R151, [R1+0xbe8] ;  /* 0x000be80001977983 */ /* 0x001f280000100800 */
[----:B------:R0:W-:Y:S04]  /*45b70*/  STL [R1+0x24a8], R48 ;  /* 0x0024a83001007387 */ /* 0x0001e80000100800 */
[----:B0-----:R-:W4:Y:S04]  /*45b80*/  LDL R48, [R1+0xbe4] ;  /* 0x000be40001307983 */ /* 0x001f280000100800 */
[----:B------:R0:W-:Y:S04]  /*45b90*/  STL.64 [R1+0x24a0], R46 ;  /* 0x0024a02e01007387 */ /* 0x0001e80000100a00 */
[----:B0-----:R-:W4:Y:S04]  /*45ba0*/  LDL R46, [R1+0xbec] ;  /* 0x000bec00012e7983 */ /* 0x001f280000100800 */
[----:B------:R-:W4:Y:S04]  /*45bb0*/  LDL R47, [R1+0xbf0] ;  /* 0x000bf000012f7983 */ /* 0x000f280000100800 */
[----:B------:R0:W-:Y:S04]  /*45bc0*/  STL.64 [R1+0x2498], R44 ;  /* 0x0024982c01007387 */ /* 0x0001e80000100a00 */
[----:B0-----:R-:W4:Y:S04]  /*45bd0*/  LDL R44, [R1+0xbf4] ;  /* 0x000bf400012c7983 */ /* 0x001f280000100800 */
[----:B------:R-:W4:Y:S04]  /*45be0*/  LDL R45, [R1+0xbf8] ;  /* 0x000bf800012d7983 */ /* 0x000f280000100800 */
        /* <DEDUP_REMOVED lines=8> */
[----:B------:R0:W-:Y:S04]  /*45c70*/  STL.64 [R1+0x2450], R26 ;  /* 0x0024501a01007387 */ /* 0x0001e80000100a00 */
[----:B------:R-:W-:Y:S04]  /*45c80*/  STL.64 [R1+0x2448], R24 ;  /* 0x0024481801007387 */ /* 0x000fe80000100a00 */
[----:B--2---:R-:W-:Y:S04]  /*45c90*/  STL [R1+0x1fd0], R14 ;  /* 0x001fd00e01007387 */ /* 0x004fe80000100800 */
[----:B---3--:R-:W-:Y:S04]  /*45ca0*/  STL [R1+0x1fd4], R19 ;  /* 0x001fd41301007387 */ /* 0x008fe80000100800 */
[----:B------:R-:W-:Y:S04]  /*45cb0*/  STL [R1+0x1fd8], R11 ;  /* 0x001fd80b01007387 */ /* 0x000fe80000100800 */
[----:B0-----:R-:W2:Y:S04]  /*45cc0*/  LDL.LU R26, [R1+0xab0] ;  /* 0x000ab000011a7983 */ /* 0x001ea80000300800 */
[----:B------:R-:W3:Y:S04]  /*45cd0*/  LDL.LU R27, [R1+0xa94] ;  /* 0x000a9400011b7983 */ /* 0x000ee80000300800 */
[----:B------:R-:W3:Y:S04]  /*45ce0*/  LDL.LU R28, [R1+0xa78] ;  /* 0x000a7800011c7983 */ /* 0x000ee80000300800 */
[----:B------:R-:W3:Y:S04]  /*45cf0*/  LDL.LU R29, [R1+0xa5c] ;  /* 0x000a5c00011d7983 */ /* 0x000ee80000300800 */
[----:B------:R-:W3:Y:S04]  /*45d00*/  LDL.LU R30, [R1+0xa40] ;  /* 0x000a4000011e7983 */ /* 0x000ee80000300800 */
[----:B------:R-:W3:Y:S01]  /*45d10*/  LDL.LU R31, [R1+0xa24] ;  /* 0x000a2400011f7983 */ /* 0x000ee20000300800 */
[----:B------:R-:W-:-:S03]  /*45d20*/  PRMT R162, RZ, 0x7610, R162 ;  /* 0x00007610ffa27816 */ /* 0x000fc600000000a2 */
[----:B------:R-:W3:Y:S04]  /*45d30*/  LDL.LU R32, [R1+0xa08] ;  /* 0x000a080001207983 */ /* 0x000ee80000300800 */
[----:B------:R-:W3:Y:S04]  /*45d40*/  LDL.LU R33, [R1+0x9ec] ;  /* 0x0009ec0001217983 */ /* 0x000ee80000300800 */
[----:B------:R-:W3:Y:S04]  /*45d50*/  LDL.LU R34, [R1+0x9d0] ;  /* 0x0009d00001227983 */ /* 0x000ee80000300800 */
[----:B------:R-:W3:Y:S04]  /*45d60*/  LDL.LU R35, [R1+0x9b4] ;  /* 0x0009b40001237983 */ /* 0x000ee80000300800 */
[----:B------:R-:W3:Y:S04]  /*45d70*/  LDL.LU R36, [R1+0x998] ;  /* 0x0009980001247983 */ /* 0x000ee80000300800 */
[----:B------:R-:W3:Y:S04]  /*45d80*/  LDL.LU R37, [R1+0x97c] ;  /* 0x00097c0001257983 */ /* 0x000ee80000300800 */
[----:B------:R4:W3:Y:S01]  /*45d90*/  @!P2 LDG.E.U16 R162, desc[UR4][R22.64] ;  /* 0x0000000416a2a981 */ /* 0x0008e2000c1e1500 */
[----:B------:R-:W-:-:S03]  /*45da0*/  PRMT R161, RZ, 0x7610, R161 ;  /* 0x00007610ffa17816 */ /* 0x000fc600000000a1 */
[----:B------:R-:W3:Y:S04]  /*45db0*/  LDL.LU R38, [R1+0x960] ;  /* 0x0009600001267983 */ /* 0x000ee80000300800 */
[----:B------:R-:W3:Y:S04]  /*45dc0*/  LDL.LU R39, [R1+0x944] ;  /* 0x0009440001277983 */ /* 0x000ee80000300800 */
[----:B------:R-:W3:Y:S04]  /*45dd0*/  LDL.LU R40, [R1+0x928] ;  /* 0x0009280001287983 */ /* 0x000ee80000300800 */
[----:B------:R-:W3:Y:S04]  /*45de0*/  LDL.LU R41, [R1+0x90c] ;  /* 0x00090c0001297983 */ /* 0x000ee80000300800 */
[----:B------:R-:W3:Y:S04]  /*45df0*/  LDL.LU R42, [R1+0x8f0] ;  /* 0x0008f000012a7983 */ /* 0x000ee80000300800 */
[----:B------:R-:W3:Y:S01]  /*45e00*/  LDL.LU R43, [R1+0x8d4] ;  /* 0x0008d400012b7983 */ /* 0x000ee20000300800 */
[----:B------:R-:W-:-:S02]  /*45e10*/  PRMT R160, RZ, 0x7610, R160 ;  /* 0x00007610ffa07816 */ /* 0x000fc400000000a0 */
[----:B------:R-:W-:Y:S02]  /*45e20*/  PRMT R159, RZ, 0x7610, R159 ;  /* 0x00007610ff9f7816 */ /* 0x000fe4000000009f */
[----:B------:R-:W-:Y:S02]  /*45e30*/  PRMT R158, RZ, 0x7610, R158 ;  /* 0x00007610ff9e7816 */ /* 0x000fe4000000009e */
[----:B------:R-:W-:Y:S02]  /*45e40*/  PRMT R157, RZ, 0x7610, R157 ;  /* 0x00007610ff9d7816 */ /* 0x000fe4000000009d */
[----:B------:R-:W-:Y:S02]  /*45e50*/  PRMT R156, RZ, 0x7610, R156 ;  /* 0x00007610ff9c7816 */ /* 0x000fe4000000009c */
[----:B------:R-:W-:Y:S02]  /*45e60*/  PRMT R155, RZ, 0x7610, R155 ;  /* 0x00007610ff9b7816 */ /* 0x000fe4000000009b */
[----:B------:R-:W-:Y:S01]  /*45e70*/  PRMT R13, RZ, 0x7610, R13 ;  /* 0x00007610ff0d7816 */ /* 0x000fe2000000000d */
[----:B----4-:R-:W-:-:S02]  /*45e80*/  @!P2 IMAD.MOV.U32 R23, RZ, RZ, R44 ;  /* 0x000000ffff17a224 */ /* 0x010fc400078e002c */
[----:B------:R-:W-:Y:S01]  /*45e90*/  @!P2 IMAD.MOV.U32 R22, RZ, RZ, R45 ;  /* 0x000000ffff16a224 */ /* 0x000fe200078e002d */
[----:B------:R-:W4:Y:S04]  /*45ea0*/  LDL.LU R44, [R1+0x8b8] ;  /* 0x0008b800012c7983 */ /* 0x000f280000300800 */
[----:B------:R-:W4:Y:S04]  /*45eb0*/  LDL.LU R45, [R1+0x89c] ;  /* 0x00089c00012d7983 */ /* 0x000f280000300800 */
[----:B------:R0:W4:Y:S02]  /*45ec0*/  @!P2 LDG.E.U16 R161, desc[UR4][R22.64] ;  /* 0x0000000416a1a981 */ /* 0x000124000c1e1500 */
[----:B0-----:R-:W-:-:S02]  /*45ed0*/  @!P2 IMAD.MOV.U32 R23, RZ, RZ, R46 ;  /* 0x000000ffff17a224 */ /* 0x001fc400078e002e */
[----:B------:R-:W-:Y:S01]  /*45ee0*/  @!P2 IMAD.MOV.U32 R22, RZ, RZ, R47 ;  /* 0x000000ffff16a224 */ /* 0x000fe200078e002f */
[----:B------:R-:W4:Y:S04]  /*45ef0*/  LDL.LU R46, [R1+0x880] ;  /* 0x00088000012e7983 */ /* 0x000f280000300800 */
[----:B------:R-:W4:Y:S04]  /*45f00*/  LDL.LU R47, [R1+0x864] ;  /* 0x00086400012f7983 */ /* 0x000f280000300800 */
[----:B------:R0:W4:Y:S02]  /*45f10*/  @!P2 LDG.E.U16 R160, desc[UR4][R22.64] ;  /* 0x0000000416a0a981 */ /* 0x000124000c1e1500 */
[----:B0-----:R-:W-:-:S02]  /*45f20*/  @!P2 IMAD.MOV.U32 R22, RZ, RZ, R151 ;  /* 0x000000ffff16a224 */ /* 0x001fc400078e0097 */
[----:B------:R-:W-:Y:S02]  /*45f30*/  @!P2 IMAD.MOV.U32 R23, RZ, RZ, R48 ;  /* 0x000000ffff17a224 */ /* 0x000fe400078e0030 */
[----:B------:R-:W4:Y:S04]  /*45f40*/  LDL.LU R48, [R1+0x848] ;  /* 0x0008480001307983 */ /* 0x000f280000300800 */
[----:B------:R0:W4:Y:S04]  /*45f50*/  @!P2 LDG.E.U16 R159, desc[UR4][R22.64] ;  /* 0x00000004169fa981 */ /* 0x000128000c1e1500 */
[----:B------:R-:W4:Y:S01]  /*45f60*/  LDL.LU R151, [R1+0x82c] ;  /* 0x00082c0001977983 */ /* 0x000f220000300800 */
[----:B0-----:R-:W-:-:S02]  /*45f70*/  @!P2 IMAD.MOV.U32 R22, RZ, RZ, R14 ;  /* 0x000000ffff16a224 */ /* 0x001fc400078e000e */
[----:B------:R-:W-:Y:S02]  /*45f80*/  @!P2 IMAD.MOV.U32 R23, RZ, RZ, R20 ;  /* 0x000000ffff17a224 */ /* 0x000fe400078e0014 */
[----:B------:R-:W4:Y:S04]  /*45f90*/  LDL.LU R20, [R1+0x810] ;  /* 0x0008100001147983 */ /* 0x000f280000300800 */
[----:B------:R0:W4:Y:S02]  /*45fa0*/  @!P2 LDG.E.U16 R158, desc[UR4][R22.64] ;  /* 0x00000004169ea981 */ /* 0x000124000c1e1500 */
[----:B0-----:R-:W-:Y:S02]  /*45fb0*/  @!P2 IMAD.MOV.U32 R22, RZ, RZ, R19 ;  /* 0x000000ffff16a224 */ /* 0x001fe400078e0013 */
[----:B------:R-:W-:-:S05]  /*45fc0*/  @!P2 IMAD.MOV.U32 R23, RZ, RZ, R18 ;  /* 0x000000ffff17a224 */ /* 0x000fca00078e0012 */
[----:B------:R0:W4:Y:S02]  /*45fd0*/  @!P2 LDG.E.U16 R157, desc[UR4][R22.64] ;  /* 0x00000004169da981 */ /* 0x000124000c1e1500 */
[----:B0-----:R-:W-:Y:S02]  /*45fe0*/  @!P2 IMAD.MOV.U32 R22, RZ, RZ, R11 ;  /* 0x000000ffff16a224 */ /* 0x001fe400078e000b */
[----:B------:R-:W-:-:S05]  /*45ff0*/  @!P2 IMAD.MOV.U32 R23, RZ, RZ, R17 ;  /* 0x000000ffff17a224 */ /* 0x000fca00078e0011 */
[----:B------:R0:W4:Y:S02]  /*46000*/  @!P2 LDG.E.U16 R156, desc[UR4][R22.64] ;  /* 0x00000004169ca981 */ /* 0x000124000c1e1500 */
[----:B0-----:R-:W-:Y:S02]  /*46010*/  @!P2 IMAD.MOV.U32 R22, RZ, RZ, R15 ;  /* 0x000000ffff16a224 */ /* 0x001fe400078e000f */
[----:B------:R-:W4:Y:S01]  /*46020*/  LDL.LU R15, [R1+0x7f4] ;  /* 0x0007f400010f7983 */ /* 0x000f220000300800 */
[----:B------:R-:W-:-:S05]  /*46030*/  @!P2 IMAD.MOV.U32 R23, RZ, RZ, R21 ;  /* 0x000000ffff17a224 */ /* 0x000fca00078e0015 */
[----:B------:R0:W4:Y:S04]  /*46040*/  @!P2 LDG.E.U16 R155, desc[UR4][R22.64] ;  /* 0x00000004169ba981 */ /* 0x000128000c1e1500 */
[----:B------:R-:W-:Y:S04]  /*46050*/  STL [R1+0x1fdc], R21 ;  /* 0x001fdc1501007387 */ /* 0x000fe80000100800 */
[----:B------:R-:W-:Y:S04]  /*46060*/  STL [R1+0x1fe4], R16 ;  /* 0x001fe41001007387 */ /* 0x000fe80000100800 */
[----:B------:R-:W-:Y:S01]  /*46070*/  STL [R1+0x1fe0], R3 ;  /* 0x001fe00301007387 */ /* 0x000fe20000100800 */
[----:B0-----:R-:W-:-:S02]  /*46080*/  @!P2 IMAD.MOV.U32 R22, RZ, RZ, R16 ;  /* 0x000000ffff16a224 */ /* 0x001fc400078e0010 */
[----:B------:R-:W-:-:S05]  /*46090*/  @!P2 IMAD.MOV.U32 R23, RZ, RZ, R3 ;  /* 0x000000ffff17a224 */ /* 0x000fca00078e0003 */
[----:B------:R-:W4:Y:S04]  /*460a0*/  @!P2 LDG.E.U16 R13, desc[UR4][R22.64] ;  /* 0x00000004160da981 */ /* 0x000f28000c1e1500 */
[----:B--2---:R-:W-:Y:S04]  /*460b0*/  STS.U16 [R10+0x1c80], R26 ;  /* 0x001c801a0a007388 */ /* 0x004fe80000000400 */
[----:B------:R0:W-:Y:S04]  /*460c0*/  STS.U16 [R10+0x10480], R135 ;  /* 0x010480870a007388 */ /* 0x0001e80000000400 */
[----:B------:R1:W-:Y:S04]  /*460d0*/  STS.U16 [R10+0x10880], R119 ;  /* 0x010880770a007388 */ /* 0x0003e80000000400 */
[----:B------:R2:W-:Y:S04]  /*460e0*/  STS.U16 [R10+0x10c80], R111 ;  /* 0x010c806f0a007388 */ /* 0x0005e80000000400 */
[----:B------:R3:W-:Y:S04]  /*460f0*/  STS.U16 [R10+0x11080], R85 ;  /* 0x011080550a007388 */ /* 0x0007e80000000400 */
[----:B------:R3:W-:Y:S04]  /*46100*/  STS.U16 [R10+0x11480], R55 ;  /* 0x011480370a007388 */ /* 0x0007e80000000400 */
[----:B------:R3:W-:Y:S04]  /*46110*/  STS.U16 [R10+0x11880], R104 ;  /* 0x011880680a007388 */ /* 0x0007e80000000400 */
[----:B0-----:R-:W4:Y:S04]  /*46120*/  LDL.LU R135, [R1+0x2678] ;  /* 0x0026780001877983 */ /* 0x001f280000300800 */
[----:B-1----:R-:W4:Y:S04]  /*46130*/  LDL.LU R119, [R1+0x2674] ;  /* 0x0026740001777983 */ /* 0x002f280000300800 */
[----:B--2---:R-:W2:Y:S04]  /*46140*/  LDL.LU R111, [R1+0x2670] ;  /* 0x00267000016f7983 */ /* 0x004ea80000300800 */
[----:B---3--:R-:W3:Y:S04]  /*46150*/  LDL.LU R85, [R1+0x266c] ;  /* 0x00266c0001557983 */ /* 0x008ee80000300800 */
[----:B------:R-:W2:Y:S04]  /*46160*/  LDL.LU R55, [R1+0x2668] ;  /* 0x0026680001377983 */ /* 0x000ea80000300800 */
[----:B------:R-:W2:Y:S04]  /*46170*/  LDL.LU R104, [R1+0x2664] ;  /* 0x0026640001687983 */ /* 0x000ea80000300800 */
[----:B------:R0:W-:Y:S04]  /*46180*/  STS.U16 [R10+0x11c80], R86 ;  /* 0x011c80560a007388 */ /* 0x0001e80000000400 */
[----:B------:R1:W-:Y:S04]  /*46190*/  STS.U16 [R10+0x12080], R70 ;  /* 0x012080460a007388 */ /* 0x0003e80000000400 */
[----:B------:R1:W-:Y:S04]  /*461a0*/  STS.U16 [R10+0x12480], R62 ;  /* 0x0124803e0a007388 */ /* 0x0003e80000000400 */
[----:B------:R1:W-:Y:S04]  /*461b0*/  STS.U16 [R10+0x12880], R106 ;  /* 0x0128806a0a007388 */ /* 0x0003e80000000400 */
[----:B------:R1:W-:Y:S04]  /*461c0*/  STS.U16 [R10+0x12c80], R56 ;  /* 0x012c80380a007388 */ /* 0x0003e80000000400 */
[----:B------:R1:W-:Y:S04]  /*461d0*/  STS.U16 [R10+0x13080], R105 ;  /* 0x013080690a007388 */ /* 0x0003e80000000400 */
[----:B0-----:R-:W2:Y:S04]  /*461e0*/  LDL.LU R86, [R1+0x2660] ;  /* 0x0026600001567983 */ /* 0x001ea80000300800 */
[----:B-1----:R-:W2:Y:S04]  /*461f0*/  LDL.LU R70, [R1+0x265c] ;  /* 0x00265c0001467983 */ /* 0x002ea80000300800 */
[----:B------:R-:W2:Y:S04]  /*46200*/  LDL.LU R62, [R1+0x2658] ;  /* 0x00265800013e7983 */ /* 0x000ea80000300800 */
[----:B------:R-:W3:Y:S04]  /*46210*/  LDL.LU R106, [R1+0x2654] ;  /* 0x00265400016a7983 */ /* 0x000ee80000300800 */
[----:B------:R-:W2:Y:S04]  /*46220*/  LDL.LU R56, [R1+0x2650] ;  /* 0x0026500001387983 */ /* 0x000ea80000300800 */
[----:B------:R-:W2:Y:S04]  /*46230*/  LDL.LU R105, [R1+0x264c] ;  /* 0x00264c0001697983 */ /* 0x000ea80000300800 */
        /* <DEDUP_REMOVED lines=9> */
[----:B------:R-:W3:Y:S04]  /*462d0*/  LDL.LU R9, [R1+0x2638] ;  /* 0x0026380001097983 */ /* 0x000ee80000300800 */
[----:B------:R-:W2:Y:S04]  /*462e0*/  LDL.LU R19, [R1+0xb5c] ;  /* 0x000b5c0001137983 */ /* 0x000ea80000300800 */
[----:B------:R-:W2:Y:S04]  /*462f0*/  LDL.LU R14, [R1+0xb44] ;  /* 0x000b4400010e7983 */ /* 0x000ea80000300800 */
[----:B------:R-:W2:Y:S04]  /*46300*/  LDL.LU R24, [R1+0xb2c] ;  /* 0x000b2c0001187983 */ /* 0x000ea80000300800 */
[----:B------:R-:W2:Y:S04]  /*46310*/  LDL.LU R25, [R1+0xb14] ;  /* 0x000b140001197983 */ /* 0x000ea80000300800 */
[----:B------:R0:W-:Y:S04]  /*46320*/  STS.U16 [R10+0x2080], R27 ;  /* 0x0020801b0a007388 */ /* 0x0001e80000000400 */
        /* <DEDUP_REMOVED lines=34> */
[----:B----4-:R0:W-:Y:S04]  /*46550*/  STS.U16 [R10+0x6480], R44 ;  /* 0x0064802c0a007388 */ /* 0x0101e80000000400 */
[----:B------:R1:W-:Y:S04]  /*46560*/  STS.U16 [R10+0x6880], R45 ;  /* 0x0068802d0a007388 */ /* 0x0003e80000000400 */
[----:B0-----:R-:W4:Y:S04]  /*46570*/  LDL.LU R44, [R1+0x908] ;  /* 0x00090800012c7983 */ /* 0x001f280000300800 */
[----:B-1----:R-:W4:Y:S04]  /*46580*/  LDL.LU R45, [R1+0x8ec] ;  /* 0x0008ec00012d7983 */ /* 0x002f280000300800 */
[----:B------:R0:W-:Y:S04]  /*46590*/  STS.U16 [R10+0x6c80], R46 ;  /* 0x006c802e0a007388 */ /* 0x0001e80000000400 */
        /* <DEDUP_REMOVED lines=8> */
[----:B0-----:R-:W4:Y:S04]  /*46620*/  LDL.LU R20, [R1+0x860] ;  /* 0x0008600001147983 */ /* 0x001f280000300800 */
[----:B------:R0:W-:Y:S04]  /*46630*/  STS.U16 [R10+0x10080], R15 ;  /* 0x0100800f0a007388 */ /* 0x0001e80000000400 */
[----:B0-----:R-:W4:Y:S04]  /*46640*/  LDL.LU R15, [R1+0x844] ;  /* 0x00084400010f7983 */ /* 0x001f280000300800 */
        /* <DEDUP_REMOVED lines=14> */
[----:B------:R-:W-:Y:S04]  /*46730*/  STL [R1+0x1ff0], R10 ;  /* 0x001ff00a01007387 */ /* 0x000fe80000100800 */
[----:B---3--:R0:W-:Y:S04]  /*46740*/  STS.U16 [R9+0x7900], R57 ;  /* 0x0079003909007388 */ /* 0x0081e80000000400 */
[----:B------:R1:W-:Y:S04]  /*46750*/  STS.U16 [R9+0x7d00], R106 ;  /* 0x007d006a09007388 */ /* 0x0003e80000000400 */
[----:B------:R3:W-:Y:S04]  /*46760*/  STS.U16 [R9+0x10100], R85 ;  /* 0x0101005509007388 */ /* 0x0007e80000000400 */
[----:B------:R3:W-:Y:S04]  /*46770*/  STS.U16 [R9+0x10500], R118 ;  /* 0x0105007609007388 */ /* 0x0007e80000000400 */
[----:B------:R3:W-:Y:S04]  /*46780*/  STS.U16 [R9+0x10900], R83 ;  /* 0x0109005309007388 */ /* 0x0007e80000000400 */
[----:B------:R3:W-:Y:S04]  /*46790*/  STS.U16 [R9+0x10d00], R58 ;  /* 0x010d003a09007388 */ /* 0x0007e80000000400 */
[----:B0-----:R-:W4:Y:S04]  /*467a0*/  LDL.LU R57, [R1+0x2634] ;  /* 0x0026340001397983 */ /* 0x001f280000300800 */
[----:B-1----:R-:W4:Y:S04]  /*467b0*/  LDL.LU R106, [R1+0x2630] ;  /* 0x00263000016a7983 */ /* 0x002f280000300800 */
[----:B---3--:R-:W3:Y:S04]  /*467c0*/  LDL.LU R85, [R1+0x262c] ;  /* 0x00262c0001557983 */ /* 0x008ee80000300800 */
[----:B------:R-:W3:Y:S04]  /*467d0*/  LDL.LU R118, [R1+0x2628] ;  /* 0x0026280001767983 */ /* 0x000ee80000300800 */
[----:B------:R-:W3:Y:S04]  /*467e0*/  LDL.LU R83, [R1+0x2624] ;  /* 0x0026240001537983 */ /* 0x000ee80000300800 */
[----:B------:R-:W3:Y:S04]  /*467f0*/  LDL.LU R58, [R1+0x2620] ;  /* 0x00262000013a7983 */ /* 0x000ee80000300800 */
[----:B------:R0:W-:Y:S04]  /*46800*/  STS.U16 [R9+0x11100], R107 ;  /* 0x0111006b09007388 */ /* 0x0001e80000000400 */
[----:B------:R1:W-:Y:S04]  /*46810*/  STS.U16 [R9+0x11500], R133 ;  /* 0x0115008509007388 */ /* 0x0003e80000000400 */
[----:B------:R1:W-:Y:S04]  /*46820*/  STS.U16 [R9+0x11900], R69 ;  /* 0x0119004509007388 */ /* 0x0003e80000000400 */
[----:B------:R1:W-:Y:S04]  /*46830*/  STS.U16 [R9+0x11d00], R110 ;  /* 0x011d006e09007388 */ /* 0x0003e80000000400 */
[----:B------:R1:W-:Y:S04]  /*46840*/  STS.U16 [R9+0x12100], R59 ;  /* 0x0121003b09007388 */ /* 0x0003e80000000400 */
[----:B------:R1:W-:Y:S04]  /*46850*/  STS.U16 [R9+0x12500], R108 ;  /* 0x0125006c09007388 */ /* 0x0003e80000000400 */
[----:B0-----:R-:W3:Y:S04]  /*46860*/  LDL.LU R107, [R1+0x261c] ;  /* 0x00261c00016b7983 */ /* 0x001ee80000300800 */
[----:B-1----:R-:W3:Y:S04]  /*46870*/  LDL.LU R133, [R1+0x2618] ;  /* 0x0026180001857983 */ /* 0x002ee80000300800 */
[----:B------:R-:W3:Y:S04]  /*46880*/  LDL.LU R69, [R1+0x2614] ;  /* 0x0026140001457983 */ /* 0x000ee80000300800 */
        /* <DEDUP_REMOVED lines=17> */
[----:B0-----:R-:W3:Y:S04]  /*469a0*/  LDL.LU R117, [R1+0x25ec] ;  /* 0x0025ec0001757983 */ /* 0x001ee80000300800 */
[----:B-1----:R-:W3:Y:S04]  /*469b0*/  LDL.LU R8, [R1+0x25e8] ;  /* 0x0025e80001087983 */ /* 0x002ee80000300800 */
[----:B--2---:R0:W-:Y:S04]  /*469c0*/  STS.U16 [R9+0xd00], R25 ;  /* 0x000d001909007388 */ /* 0x0041e80000000400 */
[----:B------:R1:W-:Y:S04]  /*469d0*/  STS.U16 [R9+0x1100], R26 ;  /* 0x0011001a09007388 */ /* 0x0003e80000000400 */
[----:B------:R2:W-:Y:S04]  /*469e0*/  STS.U16 [R9+0x1500], R27 ;  /* 0x0015001b09007388 */ /* 0x0005e80000000400 */
[----:B------:R2:W-:Y:S04]  /*469f0*/  STS.U16 [R9+0x1900], R28 ;  /* 0x0019001c09007388 */ /* 0x0005e80000000400 */
[----:B------:R2:W-:Y:S04]  /*46a00*/  STS.U16 [R9+0x1d00], R29 ;  /* 0x001d001d09007388 */ /* 0x0005e80000000400 */
[----:B------:R2:W-:Y:S04]  /*46a10*/  STS.U16 [R9+0x2100], R30 ;  /* 0x0021001e09007388 */ /* 0x0005e80000000400 */
[----:B0-----:R-:W3:Y:S04]  /*46a20*/  LDL.LU R25, [R1+0xb58] ;  /* 0x000b580001197983 */ /* 0x001ee80000300800 */
[----:B-1----:R-:W3:Y:S04]  /*46a30*/  LDL.LU R26, [R1+0xb40] ;  /* 0x000b4000011a7983 */ /* 0x002ee80000300800 */
[----:B--2---:R-:W2:Y:S04]  /*46a40*/  LDL.LU R27, [R1+0xb28] ;  /* 0x000b2800011b7983 */ /* 0x004ea80000300800 */
        /* <DEDUP_REMOVED lines=28> */
[----:B0-----:R-:W2:Y:S04]  /*46c10*/  LDL.LU R43, [R1+0x974] ;  /* 0x00097400012b7983 */ /* 0x001ea80000300800 */
        /* <DEDUP_REMOVED lines=75> */
[----:B--2---:R2:W-:Y:S04]  /*470d0*/  STS.U16 [R8+0x1980], R31 ;  /* 0x0019801f08007388 */ /* 0x0045e80000000400 */
[----:B0-----:R-:W3:Y:S04]  /*470e0*/  LDL.LU R81, [R1+0x259c] ;  /* 0x00259c0001517983 */ /* 0x001ee80000300800 */
[----:B-1----:R-:W3:Y:S04]  /*470f0*/  LDL.LU R129, [R1+0x2598] ;  /* 0x0025980001817983 */ /* 0x002ee80000300800 */
[----:B------:R-:W3:Y:S04]  /*47100*/  LDL.LU R66, [R1+0x2594] ;  /* 0x0025940001427983 */ /* 0x000ee80000300800 */
[----:B------:R-:W3:Y:S04]  /*47110*/  LDL.LU R115, [R1+0x2590] ;  /* 0x0025900001737983 */ /* 0x000ee80000300800 */
[----:B------:R-:W3:Y:S04]  /*47120*/  LDL.LU R7, [R1+0x258c] ;  /* 0x00258c0001077983 */ /* 0x000ee80000300800 */
[----:B------:R0:W-:Y:S04]  /*47130*/  STS.U16 [R8+0x1d80], R32 ;  /* 0x001d802008007388 */ /* 0x0001e80000000400 */
[----:B--2---:R-:W3:Y:S04]  /*47140*/  LDL.LU R31, [R1+0xb54] ;  /* 0x000b5400011f7983 */ /* 0x004ee80000300800 */
        /* <DEDUP_REMOVED lines=60> */
[----:B---3--:R-:W-:Y:S04]  /*47510*/  STS.U16 [R7+0x200], R31 ;  /* 0x0002001f07007388 */ /* 0x008fe80000000400 */
[----:B------:R-:W-:Y:S04]  /*47520*/  STS.U16 [R7+0x600], R32 ;  /* 0x0006002007007388 */ /* 0x000fe80000000400 */
[----:B------:R-:W-:Y:S04]  /*47530*/  STS.U16 [R7+0xa00], R33 ;  /* 0x000a002107007388 */ /* 0x000fe80000000400 */
[----:B--2---:R-:W-:Y:S04]  /*47540*/  STS.U16 [R7+0xe00], R34 ;  /* 0x000e002207007388 */ /* 0x004fe80000000400 */
        /* <DEDUP_REMOVED lines=9> */
[----:B----4-:R-:W-:Y:S04]  /*475e0*/  STS.U16 [R7+0x3600], R44 ;  /* 0x0036002c07007388 */ /* 0x010fe80000000400 */
[----:B------:R-:W-:Y:S04]  /*475f0*/  STS.U16 [R7+0x3a00], R45 ;  /* 0x003a002d07007388 */ /* 0x000fe80000000400 */
[----:B------:R-:W-:Y:S04]  /*47600*/  STS.U16 [R7+0x3e00], R46 ;  /* 0x003e002e07007388 */ /* 0x000fe80000000400 */
[----:B------:R-:W-:Y:S04]  /*47610*/  STS.U16 [R7+0x4200], R47 ;  /* 0x0042002f07007388 */ /* 0x000fe80000000400 */
        /* <DEDUP_REMOVED lines=10> */
[----:B----4-:R-:W4:Y:S04]  /*476c0*/  LDL.LU R68, [R1+0x2578] ;  /* 0x0025780001447983 */ /* 0x010f280000300800 */
[----:B------:R-:W2:Y:S04]  /*476d0*/  LDL.LU R117, [R1+0x2574] ;  /* 0x0025740001757983 */ /* 0x000ea80000300800 */
[----:B------:R0:W-:Y:S04]  /*476e0*/  STS.U16 [R7+0x6e00], R128 ;  /* 0x006e008007007388 */ /* 0x0001e80000000400 */
[----:B------:R1:W-:Y:S04]  /*476f0*/  STS.U16 [R7+0x7200], R69 ;  /* 0x0072004507007388 */ /* 0x0003e80000000400 */
[----:B------:R1:W-:Y:S04]  /*47700*/  STS.U16 [R7+0x7600], R118 ;  /* 0x0076007607007388 */ /* 0x0003e80000000400 */
[----:B------:R1:W-:Y:S04]  /*47710*/  STS.U16 [R7+0x7a00], R79 ;  /* 0x007a004f07007388 */ /* 0x0003e80000000400 */
[----:B------:R1:W-:Y:S04]  /*47720*/  STS.U16 [R7+0x7e00], R70 ;  /* 0x007e004607007388 */ /* 0x0003e80000000400 */
[----:B------:R1:W-:Y:S04]  /*47730*/  STS.U16 [R7+0x10200], R119 ;  /* 0x0102007707007388 */ /* 0x0003e80000000400 */
[----:B0-----:R-:W3:Y:S04]  /*47740*/  LDL.LU R128, [R1+0x2570] ;  /* 0x0025700001807983 */ /* 0x001ee80000300800 */
[----:B-1----:R-:W4:Y:S04]  /*47750*/  LDL.LU R69, [R1+0x256c] ;  /* 0x00256c0001457983 */ /* 0x002f280000300800 */
[----:B------:R-:W2:Y:S04]  /*47760*/  LDL.LU R118, [R1+0x2568] ;  /* 0x0025680001767983 */ /* 0x000ea80000300800 */
[----:B------:R-:W3:Y:S04]  /*47770*/  LDL.LU R79, [R1+0x2564] ;  /* 0x00256400014f7983 */ /* 0x000ee80000300800 */
[----:B------:R-:W4:Y:S04]  /*47780*/  LDL.LU R70, [R1+0x2560] ;  /* 0x0025600001467983 */ /* 0x000f280000300800 */
        /* <DEDUP_REMOVED lines=25> */
[----:B------:R-:W4:Y:S04]  /*47920*/  LDL.LU R41, [R1+0xb50] ;  /* 0x000b500001297983 */ /* 0x000f280000300800 */
[----:B------:R-:W2:Y:S04]  /*47930*/  LDL.LU R42, [R1+0xb38] ;  /* 0x000b3800012a7983 */ /* 0x000ea80000300800 */
        /* <DEDUP_REMOVED lines=13> */
[----:B------:R-:W4:Y:S04]  /*47a10*/  LDL.LU R20, [R1+0xa68] ;  /* 0x000a680001147983 */ /* 0x000f280000300800 */
[----:B------:R-:W2:Y:S04]  /*47a20*/  LDL.LU R15, [R1+0xa4c] ;  /* 0x000a4c00010f7983 */ /* 0x000ea80000300800 */
[----:B------:R-:W3:Y:S04]  /*47a30*/  LDL.LU R125, [R1+0x2528] ;  /* 0x00252800017d7983 */ /* 0x000ee80000300800 */
[----:B------:R-:W2:Y:S04]  /*47a40*/  LDL.LU R75, [R1+0x2524] ;  /* 0x00252400014b7983 */ /* 0x000ea80000300800 */
[----:B------:R0:W-:Y:S04]  /*47a50*/  STS.U16 [R7+0x13e00], R124 ;  /* 0x013e007c07007388 */ /* 0x0001e80000000400 */
[----:B------:R1:W-:Y:S04]  /*47a60*/  STS.U16 [R7+0x14200], R76 ;  /* 0x0142004c07007388 */ /* 0x0003e80000000400 */
[----:B------:R1:W-:Y:S04]  /*47a70*/  STS.U16 [R7+0x14600], R6 ;  /* 0x0146000607007388 */ /* 0x0003e80000000400 */
[----:B0-----:R-:W2:Y:S04]  /*47a80*/  LDL.LU R124, [R1+0x2520] ;  /* 0x00252000017c7983 */ /* 0x001ea80000300800 */
[----:B-1----:R-:W4:Y:S04]  /*47a90*/  LDL.LU R76, [R1+0x251c] ;  /* 0x00251c00014c7983 */ /* 0x002f280000300800 */
[----:B------:R-:W4:Y:S04]  /*47aa0*/  LDL.LU R6, [R1+0x2518] ;  /* 0x0025180001067983 */ /* 0x000f280000300800 */
        /* <DEDUP_REMOVED lines=15> */
[----:B----4-:R0:W-:Y:S04]  /*47ba0*/  STS.U16 [R6+0x2e80], R76 ;  /* 0x002e804c06007388 */ /* 0x0101e80000000400 */
[----:B---3--:R1:W-:Y:S04]  /*47bb0*/  STS.U16 [R6+0x3280], R125 ;  /* 0x0032807d06007388 */ /* 0x0083e80000000400 */
[----:B------:R3:W-:Y:S04]  /*47bc0*/  STS.U16 [R6+0x3680], R77 ;  /* 0x0036804d06007388 */ /* 0x0007e80000000400 */
[----:B------:R4:W-:Y:S04]  /*47bd0*/  STS.U16 [R6+0x3a80], R126 ;  /* 0x003a807e06007388 */ /* 0x0009e80000000400 */
[----:B------:R2:W-:Y:S04]  /*47be0*/  STS.U16 [R6+0x3e80], R78 ;  /* 0x003e804e06007388 */ /* 0x0005e80000000400 */
[----:B------:R2:W-:Y:S04]  /*47bf0*/  STS.U16 [R6+0x4280], R127 ;  /* 0x0042807f06007388 */ /* 0x0005e80000000400 */
[----:B0-----:R-:W2:Y:S04]  /*47c00*/  LDL.LU R76, [R1+0x2514] ;  /* 0x00251400014c7983 */ /* 0x001ea80000300800 */
[----:B-1----:R-:W2:Y:S04]  /*47c10*/  LDL.LU R125, [R1+0x2510] ;  /* 0x00251000017d7983 */ /* 0x002ea80000300800 */
[----:B---3--:R-:W3:Y:S04]  /*47c20*/  LDL.LU R77, [R1+0x250c] ;  /* 0x00250c00014d7983 */ /* 0x008ee80000300800 */
[----:B----4-:R-:W4:Y:S04]  /*47c30*/  LDL.LU R126, [R1+0x2508] ;  /* 0x00250800017e7983 */ /* 0x010f280000300800 */
[----:B--2---:R-:W2:Y:S04]  /*47c40*/  LDL.LU R78, [R1+0x2504] ;  /* 0x00250400014e7983 */ /* 0x004ea80000300800 */
[----:B------:R-:W3:Y:S04]  /*47c50*/  LDL.LU R127, [R1+0x2500] ;  /* 0x00250000017f7983 */ /* 0x000ee80000300800 */
[----:B------:R0:W-:Y:S04]  /*47c60*/  STS.U16 [R6+0x4680], R79 ;  /* 0x0046804f06007388 */ /* 0x0001e80000000400 */
[----:B------:R1:W-:Y:S04]  /*47c70*/  STS.U16 [R6+0x4a80], R128 ;  /* 0x004a808006007388 */ /* 0x0003e80000000400 */
[----:B------:R1:W-:Y:S04]  /*47c80*/  STS.U16 [R6+0x4e80], R80 ;  /* 0x004e805006007388 */ /* 0x0003e80000000400 */
[----:B------:R1:W-:Y:S04]  /*47c90*/  STS.U16 [R6+0x5280], R129 ;  /* 0x0052808106007388 */ /* 0x0003e80000000400 */
[----:B------:R1:W-:Y:S04]  /*47ca0*/  STS.U16 [R6+0x5680], R81 ;  /* 0x0056805106007388 */ /* 0x0003e80000000400 */
[----:B------:R1:W-:Y:S04]  /*47cb0*/  STS.U16 [R6+0x5a80], R130 ;  /* 0x005a808206007388 */ /* 0x0003e80000000400 */
[----:B0-----:R-:W2:Y:S04]  /*47cc0*/  LDL.LU R79, [R1+0x24fc] ;  /* 0x0024fc00014f7983 */ /* 0x001ea80000300800 */
[----:B-1----:R-:W4:Y:S04]  /*47cd0*/  LDL.LU R128, [R1+0x24f8] ;  /* 0x0024f80001807983 */ /* 0x002f280000300800 */
[----:B------:R-:W2:Y:S04]  /*47ce0*/  LDL.LU R80, [R1+0x24f4] ;  /* 0x0024f40001507983 */ /* 0x000ea80000300800 */
[----:B------:R-:W3:Y:S04]  /*47cf0*/  LDL.LU R129, [R1+0x24f0] ;  /* 0x0024f00001817983 */ /* 0x000ee80000300800 */
[----:B------:R-:W2:Y:S04]  /*47d00*/  LDL.LU R81, [R1+0x24ec] ;  /* 0x0024ec0001517983 */ /* 0x000ea80000300800 */
[----:B------:R-:W4:Y:S04]  /*47d10*/  LDL.LU R130, [R1+0x24e8] ;  /* 0x0024e80001827983 */ /* 0x000f280000300800 */
[----:B------:R0:W-:Y:S04]  /*47d20*/  STS.U16 [R6+0x5e80], R82 ;  /* 0x005e805206007388 */ /* 0x0001e80000000400 */
[----:B------:R1:W-:Y:S04]  /*47d30*/  STS.U16 [R6+0x6280], R131 ;  /* 0x0062808306007388 */ /* 0x0003e80000000400 */
[----:B------:R1:W-:Y:S04]  /*47d40*/  STS.U16 [R6+0x6680], R83 ;  /* 0x0066805306007388 */ /* 0x0003e80000000400 */
[----:B------:R1:W-:Y:S04]  /*47d50*/  STS.U16 [R6+0x6a80], R132 ;  /* 0x006a808406007388 */ /* 0x0003e80000000400 */
[----:B------:R1:W-:Y:S04]  /*47d60*/  STS.U16 [R6+0x6e80], R84 ;  /* 0x006e805406007388 */ /* 0x0003e80000000400 */
[----:B------:R1:W-:Y:S04]  /*47d70*/  STS.U16 [R6+0x7280], R133 ;  /* 0x0072808506007388 */ /* 0x0003e80000000400 */
[----:B0-----:R-:W2:Y:S04]  /*47d80*/  LDL.LU R82, [R1+0x24e4] ;  /* 0x0024e40001527983 */ /* 0x001ea80000300800 */
[----:B-1----:R-:W3:Y:S04]  /*47d90*/  LDL.LU R131, [R1+0x24e0] ;  /* 0x0024e00001837983 */ /* 0x002ee80000300800 */
[----:B------:R-:W2:Y:S04]  /*47da0*/  LDL.LU R83, [R1+0x24dc] ;  /* 0x0024dc0001537983 */ /* 0x000ea80000300800 */
[----:B------:R-:W4:Y:S04]  /*47db0*/  LDL.LU R132, [R1+0x24d8] ;  /* 0x0024d80001847983 */ /* 0x000f280000300800 */
[----:B------:R-:W2:Y:S04]  /*47dc0*/  LDL.LU R84, [R1+0x24d4] ;  /* 0x0024d40001547983 */ /* 0x000ea80000300800 */
[----:B------:R-:W3:Y:S04]  /*47dd0*/  LDL.LU R133, [R1+0x24d0] ;  /* 0x0024d00001857983 */ /* 0x000ee80000300800 */
        /* <DEDUP_REMOVED lines=9> */
[----:B------:R-:W4:Y:S04]  /*47e70*/  LDL.LU R5, [R1+0x24bc] ;  /* 0x0024bc0001057983 */ /* 0x000f280000300800 */
[----:B------:R0:W-:Y:S04]  /*47e80*/  STS.U16 [R6+0x10a80], R4 ;  /* 0x010a800406007388 */ /* 0x0001e80000000400 */
[----:B0-----:R-:W2:Y:S04]  /*47e90*/  LDL.LU R4, [R1+0x24b8] ;  /* 0x0024b80001047983 */ /* 0x001ea80000300800 */
[----:B------:R-:W-:Y:S04]  /*47ea0*/  STL [R1+0x2000], R6 ;  /* 0x0020000601007387 */ /* 0x000fe80000100800 */
[----:B------:R0:W-:Y:S04]  /*47eb0*/  STS.U16 [R6+0x2680], R20 ;  /* 0x0026801406007388 */ /* 0x0001e80000000400 */
[----:B------:R1:W-:Y:S04]  /*47ec0*/  STS.U16 [R6+0x2a80], R15 ;  /* 0x002a800f06007388 */ /* 0x0003e80000000400 */
[----:B------:R3:W-:Y:S04]  /*47ed0*/  STS.U16 [R6+0x280], R41 ;  /* 0x0002802906007388 */ /* 0x0007e80000000400 */
[----:B------:R-:W-:Y:S04]  /*47ee0*/  STS.U16 [R6+0x680], R42 ;  /* 0x0006802a06007388 */ /* 0x000fe80000000400 */
[----:B------:R2:W-:Y:S04]  /*47ef0*/  STS.U16 [R6+0xa80], R43 ;  /* 0x000a802b06007388 */ /* 0x0005e80000000400 */
[----:B------:R-:W-:Y:S04]  /*47f00*/  STS.U16 [R6+0xe80], R44 ;  /* 0x000e802c06007388 */ /* 0x000fe80000000400 */
[----:B------:R2:W-:Y:S04]  /*47f10*/  STS.U16 [R6+0x1280], R45 ;  /* 0x0012802d06007388 */ /* 0x0005e80000000400 */
[----:B------:R-:W-:Y:S04]  /*47f20*/  STS.U16 [R6+0x1680], R46 ;  /* 0x0016802e06007388 */ /* 0x000fe80000000400 */
[----:B------:R2:W-:Y:S04]  /*47f30*/  STS.U16 [R6+0x1a80], R47 ;  /* 0x001a802f06007388 */ /* 0x0005e80000000400 */
        /* <DEDUP_REMOVED lines=31> */
[----:B----4-:R-:W-:Y:S04]  /*48130*/  STL [R1+0x2004], R5 ;  /* 0x0020040501007387 */ /* 0x010fe80000100800 */
        /* <DEDUP_REMOVED lines=8> */
[----:B-1----:R-:W4:Y:S04]  /*481c0*/  LDL.LU R15, [R1+0x64c] ;  /* 0x00064c00010f7983 */ /* 0x002f280000300800 */
[----:B------:R-:W4:Y:S04]  /*481d0*/  LDL.LU.64 R24, [R1+0x400] ;  /* 0x0004000001187983 */ /* 0x000f280000300a00 */
[----:B------:R-:W4:Y:S04]  /*481e0*/  LDL.LU.64 R26, [R1+0x408] ;  /* 0x00040800011a7983 */ /* 0x000f280000300a00 */
[----:B------:R-:W4:Y:S04]  /*481f0*/  LDL.LU.64 R28, [R1+0x410] ;  /* 0x00041000011c7983 */ /* 0x000f280000300a00 */
[----:B------:R-:W4:Y:S04]  /*48200*/  LDL.LU.64 R30, [R1+0x418] ;  /* 0x00041800011e7983 */ /* 0x000f280000300a00 */
[----:B------:R-:W4:Y:S04]  /*48210*/  LDL.LU.64 R32, [R1+0x420] ;  /* 0x0004200001207983 */ /* 0x000f280000300a00 */
[----:B------:R-:W4:Y:S04]  /*48220*/  LDL.LU.64 R34, [R1+0x428] ;  /* 0x0004280001227983 */ /* 0x000f280000300a00 */
[----:B------:R-:W4:Y:S04]  /*48230*/  LDL.LU.64 R36, [R1+0x430] ;  /* 0x0004300001247983 */ /* 0x000f280000300a00 */
[----:B------:R-:W4:Y:S04]  /*48240*/  LDL.LU.64 R38, [R1+0x438] ;  /* 0x0004380001267983 */ /* 0x000f280000300a00 */
[----:B---3--:R-:W-:Y:S04]  /*48250*/  STS.U16 [R5+0x300], R135 ;  /* 0x0003008705007388 */ /* 0x008fe80000000400 */
        /* <DEDUP_REMOVED lines=63> */
[----:B------:R-:W3:Y:S04]  /*48650*/  LDL.LU.64 R40, [R1+0x440] ;  /* 0x0004400001287983 */ /* 0x000ee80000300a00 */
        /* <DEDUP_REMOVED lines=26> */
[----:B------:R-:W-:Y:S04]  /*48800*/  STS.U16 [R4+0x6780], R61 ;  /* 0x0067803d04007388 */ /* 0x000fe80000000400 */
[----:B------:R-:W3:Y:S04]  /*48810*/  LDL.LU.64 R44, [R1+0x450] ;  /* 0x00045000012c7983 */ /* 0x000ee80000300a00 */
[----:B------:R0:W-:Y:S04]  /*48820*/  STS.U16 [R4+0x11780], R49 ;  /* 0x0117803104007388 */ /* 0x0001e80000000400 */
[----:B------:R-:W3:Y:S04]  /*48830*/  LDL.LU.64 R46, [R1+0x458] ;  /* 0x00045800012e7983 */ /* 0x000ee80000300a00 */
[----:B------:R-:W-:Y:S04]  /*48840*/  STS.U16 [R4+0x10f80], R51 ;  /* 0x010f803304007388 */ /* 0x000fe80000000400 */
[----:B------:R1:W-:Y:S04]  /*48850*/  STS.U16 [R4+0x11380], R50 ;  /* 0x0113803204007388 */ /* 0x0003e80000000400 */
[----:B------:R-:W-:Y:S04]  /*48860*/  STS.U16 [R4+0x10780], R53 ;  /* 0x0107803504007388 */ /* 0x000fe80000000400 */
[----:B------:R2:W-:Y:S04]  /*48870*/  STS.U16 [R4+0x10b80], R52 ;  /* 0x010b803404007388 */ /* 0x0005e80000000400 */
[----:B------:R-:W-:Y:S04]  /*48880*/  STS.U16 [R4+0x7f80], R55 ;  /* 0x007f803704007388 */ /* 0x000fe80000000400 */
[----:B------:R4:W-:Y:S04]  /*48890*/  STS.U16 [R4+0x10380], R54 ;  /* 0x0103803604007388 */ /* 0x0009e80000000400 */
[----:B0-----:R-:W3:Y:S04]  /*488a0*/  LDL.LU.64 R48, [R1+0x460] ;  /* 0x0004600001307983 */ /* 0x001ee80000300a00 */
[----:B------:R-:W-:Y:S04]  /*488b0*/  STS.U16 [R4+0x7780], R57 ;  /* 0x0077803904007388 */ /* 0x000fe80000000400 */
[----:B------:R0:W-:Y:S04]  /*488c0*/  STS.U16 [R4+0x7b80], R56 ;  /* 0x007b803804007388 */ /* 0x0001e80000000400 */
[----:B-1----:R-:W3:Y:S04]  /*488d0*/  LDL.LU.64 R50, [R1+0x468] ;  /* 0x0004680001327983 */ /* 0x002ee80000300a00 */
[----:B------:R-:W-:Y:S04]  /*488e0*/  STS.U16 [R4+0x6f80], R59 ;  /* 0x006f803b04007388 */ /* 0x000fe80000000400 */
[----:B--2---:R-:W3:Y:S04]  /*488f0*/  LDL.LU.64 R52, [R1+0x470] ;  /* 0x0004700001347983 */ /* 0x004ee80000300a00 */
[----:B------:R1:W-:Y:S04]  /*48900*/  STS.U16 [R4+0x7380], R58 ;  /* 0x0073803a04007388 */ /* 0x0003e80000000400 */
[----:B----4-:R-:W3:Y:S04]  /*48910*/  LDL.LU.64 R54, [R1+0x478] ;  /* 0x0004780001367983 */ /* 0x010ee80000300a00 */
[----:B------:R2:W-:Y:S04]  /*48920*/  STS.U16 [R4+0x6b80], R60 ;  /* 0x006b803c04007388 */ /* 0x0005e80000000400 */
[----:B0-----:R-:W3:Y:S04]  /*48930*/  LDL.LU.64 R56, [R1+0x480] ;  /* 0x0004800001387983 */ /* 0x001ee80000300a00 */
[----:B-1----:R-:W3:Y:S04]  /*48940*/  LDL.LU.64 R58, [R1+0x488] ;  /* 0x00048800013a7983 */ /* 0x002ee80000300a00 */
[----:B--2---:R-:W3:Y:S04]  /*48950*/  LDL.LU.64 R60, [R1+0x490] ;  /* 0x00049000013c7983 */ /* 0x004ee80000300a00 */
[----:B------:R-:W3:Y:S04]  /*48960*/  LDL.LU.64 R62, [R1+0x498] ;  /* 0x00049800013e7983 */ /* 0x000ee80000300a00 */
        /* <DEDUP_REMOVED lines=44> */
[----:B------:R0:W-:Y:S04]  /*48c30*/  STS.U16 [R4+0x13f80], R153 ;  /* 0x013f809904007388 */ /* 0x0001e80000000400 */
[----:B0-----:R-:W2:Y:S04]  /*48c40*/  LDL.LU R153, [R1+0x24b4] ;  /* 0x0024b40001997983 */ /* 0x001ea80000300800 */
        /* <DEDUP_REMOVED lines=14> */
[----:B------:R-:W-:Y:S01]  /*48d30*/  STS.U16 [R4+0x17b80], R156 ;  /* 0x017b809c04007388 */ /* 0x000fe20000000400 */
[----:B------:R-:W-:-:S03]  /*48d40*/  MOV R17, UR5 ;  /* 0x0000000500117c02 */ /* 0x000fc60008000f00 */
[----:B------:R-:W-:Y:S04]  /*48d50*/  STS.U16 [R4+0x11b80], R23 ;  /* 0x011b801704007388 */ /* 0x000fe80000000400 */
[----:B------:R-:W-:Y:S04]  /*48d60*/  STS.U16 [R4+0x11f80], R3 ;  /* 0x011f800304007388 */ /* 0x000fe80000000400 */
[----:B------:R-:W-:Y:S04]  /*48d70*/  STS.U16 [R4+0x12380], R16 ;  /* 0x0123801004007388 */ /* 0x000fe80000000400 */
[----:B------:R-:W-:Y:S04]  /*48d80*/  STS.U16 [R4+0x12780], R21 ;  /* 0x0127801504007388 */ /* 0x000fe80000000400 */
[----:B------:R-:W-:Y:S04]  /*48d90*/  STS.U16 [R4+0x12b80], R11 ;  /* 0x012b800b04007388 */ /* 0x000fe80000000400 */
[----:B------:R-:W-:Y:S04]  /*48da0*/  STS.U16 [R4+0x12f80], R19 ;  /* 0x012f801304007388 */ /* 0x000fe80000000400 */
[----:B------:R1:W-:Y:S04]  /*48db0*/  STS.U16 [R4+0x13380], R14 ;  /* 0x0133800e04007388 */ /* 0x0003e80000000400 */
[----:B------:R4:W-:Y:S04]  /*48dc0*/  STS.U16 [R4+0x13780], R20 ;  /* 0x0137801404007388 */ /* 0x0009e80000000400 */
[----:B------:R4:W-:Y:S04]  /*48dd0*/  STS.U16 [R4+0x13b80], R15 ;  /* 0x013b800f04007388 */ /* 0x0009e80000000400 */
[----:B--2---:R2:W-:Y:S01]  /*48de0*/  STS.U16 [R4+0x17f80], R153 ;  /* 0x017f809904007388 */ /* 0x0045e20000000400 */
[----:B------:R0:W-:Y:S06]  /*48df0*/  MEMBAR.ALL.CTA ;  /* 0x0000000000007992 */ /* 0x0001ec0000008000 */
[----:B0-----:R-:W0:Y:S01]  /*48e00*/  FENCE.VIEW.ASYNC.S ;  /* 0x00000000000073c6 */ /* 0x001e220000000000 */
[----:B------:R-:W-:Y:S01]  /*48e10*/  MOV R18, UR4 ;  /* 0x0000000400127c02 */ /* 0x000fe20008000f00 */
[----:B------:R-:W-:Y:S01]  /*48e20*/  UMOV UR8, UR32 ;  /* 0x0000002000087c82 */ /* 0x000fe20008000000 */
[----:B------:R-:W-:Y:S01]  /*48e30*/  UMOV UR9, UR33 ;  /* 0x0000002100097c82 */ /* 0x000fe20008000000 */
[----:B------:R-:W-:-:S02]  /*48e40*/  UIADD3.64 UR48, UR36, 0x100, URZ ;  /* 0x0000010024307897 */ /* 0x000fc4000fffe03f */
[----:B------:R-:W-:Y:S01]  /*48e50*/  UIADD3.64 UR50, UR38, 0x4, URZ ;  /* 0x0000000426327897 */ /* 0x000fe2000fffe03f */
[----:B------:R-:W-:Y:S02]  /*48e60*/  MOV R22, UR41 ;  /* 0x0000002900167c02 */ /* 0x000fe40008000f00 */
[----:B------:R-:W-:Y:S01]  /*48e70*/  MOV R13, UR40 ;  /* 0x00000028000d7c02 */ /* 0x000fe20008000f00 */
[----:B------:R-:W3:Y:S01]  /*48e80*/  LDL.LU R2, [R1+0x24b0] ;  /* 0x0024b00001027983 */ /* 0x000ee20000300800 */
[----:B0-----:R-:W-:Y:S06]  /*48e90*/  BAR.SYNC.DEFER_BLOCKING 0x0 ;  /* 0x0000000000007b1d */ /* 0x001fec0000010000 */
[----:B------:R-:W-:Y:S01]  /*48ea0*/  UMOV UR4, UR34 ;  /* 0x0000002200047c82 */ /* 0x000fe20008000000 */
[----:B------:R-:W-:Y:S01]  /*48eb0*/  UMOV UR5, UR35 ;  /* 0x0000002300057c82 */ /* 0x000fe20008000000 */
[----:B------:R-:W-:Y:S01]  /*48ec0*/  UMOV UR16, UR48 ;  /* 0x0000003000107c82 */ /* 0x000fe20008000000 */
[----:B------:R-:W-:Y:S01]  /*48ed0*/  UMOV UR17, UR49 ;  /* 0x0000003100117c82 */ /* 0x000fe20008000000 */
[----:B------:R-:W-:Y:S01]  /*48ee0*/  UMOV UR6, UR50 ;  /* 0x0000003200067c82 */ /* 0x000fe20008000000 */
[----:B------:R-:W-:Y:S01]  /*48ef0*/  UMOV UR7, UR51 ;  /* 0x0000003300077c82 */ /* 0x000fe20008000000 */
[----:B------:R-:W-:Y:S01]  /*48f00*/  UIADD3.64 UR40, UR36, 0x200, URZ ;  /* 0x0000020024287897 */ /* 0x000fe2000fffe03f */
[----:B-1----:R-:W3:Y:S04]  /*48f10*/  LDL.LU R14, [R1+0x1f60] ;  /* 0x001f6000010e7983 */ /* 0x002ee80000300800 */
[----:B----4-:R-:W4:Y:S04]  /*48f20*/  LDL.LU R20, [R1+0x1f5c] ;  /* 0x001f5c0001147983 */ /* 0x010f280000300800 */
[----:B------:R-:W4:Y:S04]  /*48f30*/  LDL.LU R15, [R1+0x1f68] ;  /* 0x001f6800010f7983 */ /* 0x000f280000300800 */
[----:B--2---:R-:W2:Y:S01]  /*48f40*/  LDL.LU R153, [R1+0x1f64] ;  /* 0x001f640001997983 */ /* 0x004ea20000300800 */
[----:B---3--:R-:W-:-:S06]  /*48f50*/  WARPGROUP.ARRIVE ;  /* 0x00000000000079c5 */ /* 0x008fcc0000000000 */
[----:B------:R-:W-:Y:S01]  /*48f60*/  HGMMA.64x256x16.F32.BF16 R24, gdesc[UR32].tnspA, R24, gsb0 ;  /* 0x23e00000201879f0 */ /* 0x000fe20008001818 */
[----:B------:R-:W-:Y:S02]  /*48f70*/  UIADD3.64 UR32, UR36, 0x80, URZ ;  /* 0x0000008024207897 */ /* 0x000fe4000fffe03f */
[----:B------:R-:W-:Y:S01]  /*48f80*/  UIADD3.64 UR34, UR38, 0x2, URZ ;  /* 0x0000000226227897 */ /* 0x000fe2000fffe03f */
[----:B------:R-:W-:Y:S02]  /*48f90*/  WARPGROUP.DEPBAR.LE gsb0, 0x0 ;  /* 0x00008000000079c5 */ /* 0x000fe40000010000 */
[----:B------:R-:W-:-:S15]  /*48fa0*/  WARPGROUP.ARRIVE ;  /* 0x00000000000079c5 */ /* 0x000fde0000000000 */
[----:B------:R-:W-:-:S07]  /*48fb0*/  NOP ;  /* 0x0000000000007918 */ /* 0x000fce0000000000 */
[----:B------:R-:W-:Y:S03]  /*48fc0*/  HGMMA.64x256x16.F32.BF16 R24, gdesc[UR36].tnspA, R24, gsb0 ;  /* 0x23e00000241879f0 */ /* 0x000fe60008001818 */
[----:B------:R-:W-:Y:S02]  /*48fd0*/  WARPGROUP.DEPBAR.LE gsb0, 0x0 ;  /* 0x00008000000079c5 */ /* 0x000fe40000010000 */
[----:B------:R-:W-:-:S15]  /*48fe0*/  WARPGROUP.ARRIVE ;  /* 0x00000000000079c5 */ /* 0x000fde0000000000 */
[----:B------:R-:W-:-:S08]  /*48ff0*/  NOP ;  /* 0x0000000000007918 */ /* 0x000fd00000000000 */
[----:B------:R-:W-:Y:S03]  /*49000*/  HGMMA.64x256x16.F32.BF16 R24, gdesc[UR32].tnspA, R24, gsb0 ;  /* 0x23e00000201879f0 */ /* 0x000fe60008001818 */
[----:B------:R-:W-:Y:S02]  /*49010*/  WARPGROUP.DEPBAR.LE gsb0, 0x0 ;  /* 0x00008000000079c5 */ /* 0x000fe40000010000 */
[----:B------:R-:W-:-:S15]  /*49020*/  WARPGROUP.ARRIVE ;  /* 0x00000000000079c5 */ /* 0x000fde0000000000 */
[----:B------:R-:W-:-:S08]  /*49030*/  NOP ;  /* 0x0000000000007918 */ /* 0x000fd00000000000 */
[----:B------:R-:W-:Y:S01]  /*49040*/  HGMMA.64x256x16.F32.BF16 R24, gdesc[UR48].tnspA, R24, gsb0 ;  /* 0x23e00000301879f0 */ /* 0x000fe20008001818 */
[----:B------:R-:W-:Y:S02]  /*49050*/  UIADD3.64 UR48, UR36, 0x180, URZ ;  /* 0x0000018024307897 */ /* 0x000fe4000fffe03f */
[----:B------:R-:W-:-:S07]  /*49060*/  UIADD3.64 UR50, UR38, 0x7fe, URZ ;  /* 0x000007fe26327897 */ /* 0x000fce000fffe03f */
[----:B------:R-:W-:Y:S01]  /*49070*/  UMOV UR42, UR50 ;  /* 0x00000032002a7c82 */ /* 0x000fe20008000000 */
[----:B------:R-:W-:Y:S01]  /*49080*/  UMOV UR43, UR51 ;  /* 0x00000033002b7c82 */ /* 0x000fe20008000000 */
[----:B------:R-:W-:Y:S02]  /*49090*/  MOV R23, UR42 ;  /* 0x0000002a00177c02 */ /* 0x000fe40008000f00 */
[----:B------:R-:W-:Y:S01]  /*490a0*/  MOV R155, UR43 ;  /* 0x0000002b009b7c02 */ /* 0x000fe20008000f00 */
[----:B------:R-:W-:Y:S01]  /*490b0*/  UIADD3.64 UR42, UR38, 0x800, URZ ;  /* 0x00000800262a7897 */ /* 0x000fe2000fffe03f */
[----:B------:R-:W-:Y:S02]  /*490c0*/  WARPGROUP.DEPBAR.LE gsb0, 0x0 ;  /* 0x00008000000079c5 */ /* 0x000fe40000010000 */
[----:B------:R-:W-:-:S10]  /*490d0*/  WARPGROUP.ARRIVE ;  /* 0x00000000000079c5 */ /* 0x000fd40000000000 */
[----:B------:R-:W-:Y:S01]  /*490e0*/  HGMMA.64x256x16.F32.BF16 R24, gdesc[UR48].tnspA, R24, gsb0 ;  /* 0x23e00000301879f0 */ /* 0x000fe20008001818 */
[----:B------:R-:W-:Y:S01]  /*490f0*/  UMOV UR20, UR48 ;  /* 0x0000003000147c82 */ /* 0x000fe20008000000 */
[----:B------:R-:W-:Y:S01]  /*49100*/  UMOV UR21, UR49 ;  /* 0x0000003100157c82 */ /* 0x000fe20008000000 */
[----:B------:R-:W-:Y:S02]  /*49110*/  UIADD3.64 UR48, UR36, 0x280, URZ ;  /* 0x0000028024307897 */ /* 0x000fe4000fffe03f */
[----:B------:R-:W-:Y:S01]  /*49120*/  UIADD3.64 UR50, UR38, 0x802, URZ ;  /* 0x0000080226327897 */ /* 0x000fe2000fffe03f */
[----:B------:R-:W-:Y:S02]  /*49130*/  WARPGROUP.DEPBAR.LE gsb0, 0x0 ;  /* 0x00008000000079c5 */ /* 0x000fe40000010000 */
[----:B------:R-:W-:-:S15]  /*49140*/  WARPGROUP.ARRIVE ;  /* 0x00000000000079c5 */ /* 0x000fde0000000000 */
[----:B------:R-:W-:-:S05]  /*49150*/  NOP ;  /* 0x0000000000007918 */ /* 0x000fca0000000000 */
[----:B------:R-:W-:Y:S01]  /*49160*/  HGMMA.64x256x16.F32.BF16 R24, gdesc[UR40].tnspA, R24, gsb0 ;  /* 0x23e00000281879f0 */ /* 0x000fe20008001818 */
[----:B------:R-:W-:Y:S01]  /*49170*/  UMOV UR24, UR40 ;  /* 0x0000002800187c82 */ /* 0x000fe20008000000 */
[----:B------:R-:W-:Y:S01]  /*49180*/  UMOV UR25, UR41 ;  /* 0x0000002900197c82 */ /* 0x000fe20008000000 */
[----:B------:R-:W-:Y:S01]  /*49190*/  UMOV UR46, UR42 ;  /* 0x0000002a002e7c82 */ /* 0x000fe20008000000 */
[----:B------:R-:W-:Y:S01]  /*491a0*/  UMOV UR47, UR43 ;  /* 0x0000002b002f7c82 */ /* 0x000fe20008000000 */
[----:B------:R-:W-:Y:S02]  /*491b0*/  UIADD3.64 UR40, UR36, 0x300, URZ ;  /* 0x0000030024287897 */ /* 0x000fe4000fffe03f */
[----:B------:R-:W-:Y:S01]  /*491c0*/  UIADD3.64 UR42, UR38, 0x804, URZ ;  /* 0x00000804262a7897 */ /* 0x000fe2000fffe03f */
[----:B------:R-:W-:Y:S02]  /*491d0*/  WARPGROUP.DEPBAR.LE gsb0, 0x0 ;  /* 0x00008000000079c5 */ /* 0x000fe40000010000 */
[----:B------:R-:W-:-:S15]  /*491e0*/  WARPGROUP.ARRIVE ;  /* 0x00000000000079c5 */ /* 0x000fde0000000000 */
[----:B------:R-:W-:-:S03]  /*491f0*/  NOP ;  /* 0x0000000000007918 */ /* 0x000fc60000000000 */
[----:B------:R-:W-:Y:S01]  /*49200*/  HGMMA.64x256x16.F32.BF16 R24, gdesc[UR48].tnspA, R24, gsb0 ;  /* 0x23e00000301879f0 */ /* 0x000fe20008001818 */
[----:B------:R-:W-:Y:S02]  /*49210*/  STL [R1+0x2008], R4 ;  /* 0x0020080401007387 */ /* 0x000fe40000100800 */
[----:B------:R-:W-:Y:S02]  /*49220*/  WARPGROUP.DEPBAR.LE gsb0, 0x0 ;  /* 0x00008000000079c5 */ /* 0x000fe40000010000 */
[----:B------:R-:W-:-:S15]  /*49230*/  WARPGROUP.ARRIVE ;  /* 0x00000000000079c5 */ /* 0x000fde0000000000 */
[----:B------:R-:W-:-:S08]  /*49240*/  NOP ;  /* 0x0000000000007918 */ /* 0x000fd00000000000 */
[----:B------:R-:W-:Y:S03]  /*49250*/  HGMMA.64x256x16.F32.BF16 R24, gdesc[UR40].tnspA, R24, gsb0 ;  /* 0x23e00000281879f0 */ /* 0x000fe60008001818 */
[----:B------:R-:W-:Y:S02]  /*49260*/  WARPGROUP.DEPBAR.LE gsb0, 0x0 ;  /* 0x00008000000079c5 */ /* 0x000fe40000010000 */
        /* <DEDUP_REMOVED lines=63> */
[----:B------:R0:W-:Y:S01]  /*49660*/  STL.64 [R1+0x5f8], R150 ;  /* 0x0005f89601007387 */ /* 0x0001e20000100a00 */
[----:B------:R-:W-:-:S02]  /*49670*/  IMAD.MOV.U32 R192, RZ, RZ, R48 ;  /* 0x000000ffffc07224 */ /* 0x000fc400078e0030 */
[----:B------:R-:W-:Y:S02]  /*49680*/  IMAD.MOV.U32 R201, RZ, RZ, R46 ;  /* 0x000000ffffc97224 */ /* 0x000fe400078e002e */
[----:B------:R-:W-:Y:S02]  /*49690*/  IMAD.MOV.U32 R200, RZ, RZ, R44 ;  /* 0x000000ffffc87224 */ /* 0x000fe400078e002c */
[----:B------:R-:W-:Y:S02]  /*496a0*/  IMAD.MOV.U32 R209, RZ, RZ, R42 ;  /* 0x000000ffffd17224 */ /* 0x000fe400078e002a */
[----:B------:R-:W-:Y:S02]  /*496b0*/  IMAD.MOV.U32 R208, RZ, RZ, R40 ;  /* 0x000000ffffd07224 */ /* 0x000fe400078e0028 */
[----:B------:R-:W-:Y:S01]  /*496c0*/  IMAD.MOV.U32 R217, RZ, RZ, R38 ;  /* 0x000000ffffd97224 */ /* 0x000fe200078e0026 */
[----:B0-----:R-:W3:Y:S04]  /*496d0*/  LDL.LU R151, [R1+0x24ac] ;  /* 0x0024ac0001977983 */ /* 0x001ee80000300800 */
[----:B------:R-:W3:Y:S04]  /*496e0*/  LDL.LU R48, [R1+0x24a8] ;  /* 0x0024a80001307983 */ /* 0x000ee80000300800 */
[----:B------:R-:W3:Y:S04]  /*496f0*/  LDL.LU.64 R46, [R1+0x24a0] ;  /* 0x0024a000012e7983 */ /* 0x000ee80000300a00 */
[----:B------:R-:W3:Y:S04]  /*49700*/  LDL.LU.64 R44, [R1+0x2498] ;  /* 0x00249800012c7983 */ /* 0x000ee80000300a00 */
[----:B------:R-:W3:Y:S04]  /*49710*/  LDL.LU.64 R42, [R1+0x2490] ;  /* 0x00249000012a7983 */ /* 0x000ee80000300a00 */
[----:B------:R-:W3:Y:S01]  /*49720*/  LDL.LU.64 R40, [R1+0x2488] ;  /* 0x0024880001287983 */ /* 0x000ee20000300a00 */
[----:B------:R-:W-:-:S03]  /*49730*/  IMAD.MOV.U32 R216, RZ, RZ, R36 ;  /* 0x000000ffffd87224 */ /* 0x000fc600078e0024 */
[----:B------:R-:W3:Y:S01]  /*49740*/  LDL.LU.64 R38, [R1+0x2480] ;  /* 0x0024800001267983 */ /* 0x000ee20000300a00 */
[----:B------:R-:W-:-:S03]  /*49750*/  IMAD.MOV.U32 R225, RZ, RZ, R34 ;  /* 0x000000ffffe17224 */ /* 0x000fc600078e0022 */
[----:B------:R-:W3:Y:S01]  /*49760*/  LDL.LU.64 R36, [R1+0x2478] ;  /* 0x0024780001247983 */ /* 0x000ee20000300a00 */
[----:B------:R-:W-:-:S03]  /*49770*/  IMAD.MOV.U32 R224, RZ, RZ, R32 ;  /* 0x000000ffffe07224 */ /* 0x000fc600078e0020 */
[----:B------:R-:W3:Y:S01]  /*49780*/  LDL.LU.64 R34, [R1+0x2470] ;  /* 0x0024700001227983 */ /* 0x000ee20000300a00 */
[----:B------:R-:W-:-:S03]  /*49790*/  IMAD.MOV.U32 R233, RZ, RZ, R30 ;  /* 0x000000ffffe97224 */ /* 0x000fc600078e001e */
[----:B------:R-:W3:Y:S01]  /*497a0*/  LDL.LU.64 R32, [R1+0x2468] ;  /* 0x0024680001207983 */ /* 0x000ee20000300a00 */
[----:B------:R-:W-:Y:S02]  /*497b0*/  IMAD.MOV.U32 R252, RZ, RZ, R29 ;  /* 0x000000fffffc7224 */ /* 0x000fe400078e001d */
[----:B------:R-:W-:Y:S01]  /*497c0*/  IMAD.MOV.U32 R232, RZ, RZ, R28 ;  /* 0x000000ffffe87224 */ /* 0x000fe200078e001c */
[----:B------:R-:W3:Y:S01]  /*497d0*/  LDL.LU.64 R30, [R1+0x2460] ;  /* 0x00246000011e7983 */ /* 0x000ee20000300a00 */
[----:B------:R-:W-:Y:S02]  /*497e0*/  IMAD.MOV.U32 R249, RZ, RZ, R27 ;  /* 0x000000fffff97224 */ /* 0x000fe400078e001b */
[----:B------:R-:W-:Y:S01]  /*497f0*/  IMAD.MOV.U32 R241, RZ, RZ, R26 ;  /* 0x000000fffff17224 */ /* 0x000fe200078e001a */
[----:B------:R-:W3:Y:S01]  /*49800*/  LDL.LU.64 R28, [R1+0x2458] ;  /* 0x00245800011c7983 */ /* 0x000ee20000300a00 */
[----:B------:R-:W-:Y:S02]  /*49810*/  IMAD.MOV.U32 R248, RZ, RZ, R25 ;  /* 0x000000fffff87224 */ /* 0x000fe400078e0019 */
[----:B------:R-:W-:Y:S01]  /*49820*/  IMAD.MOV.U32 R240, RZ, RZ, R24 ;  /* 0x000000fffff07224 */ /* 0x000fe200078e0018 */
[----:B------:R-:W3:Y:S04]  /*49830*/  LDL.LU.64 R26, [R1+0x2450] ;  /* 0x00245000011a7983 */ /* 0x000ee80000300a00 */
[----:B------:R-:W3:Y:S01]  /*49840*/  LDL.LU.64 R24, [R1+0x2448] ;  /* 0x0024480001187983 */ /* 0x000ee20000300a00 */
[----:B------:R-:W-:Y:S01]  /*49850*/  IMAD.MOV.U32 R250, RZ, RZ, R0 ;  /* 0x000000fffffa7224 */ /* 0x000fe200078e0000 */
[----:B------:R-:W-:Y:S01]  /*49860*/  UMOV UR60, UR34 ;  /* 0x00000022003c7c82 */ /* 0x000fe20008000000 */
[----:B------:R-:W-:Y:S01]  /*49870*/  IMAD.MOV.U32 R219, RZ, RZ, R18 ;  /* 0x000000ffffdb7224 */ /* 0x000fe200078e0012 */
[----:B----4-:R-:W-:Y:S01]  /*49880*/  R2UR UR34, R20 ;  /* 0x00000000142272ca */ /* 0x010fe200000e0000 */
[----:B------:R-:W-:Y:S01]  /*49890*/  UMOV UR28, UR48 ;  /* 0x00000030001c7c82 */ /* 0x000fe20008000000 */
[----:B------:R-:W-:Y:S01]  /*498a0*/  IMAD.MOV.U32 R163, RZ, RZ, R17 ;  /* 0x000000ffffa37224 */ /* 0x000fe200078e0011 */
[----:B------:R-:W-:Y:S01]  /*498b0*/  UMOV UR61, UR35 ;  /* 0x00000023003d7c82 */ /* 0x000fe20008000000 */
[----:B--2---:R-:W-:-:S02]  /*498c0*/  R2UR UR48, R153 ;  /* 0x00000000993072ca */ /* 0x004fc400000e0000 */
[----:B------:R-:W-:Y:S01]  /*498d0*/  R2UR UR35, R14 ;  /* 0x000000000e2372ca */ /* 0x000fe200000e0000 */
[----:B------:R-:W-:Y:S01]  /*498e0*/  IMAD.MOV.U32 R8, RZ, RZ, R12 ;  /* 0x000000ffff087224 */ /* 0x000fe200078e000c */
[----:B------:R-:W-:Y:S01]  /*498f0*/  UMOV UR29, UR49 ;  /* 0x00000031001d7c82 */ /* 0x000fe20008000000 */
[----:B------:R-:W-:Y:S01]  /*49900*/  R2UR UR49, R15 ;  /* 0x000000000f3172ca */ /* 0x000fe200000e0000 */
[----:B------:R-:W-:Y:S02]  /*49910*/  IMAD.MOV.U32 R193, RZ, RZ, R50 ;  /* 0x000000ffffc17224 */ /* 0x000fe400078e0032 */
[----:B------:R-:W-:Y:S02]  /*49920*/  IMAD.MOV.U32 R184, RZ, RZ, R52 ;  /* 0x000000ffffb87224 */ /* 0x000fe400078e0034 */
[----:B------:R-:W-:Y:S02]  /*49930*/  IMAD.MOV.U32 R185, RZ, RZ, R54 ;  /* 0x000000ffffb97224 */ /* 0x000fe400078e0036 */
[----:B------:R-:W-:-:S02]  /*49940*/  IMAD.MOV.U32 R176, RZ, RZ, R56 ;  /* 0x000000ffffb07224 */ /* 0x000fc400078e0038 */
[----:B------:R-:W-:Y:S02]  /*49950*/  IMAD.MOV.U32 R177, RZ, RZ, R58 ;  /* 0x000000ffffb17224 */ /* 0x000fe400078e003a */
[----:B------:R-:W-:Y:S02]  /*49960*/  IMAD.MOV.U32 R168, RZ, RZ, R60 ;  /* 0x000000ffffa87224 */ /* 0x000fe400078e003c */
[----:B------:R-:W-:Y:S02]  /*49970*/  IMAD.MOV.U32 R169, RZ, RZ, R62 ;  /* 0x000000ffffa97224 */ /* 0x000fe400078e003e */
[----:B------:R-:W-:Y:S02]  /*49980*/  IMAD.MOV.U32 R160, RZ, RZ, R64 ;  /* 0x000000ffffa07224 */ /* 0x000fe400078e0040 */
[----:B------:R-:W-:Y:S02]  /*49990*/  IMAD.MOV.U32 R161, RZ, RZ, R66 ;  /* 0x000000ffffa17224 */ /* 0x000fe400078e0042 */
[----:B---3--:R-:W-:-:S02]  /*499a0*/  IMAD.MOV.U32 R15, RZ, RZ, R48 ;  /* 0x000000ffff0f7224 */ /* 0x008fc400078e0030 */
[----:B------:R-:W-:Y:S02]  /*499b0*/  IMAD.MOV.U32 R226, RZ, RZ, R47 ;  /* 0x000000ffffe27224 */ /* 0x000fe400078e002f */
[----:B------:R-:W-:Y:S02]  /*499c0*/  IMAD.MOV.U32 R9, RZ, RZ, R45 ;  /* 0x000000ffff097224 */ /* 0x000fe400078e002d */
        /* <DEDUP_REMOVED lines=18> */
[----:B------:R-:W-:Y:S01]  /*49af0*/  IMAD.MOV.U32 R195, RZ, RZ, R26 ;  /* 0x000000ffffc37224 */ /* 0x000fe200078e001a */
[----:B------:R-:W2:Y:S04]  /*49b00*/  LDL.LU.64 R24, [R1] ;  /* 0x0000000001187983 */ /* 0x000ea80000300a00 */
[----:B------:R-:W3:Y:S04]  /*49b10*/  LDL.LU.64 R26, [R1+0x8] ;  /* 0x00000800011a7983 */ /* 0x000ee80000300a00 */
[----:B------:R-:W4:Y:S04]  /*49b20*/  LDL.LU.64 R28, [R1+0x10] ;  /* 0x00001000011c7983 */ /* 0x000f280000300a00 */
[----:B------:R-:W2:Y:S04]  /*49b30*/  LDL.LU.64 R30, [R1+0x18] ;  /* 0x00001800011e7983 */ /* 0x000ea80000300a00 */
[----:B------:R-:W3:Y:S04]  /*49b40*/  LDL.LU.64 R32, [R1+0x20] ;  /* 0x0000200001207983 */ /* 0x000ee80000300a00 */
[----:B------:R-:W4:Y:S04]  /*49b50*/  LDL.LU.64 R34, [R1+0x28] ;  /* 0x0000280001227983 */ /* 0x000f280000300a00 */
[----:B------:R-:W2:Y:S04]  /*49b60*/  LDL.LU.64 R36, [R1+0x30] ;  /* 0x0000300001247983 */ /* 0x000ea80000300a00 */
[----:B------:R-:W3:Y:S01]  /*49b70*/  LDL.LU.64 R38, [R1+0x38] ;  /* 0x0000380001267983 */ /* 0x000ee20000300a00 */
[----:B------:R-:W-:-:S03]  /*49b80*/  IMAD.MOV.U32 R12, RZ, RZ, R42 ;  /* 0x000000ffff0c7224 */ /* 0x000fc600078e002a */
[----:B------:R-:W4:Y:S01]  /*49b90*/  LDL.LU.64 R40, [R1+0x40] ;  /* 0x0000400001287983 */ /* 0x000f220000300a00 */
[----:B------:R-:W-:-:S03]  /*49ba0*/  IMAD.MOV.U32 R19, RZ, RZ, R44 ;  /* 0x000000ffff137224 */ /* 0x000fc600078e002c */
[----:B------:R-:W2:Y:S01]  /*49bb0*/  LDL.LU.64 R42, [R1+0x48] ;  /* 0x00004800012a7983 */ /* 0x000ea20000300a00 */
[----:B------:R-:W-:-:S03]  /*49bc0*/  IMAD.MOV.U32 R11, RZ, RZ, R46 ;  /* 0x000000ffff0b7224 */ /* 0x000fc600078e002e */
[----:B------:R-:W3:Y:S04]  /*49bd0*/  LDL.LU.64 R44, [R1+0x50] ;  /* 0x00005000012c7983 */ /* 0x000ee80000300a00 */
[----:B------:R-:W4:Y:S04]  /*49be0*/  LDL.LU.64 R46, [R1+0x58] ;  /* 0x00005800012e7983 */ /* 0x000f280000300a00 */
[----:B------:R-:W2:Y:S04]  /*49bf0*/  LDL.LU.64 R48, [R1+0x60] ;  /* 0x0000600001307983 */ /* 0x000ea80000300a00 */
        /* <DEDUP_REMOVED lines=40> */
[----:B------:R-:W4:Y:S01]  /*49e80*/  LDL.LU.64 R130, [R1+0x1a8] ;  /* 0x0001a80001827983 */ /* 0x000f220000300a00 */
[----:B------:R-:W-:-:S03]  /*49e90*/  IMAD.MOV.U32 R10, RZ, RZ, R151 ;  /* 0x000000ffff0a7224 */ /* 0x000fc600078e0097 */
[----:B----4-:R-:W-:Y:S04]  /*49ea0*/  STL.64 [R1+0x2440], R130 ;  /* 0x0024408201007387 */ /* 0x010fe80000100a00 */
[----:B---3--:R-:W-:Y:S04]  /*49eb0*/  STL.64 [R1+0x2438], R128 ;  /* 0x0024388001007387 */ /* 0x008fe80000100a00 */
[----:B--2---:R-:W-:Y:S04]  /*49ec0*/  STL.64 [R1+0x2430], R126 ;  /* 0x0024307e01007387 */ /* 0x004fe80000100a00 */
        /* <DEDUP_REMOVED lines=59> */
[----:B------:R-:W2:Y:S04]  /*4a280*/  LDL.LU.64 R4, [R1+0x200] ;  /* 0x0002000001047983 */ /* 0x000ea80000300a00 */
[----:B------:R-:W2:Y:S04]  /*4a290*/  LDL.LU.64 R6, [R1+0x208] ;  /* 0x0002080001067983 */ /* 0x000ea80000300a00 */
[----:B0-----:R-:W2:Y:S04]  /*4a2a0*/  LDL.LU.64 R8, [R1+0x210] ;  /* 0x0002100001087983 */ /* 0x001ea80000300a00 */
[----:B------:R-:W2:Y:S04]  /*4a2b0*/  LDL.LU.64 R10, [R1+0x218] ;  /* 0x00021800010a7983 */ /* 0x000ea80000300a00 */
        /* <DEDUP_REMOVED lines=59> */
[----:B------:R-:W2:Y:S01]  /*4a670*/  LDL.LU.64 R130, [R1+0x3f8] ;  /* 0x0003f80001827983 */ /* 0x000ea20000300a00 */
[----:B------:R-:W-:Y:S01]  /*4a680*/  UMOV UR56, UR8 ;  /* 0x0000000800387c82 */ /* 0x000fe20008000000 */
[----:B------:R-:W-:Y:S01]  /*4a690*/  UMOV UR57, UR9 ;  /* 0x0000000900397c82 */ /* 0x000fe20008000000 */
[----:B------:R-:W-:Y:S01]  /*4a6a0*/  UMOV UR8, UR36 ;  /* 0x0000002400087c82 */ /* 0x000fe20008000000 */
[----:B------:R-:W-:Y:S01]  /*4a6b0*/  UMOV UR9, UR37 ;  /* 0x0000002500097c82 */ /* 0x000fe20008000000 */
[----:B------:R-:W-:Y:S01]  /*4a6c0*/  UMOV UR12, UR32 ;  /* 0x00000020000c7c82 */ /* 0x000fe20008000000 */
[----:B------:R-:W-:Y:S01]  /*4a6d0*/  UMOV UR13, UR33 ;  /* 0x00000021000d7c82 */ /* 0x000fe20008000000 */
[----:B------:R-:W-:Y:S01]  /*4a6e0*/  MOV R157, UR7 ;  /* 0x00000007009d7c02 */ /* 0x000fe20008000f00 */
[----:B--2---:R-:W-:Y:S01]  /*4a6f0*/  WARPGROUP.ARRIVE ;  /* 0x00000000000079c5 */ /* 0x004fe20000000000 */
[----:B------:R-:W-:Y:S01]  /*4a700*/  MOV R156, UR6 ;  /* 0x00000006009c7c02 */ /* 0x000fe20008000f00 */
[----:B------:R-:W2:Y:S04]  /*4a710*/  LDL.LU.64 R132, [R1+0x1b0] ;  /* 0x0001b00001847983 */ /* 0x000ea80000300a00 */
[----:B------:R-:W-:Y:S01]  /*4a720*/  HGMMA.64x256x16.F32.BF16 R4, gdesc[UR56].tnspA, R4, gsb0 ;  /* 0x23e00000380479f0 */ /* 0x000fe20008001804 */
[----:B------:R-:W-:Y:S01]  /*4a730*/  UMOV UR6, UR4 ;  /* 0x0000000400067c82 */ /* 0x000fe20008000000 */
[----:B------:R-:W-:Y:S01]  /*4a740*/  UMOV UR7, UR5 ;  /* 0x0000000500077c82 */ /* 0x000fe20008000000 */
[----:B------:R-:W2:Y:S01]  /*4a750*/  LDL.LU.64 R134, [R1+0x1b8] ;  /* 0x0001b80001867983 */ /* 0x000ea20000300a00 */
[----:B------:R-:W-:-:S02]  /*4a760*/  WARPGROUP.DEPBAR.LE gsb0, 0x0 ;  /* 0x00008000000079c5 */ /* 0x000fc40000010000 */
[----:B------:R-:W-:Y:S01]  /*4a770*/  WARPGROUP.ARRIVE ;  /* 0x00000000000079c5 */ /* 0x000fe20000000000 */
[----:B------:R-:W-:Y:S01]  /*4a780*/  UMOV UR4, UR40 ;  /* 0x0000002800047c82 */ /* 0x000fe20008000000 */
[----:B------:R-:W-:Y:S01]  /*4a790*/  UMOV UR5, UR41 ;  /* 0x0000002900057c82 */ /* 0x000fe20008000000 */
[----:B------:R-:W2:-:S15]  /*4a7a0*/  LDL.LU.64 R136, [R1+0x1c0] ;  /* 0x0001c00001887983 */ /* 0x000e9e0000300a00 */
[----:B------:R-:W-:-:S04]  /*4a7b0*/  NOP ;  /* 0x0000000000007918 */ /* 0x000fc80000000000 */
[----:B------:R-:W-:Y:S01]  /*4a7c0*/  HGMMA.64x256x16.F32.BF16 R4, gdesc[UR8].tnspA, R4, gsb0 ;  /* 0x23e00000080479f0 */ /* 0x000fe20008001804 */
[----:B------:R-:W-:Y:S01]  /*4a7d0*/  UMOV UR32, UR4 ;  /* 0x0000000400207c82 */ /* 0x000fe20008000000 */
[----:B------:R-:W-:Y:S01]  /*4a7e0*/  UMOV UR33, UR5 ;  /* 0x0000000500217c82 */ /* 0x000fe20008000000 */
[----:B------:R-:W2:Y:S04]  /*4a7f0*/  LDL.LU.64 R138, [R1+0x1c8] ;  /* 0x0001c800018a7983 */ /* 0x000ea80000300a00 */
[----:B------:R-:W2:Y:S04]  /*4a800*/  LDL.LU.64 R140, [R1+0x1d0] ;  /* 0x0001d000018c7983 */ /* 0x000ea80000300a00 */
[----:B------:R-:W2:Y:S04]  /*4a810*/  LDL.LU.64 R142, [R1+0x1d8] ;  /* 0x0001d800018e7983 */ /* 0x000ea80000300a00 */
[----:B------:R-:W2:Y:S04]  /*4a820*/  LDL.LU.64 R144, [R1+0x1e0] ;  /* 0x0001e00001907983 */ /* 0x000ea80000300a00 */
[----:B------:R-:W2:Y:S04]  /*4a830*/  LDL.LU.64 R146, [R1+0x1e8] ;  /* 0x0001e80001927983 */ /* 0x000ea80000300a00 */
[----:B------:R-:W2:Y:S04]  /*4a840*/  LDL.LU.64 R148, [R1+0x1f0] ;  /* 0x0001f00001947983 */ /* 0x000ea80000300a00 */
[----:B------:R-:W2:Y:S01]  /*4a850*/  LDL.LU.64 R150, [R1+0x1f8] ;  /* 0x0001f80001967983 */ /* 0x000ea20000300a00 */
[----:B------:R-:W-:-:S02]  /*4a860*/  WARPGROUP.DEPBAR.LE gsb0, 0x0 ;  /* 0x00008000000079c5 */ /* 0x000fc40000010000 */
[----:B------:R-:W-:-:S06]  /*4a870*/  WARPGROUP.ARRIVE ;  /* 0x00000000000079c5 */ /* 0x000fcc0000000000 */
        /* <DEDUP_REMOVED lines=17> */
[----:B------:R-:W-:Y:S04]  /*4a990*/  STL [R1+0x203c], R184 ;  /* 0x00203cb801007387 */ /* 0x000fe80000100800 */
[----:B------:R-:W-:Y:S04]  /*4a9a0*/  STL [R1+0x2024], R185 ;  /* 0x002024b901007387 */ /* 0x000fe80000100800 */
[----:B------:R-:W-:Y:S04]  /*4a9b0*/  STL [R1+0x2020], R176 ;  /* 0x002020b001007387 */ /* 0x000fe80000100800 */
[----:B------:R-:W-:Y:S04]  /*4a9c0*/  STL [R1+0x201c], R177 ;  /* 0x00201cb101007387 */ /* 0x000fe80000100800 */
[----:B------:R-:W-:Y:S04]  /*4a9d0*/  STL [R1+0x2018], R168 ;  /* 0x002018a801007387 */ /* 0x000fe80000100800 */
[----:B------:R-:W-:Y:S04]  /*4a9e0*/  STL [R1+0x2014], R169 ;  /* 0x002014a901007387 */ /* 0x000fe80000100800 */
[----:B------:R-:W-:Y:S04]  /*4a9f0*/  STL [R1+0x2010], R160 ;  /* 0x002010a001007387 */ /* 0x000fe80000100800 */
[----:B------:R-:W-:Y:S01]  /*4aa00*/  STL [R1+0x200c], R161 ;  /* 0x00200ca101007387 */ /* 0x000fe20000100800 */
[----:B------:R-:W-:-:S02]  /*4aa10*/  WARPGROUP.DEPBAR.LE gsb0, 0x0 ;  /* 0x00008000000079c5 */ /* 0x000fc40000010000 */
[----:B------:R-:W-:-:S06]  /*4aa20*/  WARPGROUP.ARRIVE ;  /* 0x00000000000079c5 */ /* 0x000fcc0000000000 */
        /* <DEDUP_REMOVED lines=72> */
[----:B0-----:R-:W2:Y:S04]  /*4aeb0*/  LDL.LU.64 R130, [R1+0x2440] ;  /* 0x0024400001827983 */ /* 0x001ea80000300a00 */
[----:B------:R-:W2:Y:S04]  /*4aec0*/  LDL.LU.64 R128, [R1+0x2438] ;  /* 0x0024380001807983 */ /* 0x000ea80000300a00 */
[----:B------:R-:W2:Y:S04]  /*4aed0*/  LDL.LU.64 R126, [R1+0x2430] ;  /* 0x00243000017e7983 */ /* 0x000ea80000300a00 */
[----:B------:R-:W2:Y:S04]  /*4aee0*/  LDL.LU.64 R124, [R1+0x2428] ;  /* 0x00242800017c7983 */ /* 0x000ea80000300a00 */
[----:B------:R-:W2:Y:S04]  /*4aef0*/  LDL.LU.64 R122, [R1+0x2420] ;  /* 0x00242000017a7983 */ /* 0x000ea80000300a00 */
[----:B------:R-:W2:Y:S04]  /*4af00*/  LDL.LU.64 R120, [R1+0x2418] ;  /* 0x0024180001787983 */ /* 0x000ea80000300a00 */
[----:B------:R-:W2:Y:S01]  /*4af10*/  LDL.LU.64 R118, [R1+0x2410] ;  /* 0x0024100001767983 */ /* 0x000ea20000300a00 */
[----:B------:R-:W-:-:S02]  /*4af20*/  IMAD.MOV.U32 R237, RZ, RZ, R115 ;  /* 0x000000ffffed7224 */ /* 0x000fc400078e0073 */
[----:B------:R-:W-:Y:S01]  /*4af30*/  IMAD.MOV.U32 R236, RZ, RZ, R114 ;  /* 0x000000ffffec7224 */ /* 0x000fe200078e0072 */
[----:B------:R-:W2:Y:S01]  /*4af40*/  LDL.LU.64 R116, [R1+0x2408] ;  /* 0x0024080001747983 */ /* 0x000ea20000300a00 */
[----:B------:R-:W-:Y:S02]  /*4af50*/  IMAD.MOV.U32 R231, RZ, RZ, R113 ;  /* 0x000000ffffe77224 */ /* 0x000fe400078e0071 */
[----:B------:R-:W-:Y:S01]  /*4af60*/  IMAD.MOV.U32 R230, RZ, RZ, R112 ;  /* 0x000000ffffe67224 */ /* 0x000fe200078e0070 */
[----:B------:R-:W2:Y:S01]  /*4af70*/  LDL.LU.64 R114, [R1+0x2400] ;  /* 0x0024000001727983 */ /* 0x000ea20000300a00 */
[----:B------:R-:W-:Y:S02]  /*4af80*/  IMAD.MOV.U32 R229, RZ, RZ, R111 ;  /* 0x000000ffffe57224 */ /* 0x000fe400078e006f */
[----:B------:R-:W-:Y:S01]  /*4af90*/  IMAD.MOV.U32 R228, RZ, RZ, R110 ;  /* 0x000000ffffe47224 */ /* 0x000fe200078e006e */
        /* <DEDUP_REMOVED lines=79> */
[----:B------:R-:W-:Y:S01]  /*4b490*/  UIADD3.64 UR40, UR36, 0x380, URZ ;  /* 0x0000038024287897 */ /* 0x000fe2000fffe03f */
[----:B------:R-:W-:Y:S01]  /*4b4a0*/  UMOV UR54, UR42 ;  /* 0x0000002a00367c82 */ /* 0x000fe20008000000 */
[----:B------:R-:W-:Y:S01]  /*4b4b0*/  UMOV UR55, UR43 ;  /* 0x0000002b00377c82 */ /* 0x000fe20008000000 */
[----:B------:R-:W-:Y:S01]  /*4b4c0*/  UMOV UR42, UR6 ;  /* 0x00000006002a7c82 */ /* 0x000fe20008000000 */
[----:B------:R-:W-:Y:S01]  /*4b4d0*/  UMOV UR43, UR7 ;  /* 0x00000007002b7c82 */ /* 0x000fe20008000000 */
[----:B------:R-:W-:Y:S01]  /*4b4e0*/  UIADD3.64 UR4, UR36, 0x400, URZ ;  /* 0x0000040024047897 */ /* 0x000fe2000fffe03f */
[----:B------:R-:W-:Y:S01]  /*4b4f0*/  UMOV UR6, UR38 ;  /* 0x0000002600067c82 */ /* 0x000fe20008000000 */
[----:B------:R-:W-:Y:S01]  /*4b500*/  UMOV UR7, UR39 ;  /* 0x0000002700077c82 */ /* 0x000fe20008000000 */
[----:B--2---:R-:W-:Y:S01]  /*4b510*/  WARPGROUP.ARRIVE ;  /* 0x00000000000079c5 */ /* 0x004fe20000000000 */
[----:B------:R-:W2:Y:S01]  /*4b520*/  LDL.LU.64 R22, [R1+0x2290] ;  /* 0x0022900001167983 */ /* 0x000ea20000300a00 */
[----:B------:R-:W-:Y:S01]  /*4b530*/  UMOV UR16, UR40 ;  /* 0x0000002800107c82 */ /* 0x000fe20008000000 */
[----:B------:R-:W-:-:S02]  /*4b540*/  UMOV UR17, UR41 ;  /* 0x0000002900117c82 */ /* 0x000fc40008000000 */
[----:B------:R-:W3:Y:S04]  /*4b550*/  LDL.LU.64 R20, [R1+0x2288] ;  /* 0x0022880001147983 */ /* 0x000ee80000300a00 */
[----:B------:R-:W4:Y:S01]  /*4b560*/  LDL.LU.64 R18, [R1+0x2280] ;  /* 0x0022800001127983 */ /* 0x000f220000300a00 */
[----:B------:R-:W-:Y:S01]  /*4b570*/  HGMMA.64x256x16.F32.BF16 R24, gdesc[UR40].tnspA, R24, gsb0 ;  /* 0x23e00000281879f0 */ /* 0x000fe20008001818 */
[----:B------:R-:W-:Y:S01]  /*4b580*/  UIADD3.64 UR40, UR36, 0x480, URZ ;  /* 0x0000048024287897 */ /* 0x000fe2000fffe03f */
[----:B------:R-:W-:Y:S01]  /*4b590*/  UMOV UR42, UR60 ;  /* 0x0000003c002a7c82 */ /* 0x000fe20008000000 */
[----:B------:R-:W-:Y:S01]  /*4b5a0*/  UMOV UR43, UR61 ;  /* 0x0000003d002b7c82 */ /* 0x000fe20008000000 */
[----:B------:R-:W3:Y:S04]  /*4b5b0*/  LDL.LU.64 R16, [R1+0x2278] ;  /* 0x0022780001107983 */ /* 0x000ee80000300a00 */
[----:B------:R-:W3:Y:S04]  /*4b5c0*/  LDL.LU.64 R14, [R1+0x2270] ;  /* 0x00227000010e7983 */ /* 0x000ee80000300a00 */
[----:B------:R-:W4:Y:S01]  /*4b5d0*/  LDL.LU.64 R12, [R1+0x2268] ;  /* 0x00226800010c7983 */ /* 0x000f220000300a00 */
[----:B------:R-:W-:Y:S01]  /*4b5e0*/  UMOV UR8, UR4 ;  /* 0x0000000400087c82 */ /* 0x000fe20008000000 */
[----:B------:R-:W-:-:S02]  /*4b5f0*/  WARPGROUP.DEPBAR.LE gsb0, 0x0 ;  /* 0x00008000000079c5 */ /* 0x000fc40000010000 */
[----:B------:R-:W-:Y:S01]  /*4b600*/  WARPGROUP.ARRIVE ;  /* 0x00000000000079c5 */ /* 0x000fe20000000000 */
[----:B------:R-:W-:Y:S01]  /*4b610*/  UMOV UR9, UR5 ;  /* 0x0000000500097c82 */ /* 0x000fe20008000000 */
[----:B------:R-:W-:Y:S01]  /*4b620*/  UMOV UR12, UR40 ;  /* 0x00000028000c7c82 */ /* 0x000fe20008000000 */
[----:B------:R-:W-:Y:S01]  /*4b630*/  UMOV UR13, UR41 ;  /* 0x00000029000d7c82 */ /* 0x000fe20008000000 */
[----:B------:R-:W3:Y:S04]  /*4b640*/  LDL.LU.64 R10, [R1+0x2260] ;  /* 0x00226000010a7983 */ /* 0x000ee80000300a00 */
[----:B------:R-:W3:Y:S04]  /*4b650*/  LDL.LU.64 R8, [R1+0x2258] ;  /* 0x0022580001087983 */ /* 0x000ee80000300a00 */
[----:B------:R-:W-:Y:S01]  /*4b660*/  HGMMA.64x256x16.F32.BF16 R24, gdesc[UR4].tnspA, R24, gsb0 ;  /* 0x23e00000041879f0 */ /* 0x000fe20008001818 */
[----:B------:R-:W-:-:S02]  /*4b670*/  R2UR UR7, R157 ;  /* 0x000000009d0772ca */ /* 0x000fc400000e0000 */
[----:B------:R-:W-:Y:S01]  /*4b680*/  R2UR UR6, R156 ;  /* 0x000000009c0672ca */ /* 0x000fe200000e0000 */
[----:B------:R-:W-:Y:S01]  /*4b690*/  UIADD3.64 UR4, UR36, 0x500, URZ ;  /* 0x0000050024047897 */ /* 0x000fe2000fffe03f */
[----:B------:R-:W-:Y:S02]  /*4b6a0*/  WARPGROUP.DEPBAR.LE gsb0, 0x0 ;  /* 0x00008000000079c5 */ /* 0x000fe40000010000 */
[----:B------:R-:W-:-:S15]  /*4b6b0*/  WARPGROUP.ARRIVE ;  /* 0x00000000000079c5 */ /* 0x000fde0000000000 */
[----:B------:R-:W-:-:S06]  /*4b6c0*/  NOP ;  /* 0x0000000000007918 */ /* 0x000fcc0000000000 */
[----:B------:R-:W-:Y:S01]  /*4b6d0*/  HGMMA.64x256x16.F32.BF16 R24, gdesc[UR40].tnspA, R24, gsb0 ;  /* 0x23e00000281879f0 */ /* 0x000fe20008001818 */
[----:B------:R-:W-:Y:S02]  /*4b6e0*/  R2UR UR43, R155 ;  /* 0x000000009b2b72ca */ /* 0x000fe400000e0000 */
[----:B--2---:R-:W-:Y:S02]  /*4b6f0*/  R2UR UR42, R23 ;  /* 0x00000000172a72ca */ /* 0x004fe400000e0000 */
[----:B------:R-:W-:Y:S02]  /*4b700*/  R2UR UR41, R22 ;  /* 0x00000000162972ca */ /* 0x000fe400000e0000 */
[----:B----4-:R-:W-:Y:S01]  /*4b710*/  R2UR UR40, R13 ;  /* 0x000000000d2872ca */ /* 0x010fe200000e0000 */
[----:B------:R-:W-:Y:S02]  /*4b720*/  WARPGROUP.DEPBAR.LE gsb0, 0x0 ;  /* 0x00008000000079c5 */ /* 0x000fe40000010000 */
[----:B------:R-:W-:-:S15]  /*4b730*/  WARPGROUP.ARRIVE ;  /* 0x00000000000079c5 */ /* 0x000fde0000000000 */
[----:B------:R-:W-:-:S03]  /*4b740*/  NOP ;  /* 0x0000000000007918 */ /* 0x000fc60000000000 */
        /* <DEDUP_REMOVED lines=13> */
[----:B------:R-:W-:Y:S02]  /*4b820*/  IMAD.MOV.U32 R7, RZ, RZ, R163 ;  /* 0x000000ffff077224 */ /* 0x000fe400078e00a3 */
[----:B------:R-:W-:Y:S02]  /*4b830*/  IMAD.MOV.U32 R163, RZ, RZ, R219 ;  /* 0x000000ffffa37224 */ /* 0x000fe400078e00db */
[----:B------:R-:W-:Y:S02]  /*4b840*/  IMAD.MOV.U32 R219, RZ, RZ, R226 ;  /* 0x000000ffffdb7224 */ /* 0x000fe400078e00e2 */
[----:B---3--:R-:W-:Y:S02]  /*4b850*/  IMAD.MOV.U32 R226, RZ, RZ, R10 ;  /* 0x000000ffffe27224 */ /* 0x008fe400078e000a */
[----:B------:R-:W-:Y:S02]  /*4b860*/  IMAD.MOV.U32 R10, RZ, RZ, R154 ;  /* 0x000000ffff0a7224 */ /* 0x000fe400078e009a */
[----:B------:R-:W2:Y:S01]  /*4b870*/  LDL.LU R154, [R1+0x2250] ;  /* 0x00225000019a7983 */ /* 0x000ea20000300800 */
[----:B------:R-:W-:-:S04]  /*4b880*/  IMAD.MOV.U32 R168, RZ, RZ, R226 ;  /* 0x000000ffffa87224 */ /* 0x000fc800078e00e2 */
[----:B------:R-:W-:Y:S02]  /*4b890*/  IMAD.MOV.U32 R156, RZ, RZ, R168 ;  /* 0x000000ffff9c7224 */ /* 0x000fe400078e00a8 */
[----:B------:R-:W-:Y:S02]  /*4b8a0*/  IMAD.MOV.U32 R168, RZ, RZ, R9 ;  /* 0x000000ffffa87224 */ /* 0x000fe400078e0009 */
[----:B------:R-:W-:Y:S02]  /*4b8b0*/  IMAD.MOV.U32 R9, RZ, RZ, R19 ;  /* 0x000000ffff097224 */ /* 0x000fe400078e0013 */
[----:B------:R-:W-:Y:S02]  /*4b8c0*/  IMAD.MOV.U32 R19, RZ, RZ, R14 ;  /* 0x000000ffff137224 */ /* 0x000fe400078e000e */
[----:B------:R-:W-:Y:S02]  /*4b8d0*/  IMAD.MOV.U32 R14, RZ, RZ, R152 ;  /* 0x000000ffff0e7224 */ /* 0x000fe400078e0098 */
[----:B------:R-:W0:Y:S01]  /*4b8e0*/  LDC R152, c[0x0][0x230] ;  /* 0x00008c00ff987b82 */ /* 0x000e220000000800 */
[----:B------:R-:W-:-:S02]  /*4b8f0*/  WARPGROUP.DEPBAR.LE gsb0, 0x0 ;  /* 0x00008000000079c5 */ /* 0x000fc40000010000 */
[----:B------:R-:W-:-:S06]  /*4b900*/  WARPGROUP.ARRIVE ;  /* 0x00000000000079c5 */ /* 0x000fcc0000000000 */
[----:B------:R-:W-:Y:S01]  /*4b910*/  HGMMA.64x256x16.F32.BF16 R24, gdesc[UR52].tnspA, R24, gsb0 ;  /* 0x23e00000341879f0 */ /* 0x000fe20008001818 */
[----:B0-----:R-:W-:-:S05]  /*4b920*/  VIADD R152, R152, 0x7f ;  /* 0x0000007f98987836 */ /* 0x001fca0000000000 */
[----:B------:R-:W-:-:S04]  /*4b930*/  SHF.R.S32.HI R13, RZ, 0x1f, R152 ;  /* 0x0000001fff0d7819 */ /* 0x000fc80000011498 */
[----:B------:R-:W-:Y:S02]  /*4b940*/  LEA.HI R13, R13, R152, RZ, 0x7 ;  /* 0x000000980d0d7211 */ /* 0x000fe400078f38ff */
[----:B------:R-:W0:Y:S01]  /*4b950*/  LDC R152, c[0x0][0x238] ;  /* 0x00008e00ff987b82 */ /* 0x000e220000000800 */
[----:B------:R-:W-:Y:S01]  /*4b960*/  UMOV UR6, UR4 ;  /* 0x0000000400067c82 */ /* 0x000fe20008000000 */
[----:B------:R-:W-:Y:S01]  /*4b970*/  R2UR UR4, R163 ;  /* 0x00000000a30472ca */ /* 0x000fe200000e0000 */
[----:B------:R-:W-:Y:S02]  /*4b980*/  IMAD.MOV.U32 R184, RZ, RZ, R178 ;  /* 0x000000ffffb87224 */ /* 0x000fe400078e00b2 */
[----:B------:R-:W-:Y:S01]  /*4b990*/  IMAD.MOV.U32 R169, RZ, RZ, R187 ;  /* 0x000000ffffa97224 */ /* 0x000fe200078e00bb */
[----:B------:R-:W-:Y:S01]  /*4b9a0*/  UMOV UR7, UR5 ;  /* 0x0000000500077c82 */ /* 0x000fe20008000000 */
[----:B------:R-:W-:Y:S01]  /*4b9b0*/  IMAD.MOV.U32 R6, RZ, RZ, R186 ;  /* 0x000000ffff067224 */ /* 0x000fe200078e00ba */
[----:B------:R-:W-:Y:S01]  /*4b9c0*/  R2UR UR5, R7 ;  /* 0x00000000070572ca */ /* 0x000fe200000e0000 */
[----:B------:R-:W-:-:S02]  /*4b9d0*/  IMAD.MOV.U32 R161, RZ, RZ, R195 ;  /* 0x000000ffffa17224 */ /* 0x000fc400078e00c3 */
[----:B------:R-:W-:Y:S02]  /*4b9e0*/  IMAD.MOV.U32 R7, RZ, RZ, R194 ;  /* 0x000000ffff077224 */ /* 0x000fe400078e00c2 */
[----:B------:R-:W-:Y:S02]  /*4b9f0*/  IMAD.MOV.U32 R4, RZ, RZ, R219 ;  /* 0x000000ffff047224 */ /* 0x000fe400078e00db */
[----:B------:R-:W-:Y:S02]  /*4ba00*/  IMAD.MOV.U32 R177, RZ, RZ, R227 ;  /* 0x000000ffffb17224 */ /* 0x000fe400078e00e3 */
[----:B------:R-:W-:Y:S02]  /*4ba10*/  IMAD.MOV.U32 R160, RZ, RZ, R235 ;  /* 0x000000ffffa07224 */ /* 0x000fe400078e00eb */
[----:B------:R-:W-:Y:S01]  /*4ba20*/  IMAD.MOV.U32 R5, RZ, RZ, R234 ;  /* 0x000000ffff057224 */ /* 0x000fe200078e00ea */
[----:B------:R-:W-:Y:S01]  /*4ba30*/  SHF.R.S32.HI R13, RZ, 0x7, R13 ;  /* 0x00000007ff0d7819 */ /* 0x000fe2000001140d */
[----:B------:R-:W-:-:S02]  /*4ba40*/  VIADD R156, R156, 0x1 ;  /* 0x000000019c9c7836 */ /* 0x000fc40000000000 */
[----:B------:R-:W-:Y:S02]  /*4ba50*/  IMAD.MOV.U32 R176, RZ, RZ, R8 ;  /* 0x000000ffffb07224 */ /* 0x000fe400078e0008 */
[----:B------:R-:W-:Y:S02]  /*4ba60*/  IMAD.MOV.U32 R185, RZ, RZ, R243 ;  /* 0x000000ffffb97224 */ /* 0x000fe400078e00f3 */
[----:B0-----:R-:W-:-:S04]  /*4ba70*/  IMAD.SHL.U32 R152, R152, 0x80, RZ ;  /* 0x0000008098987824 */ /* 0x001fc800078e00ff */
[----:B------:R-:W-:Y:S02]  /*4ba80*/  IMAD.SHL.U32 R152, R152, 0x2, RZ ;  /* 0x0000000298987824 */ /* 0x000fe400078e00ff */
[----:B------:R-:W-:Y:S02]  /*4ba90*/  IMAD.MOV.U32 R157, RZ, RZ, R242 ;  /* 0x000000ffff9d7224 */ /* 0x000fe400078e00f2 */
[----:B------:R-:W-:Y:S01]  /*4baa0*/  IMAD.MOV.U32 R8, RZ, RZ, R250 ;  /* 0x000000ffff087224 */ /* 0x000fe200078e00fa */
[----:B------:R-:W-:Y:S02]  /*4bab0*/  ISETP.NE.U32.AND P0, PT, R156, R13, PT ;  /* 0x0000000d9c00720c */ /* 0x000fe40003f05070 */
[----:B------:R-:W-:Y:S01]  /*4bac0*/  IADD3 R153, P3, R153, R152, RZ ;  /* 0x0000009899997210 */ /* 0x000fe20007f7e0ff */
[----:B------:R-:W-:Y:S02]  /*4bad0*/  WARPGROUP.DEPBAR.LE gsb0, 0x0 ;  /* 0x00008000000079c5 */ /* 0x000fe40000010000 */
[----:B------:R-:W-:Y:S04]  /*4bae0*/  STL.64 [R1], R24 ;  /* 0x0000001801007387 */ /* 0x000fe80000100a00 */
        /* <DEDUP_REMOVED lines=64> */
[----:B------:R-:W-:Y:S01]  /*4bef0*/  IMAD.MOV.U32 R22, RZ, RZ, R132 ;  /* 0x000000ffff167224 */ /* 0x000fe200078e0084 */
[----:B0-----:R-:W3:Y:S04]  /*4bf00*/  LDL.LU.64 R150, [R1+0x2248] ;  /* 0x0022480001967983 */ /* 0x001ee80000300a00 */
        /* <DEDUP_REMOVED lines=37> */
[----:B------:R-:W3:Y:S01]  /*4c160*/  LDL.LU.64 R74, [R1+0x2118] ;  /* 0x00211800014a7983 */ /* 0x000ee20000300a00 */
[----:B------:R-:W-:-:S03]  /*4c170*/  IMAD.MOV.U32 R155, RZ, RZ, R70 ;  /* 0x000000ffff9b7224 */ /* 0x000fc600078e0046 */
        /* <DEDUP_REMOVED lines=47> */
[----:B------:R-:W3:Y:S04]  /*4c470*/  LDL.LU.64 R26, [R1+0x2058] ;  /* 0x00205800011a7983 */ /* 0x000ee80000300a00 */
[----:B------:R-:W3:Y:S04]  /*4c480*/  LDL.LU.64 R24, [R1+0x2050] ;  /* 0x0020500001187983 */ /* 0x000ee80000300a00 */
[----:B------:R0:W-:Y:S04]  /*4c490*/  STL [R1+0xae0], R156 ;  /* 0x000ae09c01007387 */ /* 0x0001e80000100800 */
[----:B------:R-:W4:Y:S04]  /*4c4a0*/  LDL.LU R13, [R1+0x1334] ;  /* 0x00133400010d7983 */ /* 0x000f280000300800 */
[----:B0-----:R-:W2:Y:S04]  /*4c4b0*/  LDL.LU R156, [R1+0x132c] ;  /* 0x00132c00019c7983 */ /* 0x001ea80000300800 */
[----:B------:R0:W-:Y:S04]  /*4c4c0*/  STL [R1+0x133c], R153 ;  /* 0x00133c9901007387 */ /* 0x0001e80000100800 */
[----:B0-----:R-:W3:Y:S01]  /*4c4d0*/  LDL.LU R153, [R1+0x2048] ;  /* 0x0020480001997983 */ /* 0x001ee20000300800 */
[----:B------:R-:W-:-:S02]  /*4c4e0*/  IADD3 R2, P1, R2, R152, RZ ;  /* 0x0000009802027210 */ /* 0x000fc40007f3e0ff */
[----:B----4-:R-:W-:-:S05]  /*4c4f0*/  IADD3 R13, P4, R13, R152, RZ ;  /* 0x000000980d0d7210 */ /* 0x010fca0007f9e0ff */
[----:B------:R-:W-:Y:S01]  /*4c500*/  STL [R1+0x1334], R13 ;  /* 0x0013340d01007387 */ /* 0x000fe20000100800 */
[----:B--2---:R-:W-:-:S05]  /*4c510*/  IADD3 R156, P5, R156, R152, RZ ;  /* 0x000000989c9c7210 */ /* 0x004fca0007fbe0ff */
[----:B------:R-:W-:Y:S01]  /*4c520*/  STL [R1+0x132c], R156 ;  /* 0x00132c9c01007387 */ /* 0x000fe20000100800 */
[----:B---3--:R-:W-:-:S05]  /*4c530*/  IADD3 R153, P6, R153, R152, RZ ;  /* 0x0000009899997210 */ /* 0x008fca0007fde0ff */
[----:B------:R0:W-:Y:S04]  /*4c540*/  STL [R1+0x1324], R153 ;  /* 0x0013249901007387 */ /* 0x0001e80000100800 */
[----:B0-----:R-:W2:Y:S04]  /*4c550*/  LDL.LU R153, [R1+0x2044] ;  /* 0x0020440001997983 */ /* 0x001ea80000300800 */
[----:B------:R0:W-:Y:S04]  /*4c560*/  STL [R1+0x131c], R2 ;  /* 0x00131c0201007387 */ /* 0x0001e80000100800 */
[----:B0-----:R-:W2:Y:S04]  /*4c570*/  LDL.LU R2, [R1+0x2040] ;  /* 0x0020400001027983 */ /* 0x001ea80000300800 */
[----:B------:R-:W3:Y:S04]  /*4c580*/  LDL.LU R13, [R1+0x1314] ;  /* 0x00131400010d7983 */ /* 0x000ee80000300800 */
[----:B------:R-:W4:Y:S01]  /*4c590*/  LDL.LU R156, [R1+0x1338] ;  /* 0x00133800019c7983 */ /* 0x000f220000300800 */
[----:B------:R-:W-:-:S05]  /*4c5a0*/  IADD3 R154, P2, R154, R152, RZ ;  /* 0x000000989a9a7210 */ /* 0x000fca0007f5e0ff */
[--C-:B--2---:R-:W-:Y:S01]  /*4c5b0*/  IMAD.X R153, R153, 0x1, R2.reuse, P2 ;  /* 0x0000000199997824 */ /* 0x104fe200010e0602 */
[----:B---3--:R-:W-:Y:S01]  /*4c5c0*/  IADD3 R13, P2, R13, R152, RZ ;  /* 0x000000980d0d7210 */ /* 0x008fe20007f5e0ff */
[----:B----4-:R-:W-:-:S04]  /*4c5d0*/  IMAD.X R156, R156, 0x1, R2, P3 ;  /* 0x000000019c9c7824 */ /* 0x010fc800018e0602 */
[----:B------:R0:W-:Y:S04]  /*4c5e0*/  STL [R1+0x1314], R13 ;  /* 0x0013140d01007387 */ /* 0x0001e80000100800 */
[----:B0-----:R-:W2:Y:S04]  /*4c5f0*/  LDL.LU R13, [R1+0x130c] ;  /* 0x00130c00010d7983 */ /* 0x001ea80000300800 */
[----:B------:R0:W-:Y:S04]  /*4c600*/  STL [R1+0x1338], R156 ;  /* 0x0013389c01007387 */ /* 0x0001e80000100800 */
[----:B0-----:R-:W3:Y:S01]  /*4c610*/  LDL.LU R156, [R1+0x1330] ;  /* 0x00133000019c7983 */ /* 0x001ee20000300800 */
[----:B--2---:R-:W-:-:S05]  /*4c620*/  IADD3 R13, P3, R13, R152, RZ ;  /* 0x000000980d0d7210 */ /* 0x004fca0007f7e0ff */
[----:B------:R0:W-:Y:S01]  /*4c630*/  STL [R1+0x130c], R13 ;  /* 0x00130c0d01007387 */ /* 0x0001e20000100800 */
[----:B---3--:R-:W-:-:S03]  /*4c640*/  IMAD.X R156, R156, 0x1, R2, P4 ;  /* 0x000000019c9c7824 */ /* 0x008fc600020e0602 */
        /* <DEDUP_REMOVED lines=687> */
[----:B------:R-:W-:-:S05]  /*4f140*/  IADD3 R184, P4, R184, R152, RZ ;  /* 0x00000098b8b87210 */ /* 0x000fca0007f9e0ff */
[----:B------:R0:W-:Y:S04]  /*4f150*/  STL [R1+0xf74], R184 ;  /* 0x000f74b801007387 */ /* 0x0001e80000100800 */
[----:B0-----:R0:W5:Y:S01]  /*4f160*/  LDL.LU R184, [R1+0x203c] ;  /* 0x00203c0001b87983 */ /* 0x0011620000300800 */
[----:B--2---:R-:W-:-:S05]  /*4f170*/  IMAD.X R13, R13, 0x1, R2, P5 ;  /* 0x000000010d0d7824 */ /* 0x004fca00028e0602 */
[----:B------:R1:W-:Y:S01]  /*4f180*/  STL [R1+0xf98], R13 ;  /* 0x000f980d01007387 */ /* 0x0003e20000100800 */
[----:B---3--:R-:W-:-:S03]  /*4f190*/  IADD3 R156, P5, R156, R152, RZ ;  /* 0x000000989c9c7210 */ /* 0x008fc60007fbe0ff */
[----:B-1----:R-:W2:Y:S04]  /*4f1a0*/  LDL.LU R13, [R1+0xf88] ;  /* 0x000f8800010d7983 */ /* 0x002ea80000300800 */
[----:B------:R-:W3:Y:S04]  /*4f1b0*/  LDL.LU R152, [R1+0xf90] ;  /* 0x000f900001987983 */ /* 0x000ee80000300800 */
[----:B------:R1:W-:Y:S04]  /*4f1c0*/  STL [R1+0xf6c], R156 ;  /* 0x000f6c9c01007387 */ /* 0x0003e80000100800 */
[----:B-1----:R-:W4:Y:S01]  /*4f1d0*/  LDL.LU R156, [R1+0xf5c] ;  /* 0x000f5c00019c7983 */ /* 0x002f220000300800 */
[----:B---3--:R-:W-:-:S05]  /*4f1e0*/  IMAD.X R152, R152, 0x1, R2, P6 ;  /* 0x0000000198987824 */ /* 0x008fca00030e0602 */
[----:B------:R1:W-:Y:S02]  /*4f1f0*/  STL [R1+0xf90], R152 ;  /* 0x000f909801007387 */ /* 0x0003e40000100800 */
[----:B-1----:R-:W1:Y:S01]  /*4f200*/  LDC R152, c[0x0][0x238] ;  /* 0x00008e00ff987b82 */ /* 0x002e620000000800 */
[----:B--2---:R-:W-:Y:S02]  /*4f210*/  IMAD.X R13, R13, 0x1, R2, P1 ;  /* 0x000000010d0d7824 */ /* 0x004fe400008e0602 */
[----:B-1----:R-:W-:-:S04]  /*4f220*/  IMAD.SHL.U32 R152, R152, 0x80, RZ ;  /* 0x0000008098987824 */ /* 0x002fc800078e00ff */
[----:B------:R-:W-:-:S05]  /*4f230*/  IMAD.SHL.U32 R152, R152, 0x2, RZ ;  /* 0x0000000298987824 */ /* 0x000fca00078e00ff */
[-C--:B------:R-:W-:Y:S02]  /*4f240*/  IADD3 R12, P6, R12, R152.reuse, RZ ;  /* 0x000000980c0c7210 */ /* 0x080fe40007fde0ff */
[----:B----4-:R-:W-:-:S03]  /*4f250*/  IADD3 R156, P1, R156, R152, RZ ;  /* 0x000000989c9c7210 */ /* 0x010fc60007f3e0ff */
[----:B------:R1:W-:Y:S04]  /*4f260*/  STL [R1+0xf64], R12 ;  /* 0x000f640c01007387 */ /* 0x0003e80000100800 */
[----:B-1----:R-:W2:Y:S04]  /*4f270*/  LDL.LU R12, [R1+0x2038] ;  /* 0x00203800010c7983 */ /* 0x002ea80000300800 */
[----:B------:R1:W-:Y:S04]  /*4f280*/  STL [R1+0xf88], R13 ;  /* 0x000f880d01007387 */ /* 0x0003e80000100800 */
[----:B-1----:R-:W3:Y:S04]  /*4f290*/  LDL.LU R13, [R1+0xf78] ;  /* 0x000f7800010d7983 */ /* 0x002ee80000300800 */
[----:B------:R-:W4:Y:S04]  /*4f2a0*/  LDL.LU R152, [R1+0xf80] ;  /* 0x000f800001987983 */ /* 0x000f280000300800 */
[----:B------:R1:W-:Y:S04]  /*4f2b0*/  STL [R1+0xf5c], R156 ;  /* 0x000f5c9c01007387 */ /* 0x0003e80000100800 */
[----:B-1----:R-:W3:Y:S01]  /*4f2c0*/  LDL.LU R156, [R1+0xf4c] ;  /* 0x000f4c00019c7983 */ /* 0x002ee20000300800 */
[----:B----4-:R-:W-:-:S05]  /*4f2d0*/  IMAD.X R152, R152, 0x1, R2, P2 ;  /* 0x0000000198987824 */ /* 0x010fca00010e0602 */
[----:B------:R1:W-:Y:S02]  /*4f2e0*/  STL [R1+0xf80], R152 ;  /* 0x000f809801007387 */ /* 0x0003e40000100800 */
[----:B-1----:R-:W1:Y:S02]  /*4f2f0*/  LDC R152, c[0x0][0x238] ;  /* 0x00008e00ff987b82 */ /* 0x002e640000000800 */
[----:B-1----:R-:W-:-:S04]  /*4f300*/  IMAD.SHL.U32 R152, R152, 0x80, RZ ;  /* 0x0000008098987824 */ /* 0x002fc800078e00ff */
[----:B------:R-:W-:-:S05]  /*4f310*/  IMAD.SHL.U32 R152, R152, 0x2, RZ ;  /* 0x0000000298987824 */ /* 0x000fca00078e00ff */
[----:B--2---:R-:W-:-:S05]  /*4f320*/  IADD3 R12, P2, R12, R152, RZ ;  /* 0x000000980c0c7210 */ /* 0x004fca0007f5e0ff */
[----:B------:R1:W-:Y:S04]  /*4f330*/  STL [R1+0xf54], R12 ;  /* 0x000f540c01007387 */ /* 0x0003e80000100800 */
[----:B-1----:R-:W2:Y:S01]  /*4f340*/  LDL.LU R12, [R1+0x2034] ;  /* 0x00203400010c7983 */ /* 0x002ea20000300800 */
[----:B---3--:R-:W-:Y:S01]  /*4f350*/  IMAD.X R13, R13, 0x1, R2, P3 ;  /* 0x000000010d0d7824 */ /* 0x008fe200018e0602 */
[----:B------:R-:W-:-:S04]  /*4f360*/  IADD3 R156, P3, R156, R152, RZ ;  /* 0x000000989c9c7210 */ /* 0x000fc80007f7e0ff */
[----:B------:R1:W-:Y:S04]  /*4f370*/  STL [R1+0xf78], R13 ;  /* 0x000f780d01007387 */ /* 0x0003e80000100800 */
[----:B-1----:R-:W3:Y:S04]  /*4f380*/  LDL.LU R13, [R1+0xf68] ;  /* 0x000f6800010d7983 */ /* 0x002ee80000300800 */
[----:B------:R-:W4:Y:S01]  /*4f390*/  LDL.LU R152, [R1+0x1f58] ;  /* 0x001f580001987983 */ /* 0x000f220000300800 */
[----:B--2---:R-:W-:-:S05]  /*4f3a0*/  IMAD.X R12, R12, 0x1, R2, P4 ;  /* 0x000000010c0c7824 */ /* 0x004fca00020e0602 */
[----:B------:R1:W-:Y:S04]  /*4f3b0*/  STL [R1+0xf70], R12 ;  /* 0x000f700c01007387 */ /* 0x0003e80000100800 */
[----:B------:R2:W-:Y:S01]  /*4f3c0*/  STL [R1+0xf4c], R156 ;  /* 0x000f4c9c01007387 */ /* 0x0005e20000100800 */
[----:B-1----:R-:W1:Y:S03]  /*4f3d0*/  LDC R12, c[0x0][0x23c] ;  /* 0x00008f00ff0c7b82 */ /* 0x002e660000000800 */
[----:B--2---:R-:W2:Y:S01]  /*4f3e0*/  LDL.LU R156, [R1+0x1350] ;  /* 0x00135000019c7983 */ /* 0x004ea20000300800 */
[----:B---3--:R-:W-:Y:S02]  /*4f3f0*/  IMAD.X R13, R13, 0x1, R2, P5 ;  /* 0x000000010d0d7824 */ /* 0x008fe400028e0602 */
[----:B-1----:R-:W-:-:S04]  /*4f400*/  IMAD.SHL.U32 R12, R12, 0x80, RZ ;  /* 0x000000800c0c7824 */ /* 0x002fc800078e00ff */
[----:B------:R-:W-:-:S05]  /*4f410*/  IMAD.SHL.U32 R12, R12, 0x2, RZ ;  /* 0x000000020c0c7824 */ /* 0x000fca00078e00ff */
[----:B----4-:R-:W-:-:S05]  /*4f420*/  IADD3 R152, P4, R152, R12, RZ ;  /* 0x0000000c98987210 */ /* 0x010fca0007f9e0ff */
[----:B------:R1:W-:Y:S04]  /*4f430*/  STL [R1+0x1f58], R152 ;  /* 0x001f589801007387 */ /* 0x0003e80000100800 */
[----:B------:R3:W-:Y:S04]  /*4f440*/  STL [R1+0xf68], R13 ;  /* 0x000f680d01007387 */ /* 0x0007e80000100800 */
[----:B-1----:R-:W4:Y:S04]  /*4f450*/  LDL.LU R152, [R1+0xf58] ;  /* 0x000f580001987983 */ /* 0x002f280000300800 */
[----:B---3--:R-:W3:Y:S01]  /*4f460*/  LDL.LU R13, [R1+0x1f50] ;  /* 0x001f5000010d7983 */ /* 0x008ee20000300800 */
[----:B--2---:R-:W-:-:S03]  /*4f470*/  IADD3 R156, P5, R156, R12, RZ ;  /* 0x0000000c9c9c7210 */ /* 0x004fc60007fbe0ff */
[----:B------:R-:W2:Y:S04]  /*4f480*/  LDL.LU R12, [R1+0xf60] ;  /* 0x000f6000010c7983 */ /* 0x000ea80000300800 */
[----:B------:R1:W-:Y:S04]  /*4f490*/  STL [R1+0x1350], R156 ;  /* 0x0013509c01007387 */ /* 0x0003e80000100800 */
[----:B-1----:R-:W3:Y:S01]  /*4f4a0*/  LDL.LU R156, [R1+0xf50] ;  /* 0x000f5000019c7983 */ /* 0x002ee20000300800 */
[----:B--2---:R-:W-:-:S05]  /*4f4b0*/  IMAD.X R12, R12, 0x1, R2, P6 ;  /* 0x000000010c0c7824 */ /* 0x004fca00030e0602 */
[----:B------:R1:W-:Y:S02]  /*4f4c0*/  STL [R1+0xf60], R12 ;  /* 0x000f600c01007387 */ /* 0x0003e40000100800 */
[----:B-1----:R-:W1:Y:S02]  /*4f4d0*/  LDC R12, c[0x0][0x23c] ;  /* 0x00008f00ff0c7b82 */ /* 0x002e640000000800 */
[----:B-1----:R-:W-:-:S04]  /*4f4e0*/  IMAD.SHL.U32 R12, R12, 0x80, RZ ;  /* 0x000000800c0c7824 */ /* 0x002fc800078e00ff */
[----:B------:R-:W-:-:S05]  /*4f4f0*/  IMAD.SHL.U32 R12, R12, 0x2, RZ ;  /* 0x000000020c0c7824 */ /* 0x000fca00078e00ff */
[----:B------:R-:W-:-:S05]  /*4f500*/  IADD3 R0, P6, R0, R12, RZ ;  /* 0x0000000c00007210 */ /* 0x000fca0007fde0ff */
[----:B------:R1:W-:Y:S04]  /*4f510*/  STL [R1+0x1f54], R0 ;  /* 0x001f540001007387 */ /* 0x0003e80000100800 */
[----:B-1----:R-:W2:Y:S01]  /*4f520*/  LDL.LU R0, [R1+0x2030] ;  /* 0x0020300001007983 */ /* 0x002ea20000300800 */
[--C-:B----4-:R-:W-:Y:S01]  /*4f530*/  IMAD.X R152, R152, 0x1, R2.reuse, P1 ;  /* 0x0000000198987824 */ /* 0x110fe200008e0602 */
[----:B---3--:R-:W-:Y:S01]  /*4f540*/  IADD3 R13, P1, R13, R12, RZ ;  /* 0x0000000c0d0d7210 */ /* 0x008fe20007f3e0ff */
[----:B------:R-:W-:-:S03]  /*4f550*/  IMAD.X R156, R156, 0x1, R2, P2 ;  /* 0x000000019c9c7824 */ /* 0x000fc600010e0602 */
[----:B------:R1:W-:Y:S04]  /*4f560*/  STL [R1+0xf58], R152 ;  /* 0x000f589801007387 */ /* 0x0003e80000100800 */
[----:B------:R-:W-:Y:S04]  /*4f570*/  STL [R1+0x1f50], R13 ;  /* 0x001f500d01007387 */ /* 0x000fe80000100800 */
[----:B-1----:R-:W3:Y:S04]  /*4f580*/  LDL.LU R152, [R1+0x1f48] ;  /* 0x001f480001987983 */ /* 0x002ee80000300800 */
[----:B------:R-:W-:Y:S01]  /*4f590*/  STL [R1+0xf50], R156 ;  /* 0x000f509c01007387 */ /* 0x000fe20000100800 */
[----:B--2---:R-:W-:-:S05]  /*4f5a0*/  IADD3 R0, P2, R0, R12, RZ ;  /* 0x0000000c00007210 */ /* 0x004fca0007f5e0ff */
[----:B------:R1:W-:Y:S04]  /*4f5b0*/  STL [R1+0x1f4c], R0 ;  /* 0x001f4c0001007387 */ /* 0x0003e80000100800 */
[----:B-1----:R-:W2:Y:S04]  /*4f5c0*/  LDL.LU R0, [R1+0x202c] ;  /* 0x00202c0001007983 */ /* 0x002ea80000300800 */
[----:B------:R-:W4:Y:S01]  /*4f5d0*/  LDL.LU R13, [R1+0x1f44] ;  /* 0x001f4400010d7983 */ /* 0x000f220000300800 */
[----:B--2---:R-:W-:Y:S01]  /*4f5e0*/  IMAD.X R0, R0, 0x1, R2, P3 ;  /* 0x0000000100007824 */ /* 0x004fe200018e0602 */
[----:B---3--:R-:W-:-:S04]  /*4f5f0*/  IADD3 R152, P3, R152, R12, RZ ;  /* 0x0000000c98987210 */ /* 0x008fc80007f7e0ff */
[----:B------:R1:W-:Y:S04]  /*4f600*/  STL [R1+0xf48], R0 ;  /* 0x000f480001007387 */ /* 0x0003e80000100800 */
[----:B-1----:R-:W2:Y:S04]  /*4f610*/  LDL.LU R0, [R1+0x2028] ;  /* 0x0020280001007983 */ /* 0x002ea80000300800 */
[----:B------:R-:W3:Y:S04]  /*4f620*/  LDL.LU R156, [R1+0xf44] ;  /* 0x000f4400019c7983 */ /* 0x000ee80000300800 */
[----:B------:R-:W2:Y:S04]  /*4f630*/  LDL.LU R12, [R1+0x1354] ;  /* 0x00135400010c7983 */ /* 0x000ea80000300800 */
[----:B------:R1:W-:Y:S04]  /*4f640*/  STL [R1+0x1f48], R152 ;  /* 0x001f489801007387 */ /* 0x0003e80000100800 */
[----:B-1----:R-:W4:Y:S01]  /*4f650*/  LDL.LU R152, [R1+0x1f40] ;  /* 0x001f400001987983 */ /* 0x002f220000300800 */
[----:B--2---:R-:W-:-:S05]  /*4f660*/  IMAD.X R12, R12, 0x1, R0, P4 ;  /* 0x000000010c0c7824 */ /* 0x004fca00020e0600 */
[----:B------:R1:W-:Y:S02]  /*4f670*/  STL [R1+0x1354], R12 ;  /* 0x0013540c01007387 */ /* 0x0003e40000100800 */
[----:B-1----:R-:W1:Y:S01]  /*4f680*/  LDC R12, c[0x0][0x23c] ;  /* 0x00008f00ff0c7b82 */ /* 0x002e620000000800 */
[----:B---3--:R-:W-:Y:S02]  /*4f690*/  IMAD.X R156, R156, 0x1, R0, P5 ;  /* 0x000000019c9c7824 */ /* 0x008fe400028e0600 */
[----:B-1----:R-:W-:-:S04]  /*4f6a0*/  IMAD.SHL.U32 R12, R12, 0x80, RZ ;  /* 0x000000800c0c7824 */ /* 0x002fc800078e00ff */
[----:B------:R-:W-:-:S05]  /*4f6b0*/  IMAD.SHL.U32 R12, R12, 0x2, RZ ;  /* 0x000000020c0c7824 */ /* 0x000fca00078e00ff */
[-C--:B----4-:R-:W-:Y:S02]  /*4f6c0*/  IADD3 R13, P4, R13, R12.reuse, RZ ;  /* 0x0000000c0d0d7210 */ /* 0x090fe40007f9e0ff */
[----:B------:R-:W-:-:S03]  /*4f6d0*/  IADD3 R152, P5, R152, R12, RZ ;  /* 0x0000000c98987210 */ /* 0x000fc60007fbe0ff */
[----:B------:R1:W-:Y:S04]  /*4f6e0*/  STL [R1+0x1f44], R13 ;  /* 0x001f440d01007387 */ /* 0x0003e80000100800 */
[----:B-1----:R-:W2:Y:S04]  /*4f6f0*/  LDL.LU R13, [R1+0x1f38] ;  /* 0x001f3800010d7983 */ /* 0x002ea80000300800 */
[----:B------:R1:W-:Y:S04]  /*4f700*/  STL [R1+0xf44], R156 ;  /* 0x000f449c01007387 */ /* 0x0003e80000100800 */
[----:B-1----:R-:W3:Y:S04]  /*4f710*/  LDL.LU R156, [R1+0x1348] ;  /* 0x00134800019c7983 */ /* 0x002ee80000300800 */
[----:B------:R-:W4:Y:S04]  /*4f720*/  LDL.LU R12, [R1+0x134c] ;  /* 0x00134c00010c7983 */ /* 0x000f280000300800 */
[----:B------:R1:W-:Y:S04]  /*4f730*/  STL [R1+0x1f40], R152 ;  /* 0x001f409801007387 */ /* 0x0003e80000100800 */
[----:B-1----:R-:W2:Y:S01]  /*4f740*/  LDL.LU R152, [R1+0x1f30] ;  /* 0x001f300001987983 */ /* 0x002ea20000300800 */
[----:B----4-:R-:W-:-:S05]  /*4f750*/  IMAD.X R12, R12, 0x1, R0, P6 ;  /* 0x000000010c0c7824 */ /* 0x010fca00030e0600 */
[----:B------:R1:W-:Y:S02]  /*4f760*/  STL [R1+0x134c], R12 ;  /* 0x00134c0c01007387 */ /* 0x0003e40000100800 */
[----:B-1----:R-:W1:Y:S01]  /*4f770*/  LDC R12, c[0x0][0x23c] ;  /* 0x00008f00ff0c7b82 */ /* 0x002e620000000800 */
[----:B---3--:R-:W-:Y:S02]  /*4f780*/  IMAD.X R156, R156, 0x1, R0, P1 ;  /* 0x000000019c9c7824 */ /* 0x008fe400008e0600 */
[----:B-1----:R-:W-:-:S04]  /*4f790*/  IMAD.SHL.U32 R12, R12, 0x80, RZ ;  /* 0x000000800c0c7824 */ /* 0x002fc800078e00ff */
[----:B------:R-:W-:-:S05]  /*4f7a0*/  IMAD.SHL.U32 R12, R12, 0x2, RZ ;  /* 0x000000020c0c7824 */ /* 0x000fca00078e00ff */
[-C--:B--2---:R-:W-:Y:S02]  /*4f7b0*/  IADD3 R13, P6, R13, R12.reuse, RZ ;  /* 0x0000000c0d0d7210 */ /* 0x084fe40007fde0ff */
        /* <DEDUP_REMOVED lines=3393> */
[----:B------:R1:W-:Y:S02]  /*5cbd0*/  STL [R1+0xd24], R156 ;  /* 0x000d249c01007387 */ /* 0x0003e40000100800 */
[----:B-1----:R-:W-:-:S02]  /*5cbe0*/  IMAD.MOV.U32 R156, RZ, RZ, R157 ;  /* 0x000000ffff9c7224 */ /* 0x002fc400078e009d */
[----:B------:R-:W3:Y:S04]  /*5cbf0*/  LDL.LU R157, [R1+0xd14] ;  /* 0x000d1400019d7983 */ /* 0x000ee80000300800 */
        /* <DEDUP_REMOVED lines=24> */
[----:B--2---:R-:W-:-:S05]  /*5cd80*/  IADD3 R13, P6, R13, R12, RZ ;  /* 0x0000000c0d0d7210 */ /* 0x004fca0007fde0ff */
[----:B------:R1:W-:Y:S01]  /*5cd90*/  STL [R1+0xce0], R13 ;  /* 0x000ce00d01007387 */ /* 0x0003e20000100800 */
[----:B------:R-:W-:Y:S01]  /*5cda0*/  IADD3 R152, P1, R152, R12, RZ ;  /* 0x0000000c98987210 */ /* 0x000fe20007f3e0ff */
[----:B-1----:R-:W-:Y:S02]  /*5cdb0*/  IMAD.MOV.U32 R13, RZ, RZ, R156 ;  /* 0x000000ffff0d7224 */ /* 0x002fe400078e009c */
[----:B------:R-:W-:Y:S02]  /*5cdc0*/  IMAD.MOV.U32 R156, RZ, RZ, R161 ;  /* 0x000000ffff9c7224 */ /* 0x000fe400078e00a1 */
[----:B------:R-:W-:Y:S02]  /*5cdd0*/  IMAD.MOV.U32 R161, RZ, RZ, R185 ;  /* 0x000000ffffa17224 */ /* 0x000fe400078e00b9 */
[----:B------:R-:W2:Y:S04]  /*5cde0*/  LDL.LU R185, [R1+0xcd0] ;  /* 0x000cd00001b97983 */ /* 0x000ea80000300800 */
        /* <DEDUP_REMOVED lines=13> */
[--C-:B---3--:R-:W-:Y:S01]  /*5cec0*/  IMAD.X R157, R157, 0x1, R0.reuse, P3 ;  /* 0x000000019d9d7824 */ /* 0x108fe200018e0600 */
[----:B------:R-:W-:Y:S01]  /*5ced0*/  IADD3 R152, P3, R152, R12, RZ ;  /* 0x0000000c98987210 */ /* 0x000fe20007f7e0ff */
[----:B------:R-:W-:-:S03]  /*5cee0*/  IMAD.X R13, R13, 0x1, R0, P4 ;  /* 0x000000010d0d7824 */ /* 0x000fc600020e0600 */
[----:B------:R1:W-:Y:S02]  /*5cef0*/  STL [R1+0xcf4], R157 ;  /* 0x000cf49d01007387 */ /* 0x0003e40000100800 */
[----:B-1----:R-:W-:Y:S02]  /*5cf00*/  IMAD.MOV.U32 R157, RZ, RZ, R168 ;  /* 0x000000ffff9d7224 */ /* 0x002fe400078e00a8 */
[----:B------:R-:W3:Y:S04]  /*5cf10*/  LDL.LU R168, [R1+0xcb8] ;  /* 0x000cb80001a87983 */ /* 0x000ee80000300800 */
[----:B------:R1:W-:Y:S04]  /*5cf20*/  STL [R1+0xcc8], R152 ;  /* 0x000cc89801007387 */ /* 0x0003e80000100800 */
[----:B-1----:R-:W4:Y:S04]  /*5cf30*/  LDL.LU R152, [R1+0xcdc] ;  /* 0x000cdc0001987983 */ /* 0x002f280000300800 */
[----:B------:R1:W-:Y:S02]  /*5cf40*/  STL [R1+0xcec], R13 ;  /* 0x000cec0d01007387 */ /* 0x0003e40000100800 */
[----:B-1----:R-:W-:-:S02]  /*5cf50*/  IMAD.MOV.U32 R13, RZ, RZ, R156 ;  /* 0x000000ffff0d7224 */ /* 0x002fc400078e009c */
[----:B------:R-:W3:Y:S01]  /*5cf60*/  LDL.LU R156, [R1+0xcb0] ;  /* 0x000cb000019c7983 */ /* 0x000ee20000300800 */
[----:B--2---:R-:W-:-:S05]  /*5cf70*/  IADD3 R185, P4, R185, R12, RZ ;  /* 0x0000000cb9b97210 */ /* 0x004fca0007f9e0ff */
[----:B------:R1:W-:Y:S04]  /*5cf80*/  STL [R1+0xcc0], R185 ;  /* 0x000cc0b901007387 */ /* 0x0003e80000100800 */
[----:B-1----:R0:W5:Y:S04]  /*5cf90*/  LDL.LU R185, [R1+0x2024] ;  /* 0x0020240001b97983 */ /* 0x0021680000300800 */
[----:B------:R-:W2:Y:S01]  /*5cfa0*/  LDL.LU R12, [R1+0xce4] ;  /* 0x000ce400010c7983 */ /* 0x000ea20000300800 */
[--C-:B------:R-:W-:Y:S02]  /*5cfb0*/  IMAD.X R10, R10, 0x1, R0.reuse, P1 ;  /* 0x000000010a0a7824 */ /* 0x100fe400008e0600 */
[----:B----4-:R-:W-:-:S02]  /*5cfc0*/  IMAD.X R152, R152, 0x1, R0, P6 ;  /* 0x0000000198987824 */ /* 0x010fc400030e0600 */
[----:B--2---:R-:W-:-:S05]  /*5cfd0*/  IMAD.X R12, R12, 0x1, R0, P5 ;  /* 0x000000010c0c7824 */ /* 0x004fca00028e0600 */
[----:B------:R1:W-:Y:S02]  /*5cfe0*/  STL [R1+0xce4], R12 ;  /* 0x000ce40c01007387 */ /* 0x0003e40000100800 */
[----:B-1----:R-:W1:Y:S02]  /*5cff0*/  LDC R12, c[0x0][0x23c] ;  /* 0x00008f00ff0c7b82 */ /* 0x002e640000000800 */
[----:B-1----:R-:W-:-:S04]  /*5d000*/  IMAD.SHL.U32 R12, R12, 0x80, RZ ;  /* 0x000000800c0c7824 */ /* 0x002fc800078e00ff */
[----:B------:R-:W-:-:S05]  /*5d010*/  IMAD.SHL.U32 R12, R12, 0x2, RZ ;  /* 0x000000020c0c7824 */ /* 0x000fca00078e00ff */
[-C--:B---3--:R-:W-:Y:S02]  /*5d020*/  IADD3 R168, P5, R168, R12.reuse, RZ ;  /* 0x0000000ca8a87210 */ /* 0x088fe40007fbe0ff */
[----:B------:R-:W-:-:S03]  /*5d030*/  IADD3 R156, P6, R156, R12, RZ ;  /* 0x0000000c9c9c7210 */ /* 0x000fc60007fde0ff */
[----:B------:R1:W-:Y:S01]  /*5d040*/  STL [R1+0xcb8], R168 ;  /* 0x000cb8a801007387 */ /* 0x0003e20000100800 */
[----:B------:R-:W-:Y:S01]  /*5d050*/  IADD3 R176, P1, R176, R12, RZ ;  /* 0x0000000cb0b07210 */ /* 0x000fe20007f3e0ff */
[----:B-1----:R-:W-:Y:S02]  /*5d060*/  IMAD.MOV.U32 R168, RZ, RZ, R177 ;  /* 0x000000ffffa87224 */ /* 0x002fe400078e00b1 */
[----:B------:R-:W2:Y:S04]  /*5d070*/  LDL.LU R177, [R1+0xca0] ;  /* 0x000ca00001b17983 */ /* 0x000ea80000300800 */
[----:B------:R1:W-:Y:S04]  /*5d080*/  STL [R1+0xcdc], R152 ;  /* 0x000cdc9801007387 */ /* 0x0003e80000100800 */
[----:B-1----:R-:W3:Y:S04]  /*5d090*/  LDL.LU R152, [R1+0xc98] ;  /* 0x000c980001987983 */ /* 0x002ee80000300800 */
[----:B------:R1:W-:Y:S04]  /*5d0a0*/  STL [R1+0xcb0], R156 ;  /* 0x000cb09c01007387 */ /* 0x0003e80000100800 */
[----:B-1----:R-:W4:Y:S04]  /*5d0b0*/  LDL.LU R156, [R1+0xcbc] ;  /* 0x000cbc00019c7983 */ /* 0x002f280000300800 */
[----:B------:R1:W-:Y:S04]  /*5d0c0*/  STL [R1+0xcd4], R10 ;  /* 0x000cd40a01007387 */ /* 0x0003e80000100800 */
[----:B-1----:R-:W3:Y:S04]  /*5d0d0*/  LDL.LU R10, [R1+0xc90] ;  /* 0x000c9000010a7983 */ /* 0x002ee80000300800 */
[----:B------:R1:W-:Y:S04]  /*5d0e0*/  STL [R1+0xca8], R176 ;  /* 0x000ca8b001007387 */ /* 0x0003e80000100800 */
[----:B-1----:R0:W5:Y:S04]  /*5d0f0*/  LDL.LU R176, [R1+0x2020] ;  /* 0x0020200001b07983 */ /* 0x0021680000300800 */
[----:B------:R-:W2:Y:S02]  /*5d100*/  LDL.LU R12, [R1+0xccc] ;  /* 0x000ccc00010c7983 */ /* 0x000ea40000300800 */
[----:B--2---:R-:W-:-:S05]  /*5d110*/  IMAD.X R12, R12, 0x1, R0, P2 ;  /* 0x000000010c0c7824 */ /* 0x004fca00010e0600 */
[----:B------:R1:W-:Y:S02]  /*5d120*/  STL [R1+0xccc], R12 ;  /* 0x000ccc0c01007387 */ /* 0x0003e40000100800 */
[----:B-1----:R-:W1:Y:S02]  /*5d130*/  LDC R12, c[0x0][0x23c] ;  /* 0x00008f00ff0c7b82 */ /* 0x002e640000000800 */
[----:B-1----:R-:W-:-:S04]  /*5d140*/  IMAD.SHL.U32 R12, R12, 0x80, RZ ;  /* 0x000000800c0c7824 */ /* 0x002fc800078e00ff */
[----:B------:R-:W-:-:S05]  /*5d150*/  IMAD.SHL.U32 R12, R12, 0x2, RZ ;  /* 0x000000020c0c7824 */ /* 0x000fca00078e00ff */
[----:B------:R-:W-:-:S05]  /*5d160*/  IADD3 R177, P2, R177, R12, RZ ;  /* 0x0000000cb1b17210 */ /* 0x000fca0007f5e0ff */
[----:B------:R1:W-:Y:S04]  /*5d170*/  STL [R1+0xca0], R177 ;  /* 0x000ca0b101007387 */ /* 0x0003e80000100800 */
[----:B-1----:R0:W5:Y:S04]  /*5d180*/  LDL.LU R177, [R1+0x201c] ;  /* 0x00201c0001b17983 */ /* 0x0021680000300800 */
[----:B------:R-:W2:Y:S01]  /*5d190*/  LDL.LU R12, [R1+0xcc4] ;  /* 0x000cc400010c7983 */ /* 0x000ea20000300800 */
[--C-:B----4-:R-:W-:Y:S02]  /*5d1a0*/  IMAD.X R156, R156, 0x1, R0.reuse, P4 ;  /* 0x000000019c9c7824 */ /* 0x110fe400020e0600 */
[----:B--2---:R-:W-:-:S05]  /*5d1b0*/  IMAD.X R12, R12, 0x1, R0, P3 ;  /* 0x000000010c0c7824 */ /* 0x004fca00018e0600 */
[----:B------:R1:W-:Y:S02]  /*5d1c0*/  STL [R1+0xcc4], R12 ;  /* 0x000cc40c01007387 */ /* 0x0003e40000100800 */
[----:B-1----:R-:W1:Y:S02]  /*5d1d0*/  LDC R12, c[0x0][0x23c] ;  /* 0x00008f00ff0c7b82 */ /* 0x002e640000000800 */
[----:B-1----:R-:W-:-:S04]  /*5d1e0*/  IMAD.SHL.U32 R12, R12, 0x80, RZ ;  /* 0x000000800c0c7824 */ /* 0x002fc800078e00ff */
[----:B------:R-:W-:-:S05]  /*5d1f0*/  IMAD.SHL.U32 R12, R12, 0x2, RZ ;  /* 0x000000020c0c7824 */ /* 0x000fca00078e00ff */
[----:B---3--:R-:W-:-:S05]  /*5d200*/  IADD3 R152, P3, R152, R12, RZ ;  /* 0x0000000c98987210 */ /* 0x008fca0007f7e0ff */
[----:B------:R1:W-:Y:S01]  /*5d210*/  STL [R1+0xc98], R152 ;  /* 0x000c989801007387 */ /* 0x0003e20000100800 */
[----:B------:R-:W-:Y:S01]  /*5d220*/  IADD3 R10, P4, R10, R12, RZ ;  /* 0x0000000c0a0a7210 */ /* 0x000fe20007f9e0ff */
[----:B-1----:R-:W-:Y:S02]  /*5d230*/  IMAD.MOV.U32 R152, RZ, RZ, R13 ;  /* 0x000000ffff987224 */ /* 0x002fe400078e000d */
[----:B------:R-:W-:Y:S02]  /*5d240*/  IMAD.MOV.U32 R13, RZ, RZ, R161 ;  /* 0x000000ffff0d7224 */ /* 0x000fe400078e00a1 */
[----:B------:R-:W2:Y:S04]  /*5d250*/  LDL.LU R161, [R1+0xc70] ;  /* 0x000c700001a17983 */ /* 0x000ea80000300800 */
[----:B------:R1:W-:Y:S02]  /*5d260*/  STL [R1+0xcbc], R156 ;  /* 0x000cbc9c01007387 */ /* 0x0003e40000100800 */
[----:B-1----:R-:W-:-:S02]  /*5d270*/  IMAD.MOV.U32 R156, RZ, RZ, R157 ;  /* 0x000000ffff9c7224 */ /* 0x002fc400078e009d */
[----:B------:R-:W-:Y:S02]  /*5d280*/  IMAD.MOV.U32 R157, RZ, RZ, R4 ;  /* 0x000000ffff9d7224 */ /* 0x000fe400078e0004 */
[----:B------:R-:W3:Y:S04]  /*5d290*/  LDL.LU R4, [R1+0xc68] ;  /* 0x000c680001047983 */ /* 0x000ee80000300800 */
[----:B------:R-:W4:Y:S04]  /*5d2a0*/  LDL.LU R12, [R1+0xcb4] ;  /* 0x000cb400010c7983 */ /* 0x000f280000300800 */
[----:B------:R1:W-:Y:S02]  /*5d2b0*/  STL [R1+0xc90], R10 ;  /* 0x000c900a01007387 */ /* 0x0003e40000100800 */
[----:B-1----:R-:W-:-:S02]  /*5d2c0*/  IMAD.MOV.U32 R10, RZ, RZ, R17 ;  /* 0x000000ffff0a7224 */ /* 0x002fc400078e0011 */
[----:B------:R-:W3:Y:S01]  /*5d2d0*/  LDL.LU R17, [R1+0xc60] ;  /* 0x000c600001117983 */ /* 0x000ee20000300800 */
[--C-:B------:R-:W-:Y:S02]  /*5d2e0*/  IMAD.X R6, R6, 0x1, R0.reuse, P6 ;  /* 0x0000000106067824 */ /* 0x100fe400030e0600 */
[----:B----4-:R-:W-:-:S05]  /*5d2f0*/  IMAD.X R12, R12, 0x1, R0, P5 ;  /* 0x000000010c0c7824 */ /* 0x010fca00028e0600 */
[----:B------:R1:W-:Y:S02]  /*5d300*/  STL [R1+0xcb4], R12 ;  /* 0x000cb40c01007387 */ /* 0x0003e40000100800 */
[----:B-1----:R-:W1:Y:S02]  /*5d310*/  LDC R12, c[0x0][0x23c] ;  /* 0x00008f00ff0c7b82 */ /* 0x002e640000000800 */
[----:B-1----:R-:W-:-:S04]  /*5d320*/  IMAD.SHL.U32 R12, R12, 0x80, RZ ;  /* 0x000000800c0c7824 */ /* 0x002fc800078e00ff */
[----:B------:R-:W-:-:S05]  /*5d330*/  IMAD.SHL.U32 R12, R12, 0x2, RZ ;  /* 0x000000020c0c7824 */ /* 0x000fca00078e00ff */
[-C--:B------:R-:W-:Y:S02]  /*5d340*/  IADD3 R168, P5, R168, R12.reuse, RZ ;  /* 0x0000000ca8a87210 */ /* 0x080fe40007fbe0ff */
[----:B------:R-:W-:Y:S01]  /*5d350*/  IADD3 R169, P6, R169, R12, RZ ;  /* 0x0000000ca9a97210 */ /* 0x000fe20007fde0ff */
[----:B------:R-:W-:Y:S02]  /*5d360*/  IMAD.MOV.U32 R12, RZ, RZ, R7 ;  /* 0x000000ffff0c7224 */ /* 0x000fe400078e0007 */
[----:B------:R1:W-:Y:S02]  /*5d370*/  STL [R1+0xc88], R168 ;  /* 0x000c88a801007387 */ /* 0x0003e40000100800 */
[----:B------:R-:W-:Y:S02]  /*5d380*/  IMAD.X R12, R12, 0x1, R0, P1 ;  /* 0x000000010c0c7824 */ /* 0x000fe400008e0600 */
[----:B------:R-:W-:Y:S01]  /*5d390*/  IMAD.MOV.U32 R7, RZ, RZ, R3 ;  /* 0x000000ffff077224 */ /* 0x000fe200078e0003 */
[----:B-1----:R0:W5:Y:S04]  /*5d3a0*/  LDL.LU R168, [R1+0x2018] ;  /* 0x0020180001a87983 */ /* 0x0021680000300800 */
[----:B------:R1:W-:Y:S04]  /*5d3b0*/  STL [R1+0xcac], R6 ;  /* 0x000cac0601007387 */ /* 0x0003e80000100800 */
[----:B-1----:R-:W4:Y:S04]  /*5d3c0*/  LDL.LU R6, [R1+0xc50] ;  /* 0x000c500001067983 */ /* 0x002f280000300800 */
[----:B------:R1:W-:Y:S04]  /*5d3d0*/  STL [R1+0xc80], R169 ;  /* 0x000c80a901007387 */ /* 0x0003e80000100800 */
[----:B-1----:R0:W5:Y:S04]  /*5d3e0*/  LDL.LU R169, [R1+0x2014] ;  /* 0x0020140001a97983 */ /* 0x0021680000300800 */
[----:B------:R-:W4:Y:S04]  /*5d3f0*/  LDL.LU R3, [R1+0xc6c] ;  /* 0x000c6c0001037983 */ /* 0x000f280000300800 */
[----:B------:R1:W-:Y:S02]  /*5d400*/  STL [R1+0xca4], R12 ;  /* 0x000ca40c01007387 */ /* 0x0003e40000100800 */
[----:B-1----:R-:W1:Y:S02]  /*5d410*/  LDC R12, c[0x0][0x23c] ;  /* 0x00008f00ff0c7b82 */ /* 0x002e640000000800 */
[----:B-1----:R-:W-:-:S04]  /*5d420*/  IMAD.SHL.U32 R12, R12, 0x80, RZ ;  /* 0x000000800c0c7824 */ /* 0x002fc800078e00ff */
[----:B------:R-:W-:-:S05]  /*5d430*/  IMAD.SHL.U32 R12, R12, 0x2, RZ ;  /* 0x000000020c0c7824 */ /* 0x000fca00078e00ff */
[----:B------:R-:W-:-:S05]  /*5d440*/  IADD3 R160, P1, R160, R12, RZ ;  /* 0x0000000ca0a07210 */ /* 0x000fca0007f3e0ff */
        /* <DEDUP_REMOVED lines=17> */
[----:B---3--:R-:W-:-:S05]  /*5d560*/  IADD3 R4, P3, R4, R12, RZ ;  /* 0x0000000c04047210 */ /* 0x008fca0007f7e0ff */
[----:B------:R1:W-:Y:S04]  /*5d570*/  STL [R1+0xc68], R4 ;  /* 0x000c680401007387 */ /* 0x0003e80000100800 */
[----:B-1----:R0:W5:Y:S04]  /*5d580*/  LDL.LU R4, [R1+0x2008] ;  /* 0x0020080001047983 */ /* 0x0021680000300800 */
[----:B------:R-:W2:Y:S01]  /*5d590*/  LDL.LU R12, [R1+0xc8c] ;  /* 0x000c8c00010c7983 */ /* 0x000ea20000300800 */
[--C-:B------:R-:W-:Y:S02]  /*5d5a0*/  IMAD.X R18, R18, 0x1, R0.reuse, P5 ;  /* 0x0000000112127824 */ /* 0x100fe400028e0600 */
[----:B--2---:R-:W-:-:S05]  /*5d5b0*/  IMAD.X R12, R12, 0x1, R0, P4 ;  /* 0x000000010c0c7824 */ /* 0x004fca00020e0600 */
[----:B------:R1:W-:Y:S02]  /*5d5c0*/  STL [R1+0xc8c], R12 ;  /* 0x000c8c0c01007387 */ /* 0x0003e40000100800 */
[----:B-1----:R-:W1:Y:S02]  /*5d5d0*/  LDC R12, c[0x0][0x23c] ;  /* 0x00008f00ff0c7b82 */ /* 0x002e640000000800 */
[----:B-1----:R-:W-:-:S04]  /*5d5e0*/  IMAD.SHL.U32 R12, R12, 0x80, RZ ;  /* 0x000000800c0c7824 */ /* 0x002fc800078e00ff */
[----:B------:R-:W-:-:S05]  /*5d5f0*/  IMAD.SHL.U32 R12, R12, 0x2, RZ ;  /* 0x000000020c0c7824 */ /* 0x000fca00078e00ff */
[-C--:B------:R-:W-:Y:S02]  /*5d600*/  IADD3 R17, P4, R17, R12.reuse, RZ ;  /* 0x0000000c11117210 */ /* 0x080fe40007f9e0ff */
[----:B------:R-:W-:-:S03]  /*5d610*/  IADD3 R5, P5, R5, R12, RZ ;  /* 0x0000000c05057210 */ /* 0x000fc60007fbe0ff */
[----:B------:R1:W-:Y:S04]  /*5d620*/  STL [R1+0xc60], R17 ;  /* 0x000c601101007387 */ /* 0x0003e80000100800 */
[----:B-1----:R-:W2:Y:S04]  /*5d630*/  LDL.LU R17, [R1+0xc18] ;  /* 0x000c180001117983 */ /* 0x002ea80000300800 */
[----:B------:R1:W-:Y:S04]  /*5d640*/  STL [R1+0xc84], R18 ;  /* 0x000c841201007387 */ /* 0x0003e80000100800 */
[----:B-1----:R-:W3:Y:S04]  /*5d650*/  LDL.LU R18, [R1+0xc10] ;  /* 0x000c100001127983 */ /* 0x002ee80000300800 */
[----:B------:R1:W-:Y:S04]  /*5d660*/  STL [R1+0xc58], R5 ;  /* 0x000c580501007387 */ /* 0x0003e80000100800 */
[----:B-1----:R0:W5:Y:S04]  /*5d670*/  LDL.LU R5, [R1+0x2004] ;  /* 0x0020040001057983 */ /* 0x0021680000300800 */
[----:B------:R-:W4:Y:S02]  /*5d680*/  LDL.LU R12, [R1+0xc7c] ;  /* 0x000c7c00010c7983 */ /* 0x000f240000300800 */
[----:B----4-:R-:W-:-:S05]  /*5d690*/  IMAD.X R12, R12, 0x1, R0, P6 ;  /* 0x000000010c0c7824 */ /* 0x010fca00030e0600 */
[----:B------:R1:W-:Y:S02]  /*5d6a0*/  STL [R1+0xc7c], R12 ;  /* 0x000c7c0c01007387 */ /* 0x0003e40000100800 */
[----:B-1----:R-:W1:Y:S02]  /*5d6b0*/  LDC R12, c[0x0][0x23c] ;  /* 0x00008f00ff0c7b82 */ /* 0x002e640000000800 */
[----:B-1----:R-:W-:-:S04]  /*5d6c0*/  IMAD.SHL.U32 R12, R12, 0x80, RZ ;  /* 0x000000800c0c7824 */ /* 0x002fc800078e00ff */
[----:B------:R-:W-:-:S05]  /*5d6d0*/  IMAD.SHL.U32 R12, R12, 0x2, RZ ;  /* 0x000000020c0c7824 */ /* 0x000fca00078e00ff */
[----:B------:R-:W-:-:S05]  /*5d6e0*/  IADD3 R6, P6, R6, R12, RZ ;  /* 0x0000000c06067210 */ /* 0x000fca0007fde0ff */
[----:B------:R1:W-:Y:S04]  /*5d6f0*/  STL [R1+0xc50], R6 ;  /* 0x000c500601007387 */ /* 0x0003e80000100800 */
[----:B-1----:R0:W5:Y:S04]  /*5d700*/  LDL.LU R6, [R1+0x2000] ;  /* 0x0020000001067983 */ /* 0x0021680000300800 */
[----:B------:R-:W4:Y:S01]  /*5d710*/  LDL.LU R12, [R1+0xc74] ;  /* 0x000c7400010c7983 */ /* 0x000f220000300800 */
[--C-:B------:R-:W-:Y:S02]  /*5d720*/  IMAD.X R3, R3, 0x1, R0.reuse, P2 ;  /* 0x0000000103037824 */ /* 0x100fe400010e0600 */
[----:B------:R-:W-:-:S02]  /*5d730*/  IMAD.X R152, R152, 0x1, R0, P3 ;  /* 0x0000000198987824 */ /* 0x000fc400018e0600 */
[----:B----4-:R-:W-:-:S05]  /*5d740*/  IMAD.X R12, R12, 0x1, R0, P1 ;  /* 0x000000010c0c7824 */ /* 0x010fca00008e0600 */
[----:B------:R1:W-:Y:S02]  /*5d750*/  STL [R1+0xc74], R12 ;  /* 0x000c740c01007387 */ /* 0x0003e40000100800 */
[----:B-1----:R-:W1:Y:S02]  /*5d760*/  LDC R12, c[0x0][0x23c] ;  /* 0x00008f00ff0c7b82 */ /* 0x002e640000000800 */
[----:B-1----:R-:W-:-:S04]  /*5d770*/  IMAD.SHL.U32 R12, R12, 0x80, RZ ;  /* 0x000000800c0c7824 */ /* 0x002fc800078e00ff */
[----:B------:R-:W-:-:S05]  /*5d780*/  IMAD.SHL.U32 R12, R12, 0x2, RZ ;  /* 0x000000020c0c7824 */ /* 0x000fca00078e00ff */
[-C--:B------:R-:W-:Y:S02]  /*5d790*/  IADD3 R7, P1, R7, R12.reuse, RZ ;  /* 0x0000000c07077210 */ /* 0x080fe40007f3e0ff */
[-C--:B------:R-:W-:Y:S02]  /*5d7a0*/  IADD3 R21, P2, R21, R12.reuse, RZ ;  /* 0x0000000c15157210 */ /* 0x080fe40007f5e0ff */
[----:B------:R-:W-:Y:S01]  /*5d7b0*/  IADD3 R8, P3, R8, R12, RZ ;  /* 0x0000000c08087210 */ /* 0x000fe20007f7e0ff */
[----:B------:R1:W-:Y:S04]  /*5d7c0*/  STL [R1+0xc48], R7 ;  /* 0x000c480701007387 */ /* 0x0003e80000100800 */
[----:B-1----:R0:W5:Y:S04]  /*5d7d0*/  LDL.LU R7, [R1+0x1ffc] ;  /* 0x001ffc0001077983 */ /* 0x0021680000300800 */
[----:B------:R1:W-:Y:S04]  /*5d7e0*/  STL [R1+0xc6c], R3 ;  /* 0x000c6c0301007387 */ /* 0x0003e80000100800 */
[----:B-1----:R-:W4:Y:S04]  /*5d7f0*/  LDL.LU R3, [R1+0xbf8] ;  /* 0x000bf80001037983 */ /* 0x002f280000300800 */
[----:B------:R1:W-:Y:S04]  /*5d800*/  STL [R1+0xc40], R21 ;  /* 0x000c401501007387 */ /* 0x0003e80000100800 */
[----:B-1----:R-:W4:Y:S04]  /*5d810*/  LDL.LU R21, [R1+0xbf0] ;  /* 0x000bf00001157983 */ /* 0x002f280000300800 */
[----:B------:R1:W-:Y:S04]  /*5d820*/  STL [R1+0xc64], R152 ;  /* 0x000c649801007387 */ /* 0x0003e80000100800 */
[----:B-1----:R-:W4:Y:S04]  /*5d830*/  LDL.LU R152, [R1+0xbe8] ;  /* 0x000be80001987983 */ /* 0x002f280000300800 */
[----:B------:R1:W-:Y:S04]  /*5d840*/  STL [R1+0xc38], R8 ;  /* 0x000c380801007387 */ /* 0x0003e80000100800 */
[----:B-1----:R0:W5:Y:S04]  /*5d850*/  LDL.LU R8, [R1+0x1ff8] ;  /* 0x001ff80001087983 */ /* 0x0021680000300800 */
[----:B------:R-:W2:Y:S01]  /*5d860*/  LDL.LU R12, [R1+0xc5c] ;  /* 0x000c5c00010c7983 */ /* 0x000ea20000300800 */
[----:B------:R-:W-:-:S02]  /*5d870*/  IMAD.X R14, R14, 0x1, R0, P5 ;  /* 0x000000010e0e7824 */ /* 0x000fc400028e0600 */
        /* <DEDUP_REMOVED lines=8> */
[----:B------:R1:W-:Y:S01]  /*5d900*/  STL [R1+0xc30], R9 ;  /* 0x000c300901007387 */ /* 0x0003e20000100800 */
[----:B------:R-:W-:-:S03]  /*5d910*/  IADD3 R10, P6, R10, R12, RZ ;  /* 0x0000000c0a0a7210 */ /* 0x000fc60007fde0ff */
[----:B-1----:R0:W5:Y:S04]  /*5d920*/  LDL.LU R9, [R1+0x1ff4] ;  /* 0x001ff40001097983 */ /* 0x0021680000300800 */
[----:B------:R1:W-:Y:S04]  /*5d930*/  STL [R1+0xc54], R14 ;  /* 0x000c540e01007387 */ /* 0x0003e80000100800 */
[----:B-1----:R-:W2:Y:S04]  /*5d940*/  LDL.LU R14, [R1+0xbd0] ;  /* 0x000bd000010e7983 */ /* 0x002ea80000300800 */
[----:B------:R1:W-:Y:S02]  /*5d950*/  STL [R1+0xc28], R157 ;  /* 0x000c289d01007387 */ /* 0x0003e40000100800 */
[----:B-1----:R-:W-:-:S02]  /*5d960*/  IMAD.MOV.U32 R157, RZ, RZ, R15 ;  /* 0x000000ffff9d7224 */ /* 0x002fc400078e000f */
[----:B------:R-:W2:Y:S04]  /*5d970*/  LDL.LU R15, [R1+0xbc8] ;  /* 0x000bc800010f7983 */ /* 0x000ea80000300800 */
[----:B------:R1:W-:Y:S04]  /*5d980*/  STL [R1+0xc4c], R20 ;  /* 0x000c4c1401007387 */ /* 0x0003e80000100800 */
[----:B-1----:R-:W2:Y:S04]  /*5d990*/  LDL.LU R20, [R1+0xbc0] ;  /* 0x000bc00001147983 */ /* 0x002ea80000300800 */
[----:B------:R1:W-:Y:S04]  /*5d9a0*/  STL [R1+0xc20], R10 ;  /* 0x000c200a01007387 */ /* 0x0003e80000100800 */
[----:B-1----:R0:W5:Y:S04]  /*5d9b0*/  LDL.LU R10, [R1+0x1ff0] ;  /* 0x001ff000010a7983 */ /* 0x0021680000300800 */
[----:B------:R-:W3:Y:S02]  /*5d9c0*/  LDL.LU R12, [R1+0xc44] ;  /* 0x000c4400010c7983 */ /* 0x000ee40000300800 */
[----:B---3--:R-:W-:-:S05]  /*5d9d0*/  IMAD.X R12, R12, 0x1, R0, P1 ;  /* 0x000000010c0c7824 */ /* 0x008fca00008e0600 */
[----:B------:R1:W-:Y:S02]  /*5d9e0*/  STL [R1+0xc44], R12 ;  /* 0x000c440c01007387 */ /* 0x0003e40000100800 */
[----:B-1----:R-:W1:Y:S02]  /*5d9f0*/  LDC R12, c[0x0][0x23c] ;  /* 0x00008f00ff0c7b82 */ /* 0x002e640000000800 */
[----:B-1----:R-:W-:-:S04]  /*5da00*/  IMAD.SHL.U32 R12, R12, 0x80, RZ ;  /* 0x000000800c0c7824 */ /* 0x002fc800078e00ff */
[----:B------:R-:W-:-:S05]  /*5da10*/  IMAD.SHL.U32 R12, R12, 0x2, RZ ;  /* 0x000000020c0c7824 */ /* 0x000fca00078e00ff */
[----:B------:R-:W-:-:S05]  /*5da20*/  IADD3 R17, P1, R17, R12, RZ ;  /* 0x0000000c11117210 */ /* 0x000fca0007f3e0ff */
[----:B------:R1:W-:Y:S04]  /*5da30*/  STL [R1+0xc18], R17 ;  /* 0x000c181101007387 */ /* 0x0003e80000100800 */
[----:B-1----:R-:W3:Y:S04]  /*5da40*/  LDL.LU R17, [R1+0x1fec] ;  /* 0x001fec0001117983 */ /* 0x002ee80000300800 */
        /* <DEDUP_REMOVED lines=8> */
[----:B-1----:R-:W4:Y:S04]  /*5dad0*/  LDL.LU R18, [R1+0x1fe8] ;  /* 0x001fe80001127983 */ /* 0x002f280000300800 */
[----:B------:R-:W2:Y:S01]  /*5dae0*/  LDL.LU R12, [R1+0xc34] ;  /* 0x000c3400010c7983 */ /* 0x000ea20000300800 */
[--C-:B---3--:R-:W-:Y:S02]  /*5daf0*/  IMAD.X R17, R17, 0x1, R0.reuse, P4 ;  /* 0x0000000111117824 */ /* 0x108fe400020e0600 */
[----:B--2---:R-:W-:-:S05]  /*5db00*/  IMAD.X R12, R12, 0x1, R0, P3 ;  /* 0x000000010c0c7824 */ /* 0x004fca00018e0600 */
[----:B------:R1:W-:Y:S02]  /*5db10*/  STL [R1+0xc34], R12 ;  /* 0x000c340c01007387 */ /* 0x0003e40000100800 */
[----:B-1----:R-:W1:Y:S02]  /*5db20*/  LDC R12, c[0x0][0x23c] ;  /* 0x00008f00ff0c7b82 */ /* 0x002e640000000800 */
        /* <DEDUP_REMOVED lines=8> */
[----:B------:R1:W-:Y:S04]  /*5dbb0*/  STL [R1+0xc00], R16 ;  /* 0x000c001001007387 */ /* 0x0003e80000100800 */
[----:B-1----:R-:W4:Y:S04]  /*5dbc0*/  LDL.LU R16, [R1+0x1fe4] ;  /* 0x001fe40001107983 */ /* 0x002f280000300800 */
        /* <DEDUP_REMOVED lines=8> */
[----:B-1----:R-:W2:Y:S04]  /*5dc50*/  LDL.LU R3, [R1+0x1fe0] ;  /* 0x001fe00001037983 */ /* 0x002ea80000300800 */
        /* <DEDUP_REMOVED lines=15> */
[----:B------:R-:W-:Y:S01]  /*5dd50*/  IADD3 R152, P1, R152, R12, RZ ;  /* 0x0000000c98987210 */ /* 0x000fe20007f3e0ff */
[----:B------:R-:W-:-:S04]  /*5dd60*/  IMAD.MOV.U32 R12, RZ, RZ, R13 ;  /* 0x000000ffff0c7224 */ /* 0x000fc800078e000d */
[----:B------:R-:W-:Y:S01]  /*5dd70*/  IMAD.X R12, R12, 0x1, R0, P2 ;  /* 0x000000010c0c7824 */ /* 0x000fe200010e0600 */
[----:B------:R1:W-:Y:S04]  /*5dd80*/  STL [R1+0xbe8], R152 ;  /* 0x000be89801007387 */ /* 0x0003e80000100800 */
[----:B-1----:R-:W4:Y:S04]  /*5dd90*/  LDL.LU R152, [R1+0xb78] ;  /* 0x000b780001987983 */ /* 0x002f280000300800 */
[----:B------:R-:W2:Y:S04]  /*5dda0*/  LDL.LU R13, [R1+0xb9c] ;  /* 0x000b9c00010d7983 */ /* 0x000ea80000300800 */
        /* <DEDUP_REMOVED lines=8> */
[----:B-1----:R-:W3:Y:S04]  /*5de30*/  LDL.LU R11, [R1+0x1fd8] ;  /* 0x001fd800010b7983 */ /* 0x002ee80000300800 */
[----:B------:R-:W4:Y:S04]  /*5de40*/  LDL.LU R156, [R1+0xb68] ;  /* 0x000b6800019c7983 */ /* 0x000f280000300800 */
        /* <DEDUP_REMOVED lines=70> */
[----:B------:R-:W4:Y:S01]  /*5e2b0*/  LDL.LU R12, [R1+0xbc4] ;  /* 0x000bc400010c7983 */ /* 0x000f220000300800 */
[----:B------:R-:W-:Y:S01]  /*5e2c0*/  WARPGROUP.ARRIVE ;  /* 0x00000000000079c5 */ /* 0x000fe20000000000 */
[----:B------:R-:W-:Y:S01]  /*5e2d0*/  UMOV UR56, UR16 ;  /* 0x0000001000387c82 */ /* 0x000fe20008000000 */
[----:B------:R-:W-:-:S04]  /*5e2e0*/  UMOV UR57, UR17 ;  /* 0x0000001100397c82 */ /* 0x000fc80008000000 */
[----:B------:R-:W-:Y:S01]  /*5e2f0*/  HGMMA.64x256x16.F32.BF16 R24, gdesc[UR56].tnspA, R24, gsb0 ;  /* 0x23e00000381879f0 */ /* 0x000fe20008001818 */
        /* <DEDUP_REMOVED lines=9> */
[----:B------:R-:W-:Y:S02]  /*5e390*/  WARPGROUP.DEPBAR.LE gsb0, 0x0 ;  /* 0x00008000000079c5 */ /* 0x000fe40000010000 */
[----:B------:R-:W-:-:S06]  /*5e3a0*/  WARPGROUP.ARRIVE ;  /* 0x00000000000079c5 */ /* 0x000fcc0000000000 */
[----:B------:R-:W-:Y:S01]  /*5e3b0*/  HGMMA.64x256x16.F32.BF16 R24, gdesc[UR8].tnspA, R24, gsb0 ;  /* 0x23e00000081879f0 */ /* 0x000fe20008001818 */
[----:B------:R-:W-:Y:S01]  /*5e3c0*/  UMOV UR16, UR6 ;  /* 0x0000000600107c82 */ /* 0x000fe20008000000 */
[----:B------:R-:W-:Y:S01]  /*5e3d0*/  UMOV UR17, UR7 ;  /* 0x0000000700117c82 */ /* 0x000fe20008000000 */
[----:B--2---:R-:W-:-:S05]  /*5e3e0*/  IMAD.X R12, R12, 0x1, R0, P6 ;  /* 0x000000010c0c7824 */ /* 0x004fca00030e0600 */
[----:B------:R1:W-:Y:S02]  /*5e3f0*/  STL [R1+0xbbc], R12 ;  /* 0x000bbc0c01007387 */ /* 0x0003e40000100800 */
[----:B-1----:R-:W1:Y:S01]  /*5e400*/  LDC R12, c[0x0][0x23c] ;  /* 0x00008f00ff0c7b82 */ /* 0x002e620000000800 */
[----:B------:R-:W-:Y:S02]  /*5e410*/  WARPGROUP.DEPBAR.LE gsb0, 0x0 ;  /* 0x00008000000079c5 */ /* 0x000fe40000010000 */
[----:B------:R-:W-:-:S15]  /*5e420*/  WARPGROUP.ARRIVE ;  /* 0x00000000000079c5 */ /* 0x000fde0000000000 */
[----:B------:R-:W-:Y:S01]  /*5e430*/  HGMMA.64x256x16.F32.BF16 R24, gdesc[UR12].tnspA, R24, gsb0 ;  /* 0x23e000000c1879f0 */ /* 0x000fe20008001818 */
[----:B-1----:R-:W-:-:S04]  /*5e440*/  IMAD.SHL.U32 R12, R12, 0x80, RZ ;  /* 0x000000800c0c7824 */ /* 0x002fc800078e00ff */
[----:B------:R-:W-:-:S05]  /*5e450*/  IMAD.SHL.U32 R12, R12, 0x2, RZ ;  /* 0x000000020c0c7824 */ /* 0x000fca00078e00ff */
[----:B------:R-:W-:-:S05]  /*5e460*/  IADD3 R11, P6, R11, R12, RZ ;  /* 0x0000000c0b0b7210 */ /* 0x000fca0007fde0ff */
[----:B------:R1:W-:Y:S04]  /*5e470*/  STL [R1+0xb90], R11 ;  /* 0x000b900b01007387 */ /* 0x0003e80000100800 */
[----:B-1----:R0:W5:Y:S04]  /*5e480*/  LDL.LU R11, [R1+0x1fb0] ;  /* 0x001fb000010b7983 */ /* 0x0021680000300800 */
[----:B------:R-:W2:Y:S01]  /*5e490*/  LDL.LU R12, [R1+0xbb4] ;  /* 0x000bb400010c7983 */ /* 0x000ea20000300800 */
[----:B------:R-:W-:Y:S01]  /*5e4a0*/  UMOV UR20, UR40 ;  /* 0x0000002800147c82 */ /* 0x000fe20008000000 */
[----:B------:R-:W-:Y:S01]  /*5e4b0*/  UMOV UR21, UR41 ;  /* 0x0000002900157c82 */ /* 0x000fe20008000000 */
[----:B------:R-:W-:-:S02]  /*5e4c0*/  WARPGROUP.DEPBAR.LE gsb0, 0x0 ;  /* 0x00008000000079c5 */ /* 0x000fc40000010000 */
[----:B------:R-:W-:-:S06]  /*5e4d0*/  WARPGROUP.ARRIVE ;  /* 0x00000000000079c5 */ /* 0x000fcc0000000000 */
[----:B------:R-:W-:Y:S01]  /*5e4e0*/  HGMMA.64x256x16.F32.BF16 R24, gdesc[UR16].tnspA, R24, gsb0 ;  /* 0x23e00000101879f0 */ /* 0x000fe20008001818 */
        /* <DEDUP_REMOVED lines=9> */
[----:B------:R-:W-:Y:S02]  /*5e580*/  WARPGROUP.DEPBAR.LE gsb0, 0x0 ;  /* 0x00008000000079c5 */ /* 0x000fe40000010000 */
[----:B------:R-:W-:-:S06]  /*5e590*/  WARPGROUP.ARRIVE ;  /* 0x00000000000079c5 */ /* 0x000fcc0000000000 */
[----:B------:R-:W-:Y:S01]  /*5e5a0*/  HGMMA.64x256x16.F32.BF16 R24, gdesc[UR20].tnspA, R24, gsb0 ;  /* 0x23e00000141879f0 */ /* 0x000fe20008001818 */
[----:B------:R-:W-:Y:S01]  /*5e5b0*/  UMOV UR24, UR44 ;  /* 0x0000002c00187c82 */ /* 0x000fe20008000000 */
[----:B------:R-:W-:Y:S01]  /*5e5c0*/  UMOV UR25, UR45 ;  /* 0x0000002d00197c82 */ /* 0x000fe20008000000 */
[----:B------:R-:W-:Y:S01]  /*5e5d0*/  UMOV UR28, UR48 ;  /* 0x00000030001c7c82 */ /* 0x000fe20008000000 */
[----:B------:R-:W-:Y:S01]  /*5e5e0*/  UMOV UR29, UR49 ;  /* 0x00000031001d7c82 */ /* 0x000fe20008000000 */
[----:B------:R-:W-:Y:S02]  /*5e5f0*/  WARPGROUP.DEPBAR.LE gsb0, 0x0 ;  /* 0x00008000000079c5 */ /* 0x000fe40000010000 */
[----:B------:R-:W-:-:S15]  /*5e600*/  WARPGROUP.ARRIVE ;  /* 0x00000000000079c5 */ /* 0x000fde0000000000 */
[----:B------:R-:W-:-:S06]  /*5e610*/  NOP ;  /* 0x0000000000007918 */ /* 0x000fcc0000000000 */
        /* <DEDUP_REMOVED lines=15> */
[--C-:B------:R-:W-:Y:S02]  /*5e710*/  IMAD.X R13, R13, 0x1, R0.reuse, P4 ;  /* 0x000000010d0d7824 */ /* 0x100fe400020e0600 */
[--C-:B----4-:R-:W-:Y:S02]  /*5e720*/  IMAD.X R17, R17, 0x1, R0.reuse, P5 ;  /* 0x0000000111117824 */ /* 0x110fe400028e0600 */
[--C-:B---3--:R-:W-:Y:S02]  /*5e730*/  IMAD.X R18, R18, 0x1, R0.reuse, P6 ;  /* 0x0000000112127824 */ /* 0x108fe400030e0600 */
[--C-:B------:R-:W-:Y:S02]  /*5e740*/  IMAD.X R19, R19, 0x1, R0.reuse, P1 ;  /* 0x0000000113137824 */ /* 0x100fe400008e0600 */
[--C-:B------:R-:W-:Y:S02]  /*5e750*/  IMAD.X R20, R20, 0x1, R0.reuse, P2 ;  /* 0x0000000114147824 */ /* 0x100fe400010e0600 */
[----:B--2---:R-:W-:-:S05]  /*5e760*/  IMAD.X R12, R12, 0x1, R0, P3 ;  /* 0x000000010c0c7824 */ /* 0x004fca00018e0600 */
[----:B------:R1:W-:Y:S02]  /*5e770*/  STL [R1+0xba4], R12 ;  /* 0x000ba40c01007387 */ /* 0x0003e40000100800 */
[----:B-1----:R-:W1:Y:S01]  /*5e780*/  LDC R12, c[0x0][0x23c] ;  /* 0x00008f00ff0c7b82 */ /* 0x002e620000000800 */
[----:B------:R-:W-:Y:S02]  /*5e790*/  WARPGROUP.DEPBAR.LE gsb0, 0x0 ;  /* 0x00008000000079c5 */ /* 0x000fe40000010000 */
[----:B------:R-:W-:-:S07]  /*5e7a0*/  WARPGROUP.ARRIVE ;  /* 0x00000000000079c5 */ /* 0x000fce0000000000 */
[----:B------:R-:W-:Y:S01]  /*5e7b0*/  HGMMA.64x256x16.F32.BF16 R24, gdesc[UR32].tnspA, R24, gsb0 ;  /* 0x23e00000201879f0 */ /* 0x000fe20008001818 */
[----:B-1----:R-:W-:-:S04]  /*5e7c0*/  IMAD.SHL.U32 R12, R12, 0x80, RZ ;  /* 0x000000800c0c7824 */ /* 0x002fc800078e00ff */
[----:B------:R-:W-:-:S05]  /*5e7d0*/  IMAD.SHL.U32 R12, R12, 0x2, RZ ;  /* 0x000000020c0c7824 */ /* 0x000fca00078e00ff */
[-C--:B------:R-:W-:Y:S02]  /*5e7e0*/  IADD3 R152, P3, R152, R12.reuse, RZ ;  /* 0x0000000c98987210 */ /* 0x080fe40007f7e0ff */
[-C--:B------:R-:W-:Y:S02]  /*5e7f0*/  IADD3 R16, P4, R16, R12.reuse, RZ ;  /* 0x0000000c10107210 */ /* 0x080fe40007f9e0ff */
[----:B------:R-:W-:Y:S01]  /*5e800*/  IADD3 R156, P5, R156, R12, RZ ;  /* 0x0000000c9c9c7210 */ /* 0x000fe20007fbe0ff */
[----:B------:R1:W-:Y:S04]  /*5e810*/  STL [R1+0xb78], R152 ;  /* 0x000b789801007387 */ /* 0x0003e80000100800 */
[----:B------:R2:W-:Y:S01]  /*5e820*/  STL [R1+0xb70], R16 ;  /* 0x000b701001007387 */ /* 0x0005e20000100800 */
[----:B------:R-:W-:-:S02]  /*5e830*/  IMAD.X R21, R21, 0x1, R0, P3 ;  /* 0x0000000115157824 */ /* 0x000fc400018e0600 */
[--C-:B------:R-:W-:Y:S02]  /*5e840*/  IMAD.X R3, R3, 0x1, R0.reuse, P4 ;  /* 0x0000000103037824 */ /* 0x100fe400020e0600 */
[----:B------:R-:W-:Y:S01]  /*5e850*/  IMAD.X R157, R157, 0x1, R0, P5 ;  /* 0x000000019d9d7824 */ /* 0x000fe200028e0600 */
[----:B-1----:R-:W1:Y:S01]  /*5e860*/  LDC R152, c[0x0][0x238] ;  /* 0x00008e00ff987b82 */ /* 0x002e620000000800 */
[----:B--2---:R0:W5:Y:S04]  /*5e870*/  LDL.LU R16, [R1+0x1fa4] ;  /* 0x001fa40001107983 */ /* 0x0041680000300800 */
[----:B------:R-:W-:Y:S04]  /*5e880*/  STL [R1+0xb9c], R13 ;  /* 0x000b9c0d01007387 */ /* 0x000fe80000100800 */
[----:B------:R2:W-:Y:S04]  /*5e890*/  STL [R1+0xb94], R17 ;  /* 0x000b941101007387 */ /* 0x0005e80000100800 */
[----:B--2---:R0:W5:Y:S04]  /*5e8a0*/  LDL.LU R17, [R1+0x1fa0] ;  /* 0x001fa00001117983 */ /* 0x0041680000300800 */
[----:B------:R2:W-:Y:S04]  /*5e8b0*/  STL [R1+0xb8c], R18 ;  /* 0x000b8c1201007387 */ /* 0x0005e80000100800 */
[----:B--2---:R0:W5:Y:S04]  /*5e8c0*/  LDL.LU R18, [R1+0x1f9c] ;  /* 0x001f9c0001127983 */ /* 0x0041680000300800 */
[----:B------:R-:W-:Y:S04]  /*5e8d0*/  STL [R1+0xb68], R156 ;  /* 0x000b689c01007387 */ /* 0x000fe80000100800 */
[----:B------:R2:W-:Y:S04]  /*5e8e0*/  STL [R1+0xb84], R19 ;  /* 0x000b841301007387 */ /* 0x0005e80000100800 */
[----:B--2---:R0:W5:Y:S04]  /*5e8f0*/  LDL.LU R19, [R1+0x1f98] ;  /* 0x001f980001137983 */ /* 0x0041680000300800 */
[----:B------:R2:W-:Y:S04]  /*5e900*/  STL [R1+0xb7c], R20 ;  /* 0x000b7c1401007387 */ /* 0x0005e80000100800 */
[----:B--2---:R0:W5:Y:S04]  /*5e910*/  LDL.LU R20, [R1+0x1f94] ;  /* 0x001f940001147983 */ /* 0x0041680000300800 */
[----:B------:R2:W-:Y:S04]  /*5e920*/  STL [R1+0xb74], R21 ;  /* 0x000b741501007387 */ /* 0x0005e80000100800 */
[----:B--2---:R0:W5:Y:S04]  /*5e930*/  LDL.LU R21, [R1+0x1f90] ;  /* 0x001f900001157983 */ /* 0x0041680000300800 */
[----:B------:R2:W-:Y:S04]  /*5e940*/  STL [R1+0xb6c], R3 ;  /* 0x000b6c0301007387 */ /* 0x0005e80000100800 */
[----:B--2---:R0:W5:Y:S04]  /*5e950*/  LDL.LU R3, [R1+0x1f8c] ;  /* 0x001f8c0001037983 */ /* 0x0041680000300800 */
[----:B------:R0:W-:Y:S01]  /*5e960*/  STL [R1+0xb64], R157 ;  /* 0x000b649d01007387 */ /* 0x0001e20000100800 */
[----:B-1----:R-:W-:-:S04]  /*5e970*/  IMAD.SHL.U32 R152, R152, 0x80, RZ ;  /* 0x0000008098987824 */ /* 0x002fc800078e00ff */
[----:B------:R-:W-:Y:S01]  /*5e980*/  IMAD.SHL.U32 R152, R152, 0x2, RZ ;  /* 0x0000000298987824 */ /* 0x000fe200078e00ff */
[----:B------:R-:W-:Y:S02]  /*5e990*/  WARPGROUP.DEPBAR.LE gsb0, 0x0 ;  /* 0x00008000000079c5 */ /* 0x000fe40000010000 */
[----:B------:R-:W-:Y:S05]  /*5e9a0*/  @P0 BRA `(.L_x_1) ;  /* 0xfffffd3400400947 */ /* 0x000fea000383ffff */
[----:B-----5:R-:W2:Y:S04]  /*5e9b0*/  LDL.LU R8, [R1+0x3f4] ;  /* 0x0003f40001087983 */ /* 0x020ea80000300800 */
[----:B------:R-:W2:Y:S04]  /*5e9c0*/  LDL.LU R7, [R1+0x3f0] ;  /* 0x0003f00001077983 */ /* 0x000ea80000300800 */
[----:B------:R-:W3:Y:S04]  /*5e9d0*/  LDL.LU R6, [R1+0x3ec] ;  /* 0x0003ec0001067983 */ /* 0x000ee80000300800 */
[----:B------:R-:W3:Y:S04]  /*5e9e0*/  LDL.LU R5, [R1+0x3e8] ;  /* 0x0003e80001057983 */ /* 0x000ee80000300800 */
[----:B------:R-:W4:Y:S04]  /*5e9f0*/  LDL.LU R4, [R1+0x3e4] ;  /* 0x0003e40001047983 */ /* 0x000f280000300800 */
[----:B------:R-:W4:Y:S04]  /*5ea00*/  LDL.LU R13, [R1+0x3e0] ;  /* 0x0003e000010d7983 */ /* 0x000f280000300800 */
[----:B------:R-:W4:Y:S04]  /*5ea10*/  LDL.LU R156, [R1+0x3dc] ;  /* 0x0003dc00019c7983 */ /* 0x000f280000300800 */
[----:B0-----:R-:W4:Y:S04]  /*5ea20*/  LDL.LU R157, [R1+0x3d8] ;  /* 0x0003d800019d7983 */ /* 0x001f280000300800 */
[----:B------:R-:W3:Y:S04]  /*5ea30*/  LDL.LU R9, [R1+0x3f8] ;  /* 0x0003f80001097983 */ /* 0x000ee80000300800 */
[----:B------:R-:W3:Y:S01]  /*5ea40*/  LDL.LU R10, [R1+0x3fc] ;  /* 0x0003fc00010a7983 */ /* 0x000ee20000300800 */
[----:B------:R-:W-:-:S03]  /*5ea50*/  F2FP.BF16.F32.PACK_AB R2, R149, R148 ;  /* 0x000000949502723e */ /* 0x000fc600000010ff */
        /* <DEDUP_REMOVED lines=52> */
[----:B------:R0:W-:Y:S02]  /*5eda0*/  STL [R1+0x1f8c], R3 ;  /* 0x001f8c0301007387 */ /* 0x0001e40000100800 */
[----:B0-----:R-:W-:-:S05]  /*5edb0*/  F2FP.BF16.F32.PACK_AB R3, R151, R150 ;  /* 0x000000969703723e */ /* 0x001fca00000010ff */
[----:B------:R-:W-:Y:S04]  /*5edc0*/  STL [R1+0x60c], R3 ;  /* 0x00060c0301007387 */ /* 0x000fe80000100800 */
[----:B------:R0:W-:Y:S02]  /*5edd0*/  STL [R1+0x608], R2 ;  /* 0x0006080201007387 */ /* 0x0001e40000100800 */
[----:B0-----:R-:W-:Y:S02]  /*5ede0*/  F2FP.BF16.F32.PACK_AB R2, R147, R146 ;  /* 0x000000929302723e */ /* 0x001fe400000010ff */
[----:B--2---:R-:W-:Y:S02]  /*5edf0*/  F2FP.BF16.F32.PACK_AB R3, R8, R7 ;  /* 0x000000070803723e */ /* 0x004fe400000010ff */
[----:B---3--:R-:W-:-:S05]  /*5ee00*/  F2FP.BF16.F32.PACK_AB R0, R10, R9 ;  /* 0x000000090a00723e */ /* 0x008fca00000010ff */
[----:B------:R0:W-:Y:S04]  /*5ee10*/  STL [R1+0x604], R0 ;  /* 0x0006040001007387 */ /* 0x0001e80000100800 */
[----:B------:R1:W-:Y:S04]  /*5ee20*/  STL [R1+0x600], R3 ;  /* 0x0006000301007387 */ /* 0x0003e80000100800 */
[----:B------:R4:W-:Y:S01]  /*5ee30*/  STL [R1+0x3fc], R2 ;  /* 0x0003fc0201007387 */ /* 0x0009e20000100800 */
[----:B0-----:R-:W-:Y:S02]  /*5ee40*/  F2FP.BF16.F32.PACK_AB R0, R145, R144 ;  /* 0x000000909100723e */ /* 0x001fe400000010ff */
[----:B-1----:R-:W-:-:S03]  /*5ee50*/  F2FP.BF16.F32.PACK_AB R3, R6, R5 ;  /* 0x000000050603723e */ /* 0x002fc600000010ff */
[----:B------:R0:W-:Y:S01]  /*5ee60*/  STL [R1+0x3f8], R0 ;  /* 0x0003f80001007387 */ /* 0x0001e20000100800 */
[----:B----4-:R-:W-:-:S03]  /*5ee70*/  F2FP.BF16.F32.PACK_AB R2, R4, R13 ;  /* 0x0000000d0402723e */ /* 0x010fc600000010ff */
[----:B------:R1:W-:Y:S04]  /*5ee80*/  STL [R1+0x3f4], R3 ;  /* 0x0003f40301007387 */ /* 0x0003e80000100800 */
[----:B------:R2:W-:Y:S01]  /*5ee90*/  STL [R1+0x3f0], R2 ;  /* 0x0003f00201007387 */ /* 0x0005e20000100800 */
[----:B0-----:R-:W-:Y:S02]  /*5eea0*/  F2FP.BF16.F32.PACK_AB R0, R143, R142 ;  /* 0x0000008e8f00723e */ /* 0x001fe400000010ff */
[----:B-1----:R-:W-:-:S03]  /*5eeb0*/  F2FP.BF16.F32.PACK_AB R3, R141, R140 ;  /* 0x0000008c8d03723e */ /* 0x002fc600000010ff */
[----:B------:R0:W-:Y:S01]  /*5eec0*/  STL [R1+0x3ec], R0 ;  /* 0x0003ec0001007387 */ /* 0x0001e20000100800 */
[----:B--2---:R-:W-:-:S03]  /*5eed0*/  F2FP.BF16.F32.PACK_AB R2, R156, R157 ;  /* 0x0000009d9c02723e */ /* 0x004fc600000010ff */
[----:B------:R-:W-:Y:S04]  /*5eee0*/  STL [R1+0x3e8], R3 ;  /* 0x0003e80301007387 */ /* 0x000fe80000100800 */
[----:B------:R-:W2:Y:S01]  /*5eef0*/  LDL.LU R242, [R1+0x31c] ;  /* 0x00031c0001f27983 */ /* 0x000ea20000300800 */
[----:B0-----:R-:W-:-:S03]  /*5ef00*/  F2FP.BF16.F32.PACK_AB R0, R247, R246 ;  /* 0x000000f6f700723e */ /* 0x001fc600000010ff */
[----:B------:R-:W-:Y:S04]  /*5ef10*/  STL [R1+0x3e4], R2 ;  /* 0x0003e40201007387 */ /* 0x000fe80000100800 */
[----:B------:R-:W2:Y:S04]  /*5ef20*/  LDL.LU R157, [R1+0x318] ;  /* 0x00031800019d7983 */ /* 0x000ea80000300800 */
[----:B------:R0:W-:Y:S04]  /*5ef30*/  STL [R1+0x3e0], R0 ;  /* 0x0003e00001007387 */ /* 0x0001e80000100800 */
[----:B------:R-:W3:Y:S04]  /*5ef40*/  LDL.LU R251, [R1+0x314] ;  /* 0x0003140001fb7983 */ /* 0x000ee80000300800 */
        /* <DEDUP_REMOVED lines=69> */
[----:B------:R-:W-:-:S02]  /*5f3a0*/  F2FP.BF16.F32.PACK_AB R247, R139, R138 ;  /* 0x0000008a8bf7723e */ /* 0x000fc400000010ff */
[----:B------:R-:W-:Y:S02]  /*5f3b0*/  F2FP.BF16.F32.PACK_AB R246, R137, R136 ;  /* 0x0000008889f6723e */ /* 0x000fe400000010ff */
[----:B------:R-:W-:Y:S02]  /*5f3c0*/  F2FP.BF16.F32.PACK_AB R245, R245, R244 ;  /* 0x000000f4f5f5723e */ /* 0x000fe400000010ff */
[----:B------:R-:W-:Y:S01]  /*5f3d0*/  F2FP.BF16.F32.PACK_AB R244, R239, R238 ;  /* 0x000000eeeff4723e */ /* 0x000fe200000010ff */
[----:B------:R-:W-:Y:S01]  /*5f3e0*/  STL [R1+0x2058], R247 ;  /* 0x002058f701007387 */ /* 0x000fe20000100800 */
[----:B------:R-:W-:Y:S02]  /*5f3f0*/  F2FP.BF16.F32.PACK_AB R239, R135, R134 ;  /* 0x0000008687ef723e */ /* 0x000fe400000010ff */
[----:B------:R-:W-:Y:S01]  /*5f400*/  F2FP.BF16.F32.PACK_AB R238, R133, R132 ;  /* 0x0000008485ee723e */ /* 0x000fe200000010ff */
[----:B------:R-:W-:Y:S01]  /*5f410*/  STL [R1+0x205c], R246 ;  /* 0x00205cf601007387 */ /* 0x000fe20000100800 */
[----:B------:R-:W-:-:S02]  /*5f420*/  F2FP.BF16.F32.PACK_AB R237, R237, R236 ;  /* 0x000000eceded723e */ /* 0x000fc400000010ff */
[----:B------:R-:W-:Y:S01]  /*5f430*/  F2FP.BF16.F32.PACK_AB R236, R231, R230 ;  /* 0x000000e6e7ec723e */ /* 0x000fe200000010ff */
[----:B------:R-:W-:Y:S01]  /*5f440*/  STL [R1+0x2060], R245 ;  /* 0x002060f501007387 */ /* 0x000fe20000100800 */
[----:B------:R-:W-:Y:S02]  /*5f450*/  F2FP.BF16.F32.PACK_AB R231, R131, R130 ;  /* 0x0000008283e7723e */ /* 0x000fe400000010ff */
[----:B------:R-:W-:Y:S01]  /*5f460*/  F2FP.BF16.F32.PACK_AB R230, R129, R128 ;  /* 0x0000008081e6723e */ /* 0x000fe200000010ff */
[----:B------:R-:W-:Y:S01]  /*5f470*/  STL [R1+0x2064], R244 ;  /* 0x002064f401007387 */ /* 0x000fe20000100800 */
[----:B------:R-:W-:-:S03]  /*5f480*/  F2FP.BF16.F32.PACK_AB R229, R229, R228 ;  /* 0x000000e4e5e5723e */ /* 0x000fc600000010ff */
        /* <DEDUP_REMOVED lines=71> */
[----:B--2---:R-:W-:-:S03]  /*5f900*/  F2FP.BF16.F32.PACK_AB R157, R242, R157 ;  /* 0x0000009df29d723e */ /* 0x004fc600000010ff */
[----:B------:R-:W-:Y:S01]  /*5f910*/  STL [R1+0x20f8], R167 ;  /* 0x0020f8a701007387 */ /* 0x000fe20000100800 */
[----:B---3--:R-:W-:-:S03]  /*5f920*/  F2FP.BF16.F32.PACK_AB R156, R251, R156 ;  /* 0x0000009cfb9c723e */ /* 0x008fc600000010ff */
[----:B------:R-:W-:Y:S01]  /*5f930*/  STL [R1+0x20fc], R166 ;  /* 0x0020fca601007387 */ /* 0x000fe20000100800 */
[----:B------:R-:W-:-:S03]  /*5f940*/  F2FP.BF16.F32.PACK_AB R151, R91, R90 ;  /* 0x0000005a5b97723e */ /* 0x000fc600000010ff */
[----:B------:R-:W-:Y:S01]  /*5f950*/  STL [R1+0x2100], R165 ;  /* 0x002100a501007387 */ /* 0x000fe20000100800 */
[----:B------:R-:W-:-:S03]  /*5f960*/  F2FP.BF16.F32.PACK_AB R150, R89, R88 ;  /* 0x000000585996723e */ /* 0x000fc600000010ff */
[----:B------:R-:W-:Y:S01]  /*5f970*/  STL [R1+0x2104], R164 ;  /* 0x002104a401007387 */ /* 0x000fe20000100800 */
[----:B----4-:R-:W-:-:S03]  /*5f980*/  F2FP.BF16.F32.PACK_AB R149, R243, R252 ;  /* 0x000000fcf395723e */ /* 0x010fc600000010ff */
        /* <DEDUP_REMOVED lines=40> */
[----:B------:R-:W-:Y:S04]  /*5fc10*/  STL [R1+0x2160], R119 ;  /* 0x0021607701007387 */ /* 0x000fe80000100800 */
[----:B------:R-:W-:Y:S01]  /*5fc20*/  STL [R1+0x2164], R118 ;  /* 0x0021647601007387 */ /* 0x000fe20000100800 */
[----:B------:R-:W-:-:S03]  /*5fc30*/  F2FP.BF16.F32.PACK_AB R36, R15, R14 ;  /* 0x0000000e0f24723e */ /* 0x000fc600000010ff */
[----:B------:R-:W-:Y:S01]  /*5fc40*/  STL [R1+0x2168], R117 ;  /* 0x0021687501007387 */ /* 0x000fe20000100800 */
[----:B------:R-:W-:-:S03]  /*5fc50*/  F2FP.BF16.F32.PACK_AB R27, R27, R26 ;  /* 0x0000001a1b1b723e */ /* 0x000fc600000010ff */
[----:B------:R0:W-:Y:S01]  /*5fc60*/  STL [R1+0x216c], R116 ;  /* 0x00216c7401007387 */ /* 0x0001e20000100800 */
[----:B------:R-:W-:Y:S02]  /*5fc70*/  F2FP.BF16.F32.PACK_AB R26, R25, R24 ;  /* 0x00000018191a723e */ /* 0x000fe400000010ff */
[----:B------:R-:W-:Y:S01]  /*5fc80*/  F2FP.BF16.F32.PACK_AB R78, R53, R52 ;  /* 0x00000034354e723e */ /* 0x000fe200000010ff */
[----:B0-----:R-:W2:Y:S04]  /*5fc90*/  LDL.LU R116, [R1+0x1fc] ;  /* 0x0001fc0001747983 */ /* 0x001ea80000300800 */
[----:B------:R-:W2:Y:S04]  /*5fca0*/  LDL.LU R15, [R1+0x1f8] ;  /* 0x0001f800010f7983 */ /* 0x000ea80000300800 */
[----:B------:R-:W3:Y:S01]  /*5fcb0*/  LDL.LU R117, [R1+0x1f4] ;  /* 0x0001f40001757983 */ /* 0x000ee20000300800 */
[----:B------:R-:W-:-:S03]  /*5fcc0*/  F2FP.BF16.F32.PACK_AB R53, R12, R2 ;  /* 0x000000020c35723e */ /* 0x000fc600000010ff */
[----:B------:R-:W3:Y:S01]  /*5fcd0*/  LDL.LU R14, [R1+0x1f0] ;  /* 0x0001f000010e7983 */ /* 0x000ee20000300800 */
[----:B------:R-:W-:-:S03]  /*5fce0*/  F2FP.BF16.F32.PACK_AB R24, R4, R13 ;  /* 0x0000000d0418723e */ /* 0x000fc600000010ff */
[----:B------:R-:W4:Y:S01]  /*5fcf0*/  LDL.LU R118, [R1+0x5fc] ;  /* 0x0005fc0001767983 */ /* 0x000f220000300800 */
[----:B------:R-:W-:-:S03]  /*5fd00*/  F2FP.BF16.F32.PACK_AB R31, R31, R30 ;  /* 0x0000001e1f1f723e */ /* 0x000fc600000010ff */
[----:B------:R-:W4:Y:S01]  /*5fd10*/  LDL.LU R13, [R1+0x5f8] ;  /* 0x0005f800010d7983 */ /* 0x000f220000300800 */
[----:B------:R-:W-:-:S03]  /*5fd20*/  F2FP.BF16.F32.PACK_AB R30, R29, R28 ;  /* 0x0000001c1d1e723e */ /* 0x000fc600000010ff */
[----:B------:R-:W4:Y:S01]  /*5fd30*/  LDL.LU R119, [R1+0x5f4] ;  /* 0x0005f40001777983 */ /* 0x000f220000300800 */
[----:B------:R-:W-:-:S03]  /*5fd40*/  F2FP.BF16.F32.PACK_AB R28, R8, R7 ;  /* 0x00000007081c723e */ /* 0x000fc600000010ff */
[----:B------:R-:W4:Y:S01]  /*5fd50*/  LDL.LU R12, [R1+0x5f0] ;  /* 0x0005f000010c7983 */ /* 0x000f220000300800 */
[----:B------:R-:W-:-:S03]  /*5fd60*/  F2FP.BF16.F32.PACK_AB R25, R6, R5 ;  /* 0x000000050619723e */ /* 0x000fc600000010ff */
[----:B------:R-:W4:Y:S04]  /*5fd70*/  LDL.LU R124, [R1+0x1ec] ;  /* 0x0001ec00017c7983 */ /* 0x000f280000300800 */
[----:B------:R-:W4:Y:S04]  /*5fd80*/  LDL.LU R7, [R1+0x1e8] ;  /* 0x0001e80001077983 */ /* 0x000f280000300800 */
[----:B------:R-:W4:Y:S04]  /*5fd90*/  LDL.LU R125, [R1+0x1e4] ;  /* 0x0001e400017d7983 */ /* 0x000f280000300800 */
[----:B------:R-:W4:Y:S01]  /*5fda0*/  LDL.LU R6, [R1+0x1e0] ;  /* 0x0001e00001067983 */ /* 0x000f220000300800 */
[----:B------:R-:W-:-:S03]  /*5fdb0*/  F2FP.BF16.F32.PACK_AB R62, R45, R44 ;  /* 0x0000002c2d3e723e */ /* 0x000fc600000010ff */
[----:B------:R-:W4:Y:S01]  /*5fdc0*/  LDL.LU R126, [R1+0x5ec] ;  /* 0x0005ec00017e7983 */ /* 0x000f220000300800 */
[----:B------:R-:W-:-:S03]  /*5fdd0*/  F2FP.BF16.F32.PACK_AB R45, R11, R20 ;  /* 0x000000140b2d723e */ /* 0x000fc600000010ff */
[----:B------:R-:W4:Y:S04]  /*5fde0*/  LDL.LU R5, [R1+0x5e8] ;  /* 0x0005e80001057983 */ /* 0x000f280000300800 */
[----:B------:R-:W4:Y:S01]  /*5fdf0*/  LDL.LU R127, [R1+0x5e4] ;  /* 0x0005e400017f7983 */ /* 0x000f220000300800 */
[----:B------:R-:W-:-:S03]  /*5fe00*/  F2FP.BF16.F32.PACK_AB R29, R10, R9 ;  /* 0x000000090a1d723e */ /* 0x000fc600000010ff */
[----:B------:R-:W4:Y:S04]  /*5fe10*/  LDL.LU R4, [R1+0x5e0] ;  /* 0x0005e00001047983 */ /* 0x000f280000300800 */
[----:B------:R-:W4:Y:S04]  /*5fe20*/  LDL.LU R132, [R1+0x1dc] ;  /* 0x0001dc0001847983 */ /* 0x000f280000300800 */
[----:B------:R-:W4:Y:S04]  /*5fe30*/  LDL.LU R11, [R1+0x1d8] ;  /* 0x0001d800010b7983 */ /* 0x000f280000300800 */
[----:B------:R-:W4:Y:S04]  /*5fe40*/  LDL.LU R133, [R1+0x1d4] ;  /* 0x0001d40001857983 */ /* 0x000f280000300800 */
[----:B------:R-:W4:Y:S04]  /*5fe50*/  LDL.LU R10, [R1+0x1d0] ;  /* 0x0001d000010a7983 */ /* 0x000f280000300800 */
        /* <DEDUP_REMOVED lines=14> */
[----:B------:R-:W4:Y:S04]  /*5ff40*/  LDL.LU R23, [R1+0x5c4] ;  /* 0x0005c40001177983 */ /* 0x000f280000300800 */
[----:B------:R-:W4:Y:S01]  /*5ff50*/  LDL.LU R16, [R1+0x5c0] ;  /* 0x0005c00001107983 */ /* 0x000f220000300800 */
[----:B------:R-:W-:-:S02]  /*5ff60*/  F2FP.BF16.F32.PACK_AB R110, R69, R68 ;  /* 0x00000044456e723e */ /* 0x000fc400000010ff */
[----:B------:R-:W-:Y:S02]  /*5ff70*/  F2FP.BF16.F32.PACK_AB R68, R155, R22 ;  /* 0x000000169b44723e */ /* 0x000fe400000010ff */
        /* <DEDUP_REMOVED lines=11> */
[----:B------:R-:W4:Y:S04]  /*60030*/  LDL.LU R35, [R1+0x1a8] ;  /* 0x0001a80001237983 */ /* 0x000f280000300800 */
[----:B------:R-:W4:Y:S04]  /*60040*/  LDL.LU R151, [R1+0x1a4] ;  /* 0x0001a40001977983 */ /* 0x000f280000300800 */
        /* <DEDUP_REMOVED lines=138> */
[----:B------:R-:W4:Y:S01]  /*608f0*/  LDL.LU R176, [R1+0x4bc] ;  /* 0x0004bc0001b07983 */ /* 0x000f220000300800 */
[----:B------:R-:W-:-:S03]  /*60900*/  F2FP.BF16.F32.PACK_AB R100, R184, R185 ;  /* 0x000000b9b864723e */ /* 0x000fc600000010ff */
        /* <DEDUP_REMOVED lines=41> */
[----:B--2---:R-:W-:-:S03]  /*60ba0*/  F2FP.BF16.F32.PACK_AB R15, R116, R15 ;  /* 0x0000000f740f723e */ /* 0x004fc600000010ff */
[----:B------:R-:W2:Y:S01]  /*60bb0*/  LDL.LU R248, [R1+0x424] ;  /* 0x0004240001f87983 */ /* 0x000ea20000300800 */
[----:B---3--:R-:W-:-:S03]  /*60bc0*/  F2FP.BF16.F32.PACK_AB R14, R117, R14 ;  /* 0x0000000e750e723e */ /* 0x008fc600000010ff */
[----:B------:R-:W3:Y:S01]  /*60bd0*/  LDL.LU R3, [R1+0x1c] ;  /* 0x00001c0001037983 */ /* 0x000ee20000300800 */
[----:B----4-:R-:W-:-:S03]  /*60be0*/  F2FP.BF16.F32.PACK_AB R13, R118, R13 ;  /* 0x0000000d760d723e */ /* 0x010fc600000010ff */
[----:B------:R-:W4:Y:S01]  /*60bf0*/  LDL.LU R0, [R1+0x14] ;  /* 0x0000140001007983 */ /* 0x000f220000300800 */
[----:B------:R-:W-:-:S03]  /*60c00*/  F2FP.BF16.F32.PACK_AB R12, R119, R12 ;  /* 0x0000000c770c723e */ /* 0x000fc600000010ff */
[----:B------:R-:W4:Y:S01]  /*60c10*/  LDL.LU R2, [R1+0x41c] ;  /* 0x00041c0001027983 */ /* 0x000f220000300800 */
[----:B------:R-:W-:-:S03]  /*60c20*/  F2FP.BF16.F32.PACK_AB R7, R124, R7 ;  /* 0x000000077c07723e */ /* 0x000fc600000010ff */
[----:B------:R0:W5:Y:S01]  /*60c30*/  LDL.LU R116, [R1+0x216c] ;  /* 0x00216c0001747983 */ /* 0x0001620000300800 */
        /* <DEDUP_REMOVED lines=21> */
[----:B------:R0:W5:Y:S04]  /*60d90*/  LDL.LU R135, [R1+0x2140] ;  /* 0x0021400001877983 */ /* 0x0001680000300800 */
[----:B------:R0:W5:Y:S04]  /*60da0*/  LDL.LU R140, [R1+0x213c] ;  /* 0x00213c00018c7983 */ /* 0x0001680000300800 */
[----:B------:R0:W5:Y:S04]  /*60db0*/  LDL.LU R141, [R1+0x2138] ;  /* 0x00213800018d7983 */ /* 0x0001680000300800 */
[----:B------:R0:W5:Y:S04]  /*60dc0*/  LDL.LU R142, [R1+0x2134] ;  /* 0x00213400018e7983 */ /* 0x0001680000300800 */
[----:B------:R-:W2:Y:S02]  /*60dd0*/  LDL.LU R23, [R1+0x2130] ;  /* 0x0021300001177983 */ /* 0x000ea40000300800 */
[----:B--2---:R-:W-:-:S02]  /*60de0*/  F2FP.BF16.F32.PACK_AB R23, R22, R23 ;  /* 0x000000171617723e */ /* 0x004fc400000010ff */
[----:B------:R-:W2:Y:S01]  /*60df0*/  LDL.LU R22, [R1+0x212c] ;  /* 0x00212c0001167983 */ /* 0x000ea20000300800 */
[----:B------:R-:W-:Y:S02]  /*60e00*/  F2FP.BF16.F32.PACK_AB R21, R148, R21 ;  /* 0x000000159415723e */ /* 0x000fe400000010ff */
[----:B------:R-:W-:Y:S02]  /*60e10*/  F2FP.BF16.F32.PACK_AB R20, R149, R20 ;  /* 0x000000149514723e */ /* 0x000fe400000010ff */
[----:B------:R-:W-:Y:S02]  /*60e20*/  F2FP.BF16.F32.PACK_AB R35, R150, R35 ;  /* 0x000000239623723e */ /* 0x000fe400000010ff */
[----:B------:R-:W-:Y:S02]  /*60e30*/  F2FP.BF16.F32.PACK_AB R34, R151, R34 ;  /* 0x000000229722723e */ /* 0x000fe400000010ff */
[----:B------:R-:W-:Y:S02]  /*60e40*/  F2FP.BF16.F32.PACK_AB R33, R156, R33 ;  /* 0x000000219c21723e */ /* 0x000fe400000010ff */
[----:B------:R-:W-:-:S02]  /*60e50*/  F2FP.BF16.F32.PACK_AB R32, R157, R32 ;  /* 0x000000209d20723e */ /* 0x000fc400000010ff */
        /* <DEDUP_REMOVED lines=47> */
[----:B--2---:R-:W-:-:S02]  /*61150*/  F2FP.BF16.F32.PACK_AB R22, R143, R22 ;  /* 0x000000168f16723e */ /* 0x004fc400000010ff */
[----:B------:R0:W5:Y:S04]  /*61160*/  LDL.LU R143, [R1+0x2128] ;  /* 0x00212800018f7983 */ /* 0x0001680000300800 */
        /* <DEDUP_REMOVED lines=52> */
[----:B------:R-:W2:Y:S01]  /*614b0*/  LDL.LU R155, [R1+0x2054] ;  /* 0x00205400019b7983 */ /* 0x000ea20000300800 */
[----:B------:R-:W-:-:S02]  /*614c0*/  F2FP.BF16.F32.PACK_AB R128, R163, R128 ;  /* 0x00000080a380723e */ /* 0x000fc400000010ff */
[----:B------:R-:W-:Y:S01]  /*614d0*/  F2FP.BF16.F32.PACK_AB R139, R162, R139 ;  /* 0x0000008ba28b723e */ /* 0x000fe200000010ff */
[----:B------:R-:W3:Y:S01]  /*614e0*/  LDL.LU R163, [R1+0x2050] ;  /* 0x0020500001a37983 */ /* 0x000ee20000300800 */
[----:B------:R-:W-:Y:S02]  /*614f0*/  F2FP.BF16.F32.PACK_AB R138, R161, R138 ;  /* 0x0000008aa18a723e */ /* 0x000fe400000010ff */
[----:B------:R-:W-:Y:S01]  /*61500*/  F2FP.BF16.F32.PACK_AB R137, R160, R137 ;  /* 0x00000089a089723e */ /* 0x000fe200000010ff */
        /* <DEDUP_REMOVED lines=12> */
[----:B------:R-:W4:Y:S01]  /*615d0*/  LDL.LU R179, [R1+0x2030] ;  /* 0x0020300001b37983 */ /* 0x000f220000300800 */
[----:B------:R-:W-:Y:S02]  /*615e0*/  F2FP.BF16.F32.PACK_AB R154, R177, R154 ;  /* 0x0000009ab19a723e */ /* 0x000fe400000010ff */
[----:B--2---:R-:W-:-:S02]  /*615f0*/  F2FP.BF16.F32.PACK_AB R155, R178, R155 ;  /* 0x0000009bb29b723e */ /* 0x004fc400000010ff */
[----:B------:R-:W2:Y:S04]  /*61600*/  LDL.LU R178, [R1+0x202c] ;  /* 0x00202c0001b27983 */ /* 0x000ea80000300800 */
[----:B------:R-:W2:Y:S01]  /*61610*/  LDL.LU R177, [R1+0x2028] ;  /* 0x0020280001b17983 */ /* 0x000ea20000300800 */
[----:B------:R-:W-:Y:S02]  /*61620*/  F2FP.BF16.F32.PACK_AB R153, R176, R153 ;  /* 0x00000099b099723e */ /* 0x000fe400000010ff */
[----:B------:R-:W-:Y:S01]  /*61630*/  F2FP.BF16.F32.PACK_AB R152, R187, R152 ;  /* 0x00000098bb98723e */ /* 0x000fe200000010ff */
[----:B------:R-:W2:Y:S01]  /*61640*/  LDL.LU R176, [R1+0x2024] ;  /* 0x0020240001b07983 */ /* 0x000ea20000300800 */
[----:B---3--:R-:W-:Y:S02]  /*61650*/  F2FP.BF16.F32.PACK_AB R163, R186, R163 ;  /* 0x000000a3baa3723e */ /* 0x008fe400000010ff */
[----:B----4-:R-:W-:Y:S01]  /*61660*/  F2FP.BF16.F32.PACK_AB R162, R185, R162 ;  /* 0x000000a2b9a2723e */ /* 0x010fe200000010ff */
        /* <DEDUP_REMOVED lines=17> */
[----:B--2---:R-:W-:-:S03]  /*61780*/  F2FP.BF16.F32.PACK_AB R178, R201, R178 ;  /* 0x000000b2c9b2723e */ /* 0x004fc600000010ff */
[----:B------:R-:W2:Y:S01]  /*61790*/  LDL.LU R201, [R1+0x1ff8] ;  /* 0x001ff80001c97983 */ /* 0x000ea20000300800 */
[----:B------:R-:W-:-:S03]  /*617a0*/  F2FP.BF16.F32.PACK_AB R177, R200, R177 ;  /* 0x000000b1c8b1723e */ /* 0x000fc600000010ff */
[----:B------:R-:W2:Y:S01]  /*617b0*/  LDL.LU R200, [R1+0x1ff4] ;  /* 0x001ff40001c87983 */ /* 0x000ea20000300800 */
[----:B------:R-:W-:-:S03]  /*617c0*/  F2FP.BF16.F32.PACK_AB R176, R211, R176 ;  /* 0x000000b0d3b0723e */ /* 0x000fc600000010ff */
        /* <DEDUP_REMOVED lines=50> */
[----:B------:R0:W5:Y:S01]  /*61af0*/  LDL.LU R3, [R1+0x1f8c] ;  /* 0x001f8c0001037983 */ /* 0x0001620000300800 */
[----:B------:R-:W-:Y:S02]  /*61b00*/  F2FP.BF16.F32.PACK_AB R234, R0, R234 ;  /* 0x000000ea00ea723e */ /* 0x000fe400000010ff */
[----:B---3--:R-:W-:Y:S02]  /*61b10*/  F2FP.BF16.F32.PACK_AB R233, R2, R233 ;  /* 0x000000e902e9723e */ /* 0x008fe400000010ff */
[----:B----4-:R-:W-:Y:S02]  /*61b20*/  F2FP.BF16.F32.PACK_AB R232, R252, R232 ;  /* 0x000000e8fce8723e */ /* 0x010fe400000010ff */
[----:B------:R-:W-:Y:S02]  /*61b30*/  F2FP.BF16.F32.PACK_AB R243, R251, R243 ;  /* 0x000000f3fbf3723e */ /* 0x000fe400000010ff */
[----:B------:R-:W-:Y:S02]  /*61b40*/  F2FP.BF16.F32.PACK_AB R242, R250, R242 ;  /* 0x000000f2faf2723e */ /* 0x000fe400000010ff */
[----:B------:R-:W-:-:S02]  /*61b50*/  F2FP.BF16.F32.PACK_AB R241, R249, R241 ;  /* 0x000000f1f9f1723e */ /* 0x000fc400000010ff */
[----:B0-2---:R-:W-:-:S07]  /*61b60*/  F2FP.BF16.F32.PACK_AB R240, R248, R240 ;  /* 0x000000f0f8f0723e */ /* 0x005fce00000010ff */
.L_x_0:
[----:B------:R-:W0:Y:S01]  /*61b70*/  S2R R0, SR_TID.X ;  /* 0x0000000000007919 */ /* 0x000e220000002100 */
[----:B------:R-:W-:Y:S01]  /*61b80*/  MOV R251, 0x400 ;  /* 0x0000040000fb7802 */ /* 0x000fe20000000f00 */
[----:B------:R-:W1:Y:S01]  /*61b90*/  S2R R252, SR_CgaCtaId ;  /* 0x0000000000fc7919 */ /* 0x000e620000008800 */
[----:B------:R-:W-:Y:S06]  /*61ba0*/  BAR.SYNC.DEFER_BLOCKING 0x0 ;  /* 0x0000000000007b1d */ /* 0x000fec0000010000 */
[----:B------:R-:W2:Y:S01]  /*61bb0*/  S2R R250, SR_TID.X ;  /* 0x0000000000fa7919 */ /* 0x000ea20000002100 */
[----:B0-----:R-:W-:-:S02]  /*61bc0*/  IMAD.SHL.U32 R2, R0, 0x10, RZ ;  /* 0x0000001000027824 */ /* 0x001fc400078e00ff */
[C---:B------:R-:W-:Y:S02]  /*61bd0*/  IMAD.SHL.U32 R249, R0.reuse, 0x40, RZ ;  /* 0x0000004000f97824 */ /* 0x040fe400078e00ff */
[----:B------:R-:W-:Y:S01]  /*61be0*/  IMAD.SHL.U32 R248, R0, 0x8, RZ ;  /* 0x0000000800f87824 */ /* 0x000fe200078e00ff */
[----:B------:R-:W-:Y:S02]  /*61bf0*/  LOP3.LUT R2, R2, 0xf0, RZ, 0xc0, !PT ;  /* 0x000000f002027812 */ /* 0x000fe400078ec0ff */
[----:B-1----:R-:W-:Y:S02]  /*61c00*/  LEA R251, R252, R251, 0x18 ;  /* 0x000000fbfcfb7211 */ /* 0x002fe400078ec0ff */
[----:B------:R-:W-:Y:S01]  /*61c10*/  LOP3.LUT R0, R249, 0x400, RZ, 0xc0, !PT ;  /* 0x00000400f9007812 */ /* 0x000fe200078ec0ff */
[----:B------:R-:W0:Y:S01]  /*61c20*/  LDC R252, c[0x0][0x248] ;  /* 0x00009200fffc7b82 */ /* 0x000e220000000800 */
[----:B------:R-:W-:Y:S02]  /*61c30*/  LOP3.LUT R248, R248, 0x300, RZ, 0xc0, !PT ;  /* 0x00000300f8f87812 */ /* 0x000fe400078ec0ff */
[----:B------:R-:W-:-:S02]  /*61c40*/  IADD3 R0, R0, R251, R2 ;  /* 0x000000fb00007210 */ /* 0x000fc40007ffe002 */
[----:B--2---:R-:W-:-:S03]  /*61c50*/  LOP3.LUT R250, R250, 0x7f, RZ, 0xc0, !PT ;  /* 0x0000007ffafa7812 */ /* 0x004fc600078ec0ff */
[----:B------:R-:W-:Y:S01]  /*61c60*/  IMAD.IADD R0, R0, 0x1, R248 ;  /* 0x0000000100007824 */ /* 0x000fe200078e02f8 */
[----:B------:R-:W1:Y:S01]  /*61c70*/  LDC R2, c[0x0][0x244] ;  /* 0x00009100ff027b82 */ /* 0x000e620000000800 */
[----:B------:R-:W-:-:S03]  /*61c80*/  IMAD R250, R250, 0x10, R251 ;  /* 0x00000010fafa7824 */ /* 0x000fc600078e02fb */
[----:B------:R-:W-:Y:S04]  /*61c90*/  STSM.16.M88.4 [R0], R240 ;  /* 0x000000f000007844 */ /* 0x000fe80000000200 */
[----:B------:R-:W-:Y:S08]  /*61ca0*/  BAR.SYNC.DEFER_BLOCKING 0x0 ;  /* 0x0000000000007b1d */ /* 0x000ff00000010000 */
[----:B------:R-:W2:Y:S01]  /*61cb0*/  LDC.64 R248, c[0x0][0x220] ;  /* 0x00008800fff87b82 */ /* 0x000ea20000000a00 */
[----:B------:R-:W-:Y:S07]  /*61cc0*/  STL [R1+0xb20], R250 ;  /* 0x000b20fa01007387 */ /* 0x000fee0000100800 */
[----:B------:R-:W3:Y:S01]  /*61cd0*/  LDC R251, c[0x0][0x248] ;  /* 0x00009200fffb7b82 */ /* 0x000ee20000000800 */
[----:B------:R-:W-:Y:S07]  /*61ce0*/  LDS.128 R240, [R250] ;  /* 0x00000000faf07984 */ /* 0x000fee0000000c00 */
[----:B------:R-:W-:Y:S06]  /*61cf0*/  BAR.SYNC.DEFER_BLOCKING 0x0 ;  /* 0x0000000000007b1d */ /* 0x000fec0000010000 */
[----:B------:R-:W-:Y:S02]  /*61d00*/  STSM.16.M88.4 [R0], R232 ;  /* 0x000000e800007844 */ /* 0x000fe40000000200 */
[----:B------:R-:W-:Y:S06]  /*61d10*/  BAR.SYNC.DEFER_BLOCKING 0x0 ;  /* 0x0000000000007b1d */ /* 0x000fec0000010000 */
[----:B------:R-:W-:Y:S02]  /*61d20*/  LDS.128 R232, [R250] ;  /* 0x00000000fae87984 */ /* 0x000fe40000000c00 */
        /* <DEDUP_REMOVED lines=59> */
[----:B------:R-:W4:Y:S02]  /*620e0*/  LDS.128 R112, [R250] ;  /* 0x00000000fa707984 */ /* 0x000f240000000c00 */
[----:B------:R-:W-:Y:S06]  /*620f0*/  BAR.SYNC.DEFER_BLOCKING 0x0 ;  /* 0x0000000000007b1d */ /* 0x000fec0000010000 */
[----:B------:R-:W-:Y:S02]  /*62100*/  STSM.16.M88.4 [R0], R104 ;  /* 0x0000006800007844 */ /* 0x000fe40000000200 */
[----:B------:R-:W-:Y:S06]  /*62110*/  BAR.SYNC.DEFER_BLOCKING 0x0 ;  /* 0x0000000000007b1d */ /* 0x000fec0000010000 */
[----:B----4-:R-:W-:Y:S04]  /*62120*/  STL.64 [R1+0x2b0], R112 ;  /* 0x0002b07001007387 */ /* 0x010fe80000100a00 */
[----:B------:R-:W-:Y:S04]  /*62130*/  STL.64 [R1+0x2b8], R114 ;  /* 0x0002b87201007387 */ /* 0x000fe80000100a00 */
[----:B------:R-:W4:Y:S01]  /*62140*/  LDS.128 R104, [R250] ;  /* 0x00000000fa687984 */ /* 0x000f220000000c00 */
        /* <DEDUP_REMOVED lines=57> */
[----:B----4-:R4:W-:Y:S04]  /*624e0*/  STL.64 [R1+0x2200], R32 ;  /* 0x0022002001007387 */ /* 0x0109e80000100a00 */
[----:B------:R0:W-:Y:S04]  /*624f0*/  STL.64 [R1+0x21f0], R34 ;  /* 0x0021f02201007387 */ /* 0x0001e80000100a00 */
[----:B----4-:R-:W4:Y:S04]  /*62500*/  LDL.LU R32, [R1+0x3f0] ;  /* 0x0003f00001207983 */ /* 0x010f280000300800 */
[----:B------:R-:W1:Y:S01]  /*62510*/  LDS.128 R20, [R250] ;  /* 0x00000000fa147984 */ /* 0x000e620000000c00 */
[----:B------:R-:W-:Y:S06]  /*62520*/  BAR.SYNC.DEFER_BLOCKING 0x0 ;  /* 0x0000000000007b1d */ /* 0x000fec0000010000 */
[----:B------:R-:W4:Y:S04]  /*62530*/  LDL.LU R33, [R1+0x3f4] ;  /* 0x0003f40001217983 */ /* 0x000f280000300800 */
[----:B0-----:R-:W4:Y:S04]  /*62540*/  LDL.LU R34, [R1+0x3f8] ;  /* 0x0003f80001227983 */ /* 0x001f280000300800 */
[----:B------:R-:W4:Y:S04]  /*62550*/  LDL.LU R35, [R1+0x3fc] ;  /* 0x0003fc0001237983 */ /* 0x000f280000300800 */
[----:B------:R-:W-:Y:S01]  /*62560*/  STSM.16.M88.4 [R0], R16 ;  /* 0x0000001000007844 */ /* 0x000fe20000000200 */
[----:B------:R-:W-:Y:S06]  /*62570*/  BAR.SYNC.DEFER_BLOCKING 0x0 ;  /* 0x0000000000007b1d */ /* 0x000fec0000010000 */
[----:B-1----:R0:W-:Y:S04]  /*62580*/  STL.64 [R1+0x21e0], R20 ;  /* 0x0021e01401007387 */ /* 0x0021e80000100a00 */
[----:B------:R1:W-:Y:S04]  /*62590*/  STL.64 [R1+0x21d0], R22 ;  /* 0x0021d01601007387 */ /* 0x0003e80000100a00 */
[----:B0-----:R-:W3:Y:S04]  /*625a0*/  LDL.LU R20, [R1+0x3e0] ;  /* 0x0003e00001147983 */ /* 0x001ee80000300800 */
[----:B------:R-:W0:Y:S01]  /*625b0*/  LDS.128 R16, [R250] ;  /* 0x00000000fa107984 */ /* 0x000e220000000c00 */
[----:B------:R-:W-:Y:S06]  /*625c0*/  BAR.SYNC.DEFER_BLOCKING 0x0 ;  /* 0x0000000000007b1d */ /* 0x000fec0000010000 */
[----:B------:R-:W3:Y:S04]  /*625d0*/  LDL.LU R21, [R1+0x3e4] ;  /* 0x0003e40001157983 */ /* 0x000ee80000300800 */
[----:B-1----:R-:W3:Y:S04]  /*625e0*/  LDL.LU R22, [R1+0x3e8] ;  /* 0x0003e80001167983 */ /* 0x002ee80000300800 */
[----:B------:R-:W3:Y:S04]  /*625f0*/  LDL.LU R23, [R1+0x3ec] ;  /* 0x0003ec0001177983 */ /* 0x000ee80000300800 */
[----:B------:R-:W2:Y:S04]  /*62600*/  LDL.LU R40, [R1+0x1f88] ;  /* 0x001f880001287983 */ /* 0x000ea80000300800 */
[----:B------:R-:W-:Y:S01]  /*62610*/  STSM.16.M88.4 [R0], R8 ;  /* 0x0000000800007844 */ /* 0x000fe20000000200 */
[----:B------:R-:W-:Y:S06]  /*62620*/  BAR.SYNC.DEFER_BLOCKING 0x0 ;  /* 0x0000000000007b1d */ /* 0x000fec0000010000 */
[----:B0-----:R0:W-:Y:S04]  /*62630*/  STL.64 [R1+0x21b8], R16 ;  /* 0x0021b81001007387 */ /* 0x0011e80000100a00 */
[----:B------:R1:W-:Y:S01]  /*62640*/  STL.64 [R1+0x21b0], R18 ;  /* 0x0021b01201007387 */ /* 0x0003e20000100a00 */
[----:B0-----:R-:W0:Y:S03]  /*62650*/  LDC R17, c[0x0][0x248] ;  /* 0x00009200ff117b82 */ /* 0x001e260000000800 */
[----:B------:R-:W0:Y:S05]  /*62660*/  LDS.128 R8, [R250] ;  /* 0x00000000fa087984 */ /* 0x000e2a0000000c00 */
[----:B------:R-:W-:Y:S08]  /*62670*/  BAR.SYNC.DEFER_BLOCKING 0x0 ;  /* 0x0000000000007b1d */ /* 0x000ff00000010000 */
[----:B------:R-:W4:Y:S08]  /*62680*/  LDC R16, c[0x0][0x248] ;  /* 0x00009200ff107b82 */ /* 0x000f300000000800 */
[----:B-1----:R-:W1:Y:S01]  /*62690*/  LDC R18, c[0x0][0x248] ;  /* 0x00009200ff127b82 */ /* 0x002e620000000800 */
[----:B------:R0:W-:Y:S07]  /*626a0*/  STSM.16.M88.4 [R0], R4 ;  /* 0x0000000400007844 */ /* 0x0001ee0000000200 */
[----:B------:R-:W-:Y:S06]  /*626b0*/  BAR.SYNC.DEFER_BLOCKING 0x0 ;  /* 0x0000000000007b1d */ /* 0x000fec0000010000 */
[----:B0-----:R0:W-:Y:S04]  /*626c0*/  STL.64 [R1+0x21a8], R8 ;  /* 0x0021a80801007387 */ /* 0x0011e80000100a00 */
[----:B------:R0:W-:Y:S01]  /*626d0*/  STL.64 [R1+0x21a0], R10 ;  /* 0x0021a00a01007387 */ /* 0x0001e20000100a00 */
[----:B------:R-:W1:Y:S08]  /*626e0*/  LDC.64 R4, c[0x0][0x228] ;  /* 0x00008a00ff047b82 */ /* 0x000e700000000a00 */
[----:B------:R-:W4:Y:S01]  /*626f0*/  LDC R7, c[0x0][0x22c] ;  /* 0x00008b00ff077b82 */ /* 0x000f220000000800 */
[----:B------:R-:W1:Y:S07]  /*62700*/  LDS.128 R48, [R250] ;  /* 0x00000000fa307984 */ /* 0x000e6e0000000c00 */
[----:B------:R-:W-:Y:S08]  /*62710*/  BAR.SYNC.DEFER_BLOCKING 0x0 ;  /* 0x0000000000007b1d */ /* 0x000ff00000010000 */
[----:B0-----:R-:W0:Y:S08]  /*62720*/  LDC R9, c[0x0][0x248] ;  /* 0x00009200ff097b82 */ /* 0x001e300000000800 */
[----:B------:R-:W0:Y:S08]  /*62730*/  LDC R11, c[0x0][0x248] ;  /* 0x00009200ff0b7b82 */ /* 0x000e300000000800 */
[----:B------:R-:W0:Y:S01]  /*62740*/  LDC R10, c[0x0][0x248] ;  /* 0x00009200ff0a7b82 */ /* 0x000e220000000800 */
[----:B------:R-:W-:Y:S07]  /*62750*/  STSM.16.M88.4 [R0], R12 ;  /* 0x0000000c00007844 */ /* 0x000fee0000000200 */
[----:B------:R-:W-:Y:S06]  /*62760*/  BAR.SYNC.DEFER_BLOCKING 0x0 ;  /* 0x0000000000007b1d */ /* 0x000fec0000010000 */
[----:B-1----:R1:W-:Y:S04]  /*62770*/  STL.64 [R1+0x2198], R48 ;  /* 0x0021983001007387 */ /* 0x0023e80000100a00 */
[----:B------:R0:W-:Y:S01]  /*62780*/  STL.64 [R1+0x2190], R50 ;  /* 0x0021903201007387 */ /* 0x0001e20000100a00 */
[----:B-1----:R-:W1:Y:S03]  /*62790*/  LDC R49, c[0x0][0x248] ;  /* 0x00009200ff317b82 */ /* 0x002e660000000800 */
[----:B------:R-:W1:Y:S05]  /*627a0*/  LDS.128 R12, [R250] ;  /* 0x00000000fa0c7984 */ /* 0x000e6a0000000c00 */
[----:B------:R-:W-:Y:S08]  /*627b0*/  BAR.SYNC.DEFER_BLOCKING 0x0 ;  /* 0x0000000000007b1d */ /* 0x000ff00000010000 */
[----:B------:R-:W3:Y:S08]  /*627c0*/  LDC R48, c[0x0][0x248] ;  /* 0x00009200ff307b82 */ /* 0x000ef00000000800 */
[----:B0-----:R-:W0:Y:S08]  /*627d0*/  LDC R51, c[0x0][0x248] ;  /* 0x00009200ff337b82 */ /* 0x001e300000000800 */
[----:B------:R-:W0:Y:S01]  /*627e0*/  LDC R50, c[0x0][0x248] ;  /* 0x00009200ff327b82 */ /* 0x000e220000000800 */
[----:B------:R-:W-:Y:S07]  /*627f0*/  STSM.16.M88.4 [R0], R24 ;  /* 0x0000001800007844 */ /* 0x000fee0000000200 */
[----:B------:R-:W-:Y:S06]  /*62800*/  BAR.SYNC.DEFER_BLOCKING 0x0 ;  /* 0x0000000000007b1d */ /* 0x000fec0000010000 */
[----:B-1----:R1:W-:Y:S04]  /*62810*/  STL.64 [R1+0x2188], R12 ;  /* 0x0021880c01007387 */ /* 0x0023e80000100a00 */
[----:B------:R0:W-:Y:S01]  /*62820*/  STL.64 [R1+0x2180], R14 ;  /* 0x0021800e01007387 */ /* 0x0001e20000100a00 */
[----:B-1----:R-:W1:Y:S03]  /*62830*/  LDC R13, c[0x0][0x248] ;  /* 0x00009200ff0d7b82 */ /* 0x002e660000000800 */
[----:B------:R-:W4:Y:S05]  /*62840*/  LDS.128 R24, [R250] ;  /* 0x00000000fa187984 */ /* 0x000f2a0000000c00 */
[----:B------:R-:W-:Y:S08]  /*62850*/  BAR.SYNC.DEFER_BLOCKING 0x0 ;  /* 0x0000000000007b1d */ /* 0x000ff00000010000 */
[----:B------:R-:W1:Y:S08]  /*62860*/  LDC R12, c[0x0][0x248] ;  /* 0x00009200ff0c7b82 */ /* 0x000e700000000800 */
[----:B0-----:R-:W0:Y:S08]  /*62870*/  LDC R15, c[0x0][0x248] ;  /* 0x00009200ff0f7b82 */ /* 0x001e300000000800 */
[----:B------:R-:W0:Y:S01]  /*62880*/  LDC R14, c[0x0][0x248] ;  /* 0x00009200ff0e7b82 */ /* 0x000e220000000800 */
[----:B------:R-:W-:Y:S07]  /*62890*/  STSM.16.M88.4 [R0], R28 ;  /* 0x0000001c00007844 */ /* 0x000fee0000000200 */
[----:B------:R-:W-:Y:S06]  /*628a0*/  BAR.SYNC.DEFER_BLOCKING 0x0 ;  /* 0x0000000000007b1d */ /* 0x000fec0000010000 */
[----:B----4-:R4:W-:Y:S04]  /*628b0*/  STL.64 [R1+0x2178], R24 ;  /* 0x0021781801007387 */ /* 0x0109e80000100a00 */
[----:B------:R1:W-:Y:S01]  /*628c0*/  STL.64 [R1+0x2170], R26 ;  /* 0x0021701a01007387 */ /* 0x0003e20000100a00 */
[----:B----4-:R-:W4:Y:S03]  /*628d0*/  LDC R25, c[0x0][0x248] ;  /* 0x00009200ff197b82 */ /* 0x010f260000000800 */
[----:B------:R-:W0:Y:S05]  /*628e0*/  LDS.128 R28, [R250] ;  /* 0x00000000fa1c7984 */ /* 0x000e2a0000000c00 */
[----:B------:R-:W-:Y:S08]  /*628f0*/  BAR.SYNC.DEFER_BLOCKING 0x0 ;  /* 0x0000000000007b1d */ /* 0x000ff00000010000 */
[----:B------:R-:W4:Y:S08]  /*62900*/  LDC R24, c[0x0][0x248] ;  /* 0x00009200ff187b82 */ /* 0x000f300000000800 */
[----:B-1----:R-:W1:Y:S08]  /*62910*/  LDC R27, c[0x0][0x248] ;  /* 0x00009200ff1b7b82 */ /* 0x002e700000000800 */
[----:B------:R-:W1:Y:S01]  /*62920*/  LDC R26, c[0x0][0x248] ;  /* 0x00009200ff1a7b82 */ /* 0x000e620000000800 */
[----:B------:R-:W-:Y:S07]  /*62930*/  STSM.16.M88.4 [R0], R36 ;  /* 0x0000002400007844 */ /* 0x000fee0000000200 */
[----:B------:R-:W-:Y:S06]  /*62940*/  BAR.SYNC.DEFER_BLOCKING 0x0 ;  /* 0x0000000000007b1d */ /* 0x000fec0000010000 */
[----:B0-----:R0:W-:Y:S04]  /*62950*/  STL.64 [R1+0x2168], R28 ;  /* 0x0021681c01007387 */ /* 0x0011e80000100a00 */
[----:B------:R3:W-:Y:S01]  /*62960*/  STL.64 [R1+0x2160], R30 ;  /* 0x0021601e01007387 */ /* 0x0007e20000100a00 */
[C---:B--2---:R-:W-:Y:S01]  /*62970*/  IMAD R6, R40.reuse, R2, RZ ;  /* 0x0000000228067224 */ /* 0x044fe200078e02ff */
[----:B------:R-:W-:-:S02]  /*62980*/  ISETP.GE.AND P0, PT, R40, R4, PT ;  /* 0x000000042800720c */ /* 0x000fc40003f06270 */
[----:B------:R-:W2:Y:S01]  /*62990*/  LDS.128 R36, [R250] ;  /* 0x00000000fa247984 */ /* 0x000ea20000000c00 */
[----:B0-----:R-:W0:Y:S08]  /*629a0*/  LDC R29, c[0x0][0x248] ;  /* 0x00009200ff1d7b82 */ /* 0x001e300000000800 */
[----:B------:R-:W-:Y:S08]  /*629b0*/  BAR.SYNC.DEFER_BLOCKING 0x0 ;  /* 0x0000000000007b1d */ /* 0x000ff00000010000 */
[----:B------:R-:W0:Y:S08]  /*629c0*/  LDC R28, c[0x0][0x248] ;  /* 0x00009200ff1c7b82 */ /* 0x000e300000000800 */
[----:B---3--:R-:W3:Y:S08]  /*629d0*/  LDC R31, c[0x0][0x248] ;  /* 0x00009200ff1f7b82 */ /* 0x008ef00000000800 */
[----:B------:R-:W3:Y:S01]  /*629e0*/  LDC R30, c[0x0][0x248] ;  /* 0x00009200ff1e7b82 */ /* 0x000ee20000000800 */
[----:B------:R-:W-:Y:S07]  /*629f0*/  STSM.16.M88.4 [R0], R44 ;  /* 0x0000002c00007844 */ /* 0x000fee0000000200 */
[----:B------:R-:W-:Y:S06]  /*62a00*/  BAR.SYNC.DEFER_BLOCKING 0x0 ;  /* 0x0000000000007b1d */ /* 0x000fec0000010000 */
[----:B--2---:R2:W-:Y:S04]  /*62a10*/  STL.64 [R1+0x2158], R36 ;  /* 0x0021582401007387 */ /* 0x0045e80000100a00 */
[----:B------:R4:W-:Y:S01]  /*62a20*/  STL.64 [R1+0x2150], R38 ;  /* 0x0021502601007387 */ /* 0x0009e20000100a00 */
[----:B------:R-:W-:-:S02]  /*62a30*/  LEA R2, P1, R6, R248, 0x1 ;  /* 0x000000f806027211 */ /* 0x000fc400078208ff */
[----:B------:R-:W1:Y:S01]  /*62a40*/  LDC R248, c[0x0][0x248] ;  /* 0x00009200fff87b82 */ /* 0x000e620000000800 */
[----:B------:R-:W0:Y:S07]  /*62a50*/  LDS.128 R44, [R250] ;  /* 0x00000000fa2c7984 */ /* 0x000e2e0000000c00 */
[----:B--2---:R-:W2:Y:S08]  /*62a60*/  LDC R37, c[0x0][0x248] ;  /* 0x00009200ff257b82 */ /* 0x004eb00000000800 */
[----:B------:R-:W-:Y:S08]  /*62a70*/  BAR.SYNC.DEFER_BLOCKING 0x0 ;  /* 0x0000000000007b1d */ /* 0x000ff00000010000 */
[----:B------:R-:W2:Y:S08]  /*62a80*/  LDC R36, c[0x0][0x248] ;  /* 0x00009200ff247b82 */ /* 0x000eb00000000800 */
[----:B----4-:R-:W4:Y:S08]  /*62a90*/  LDC R39, c[0x0][0x248] ;  /* 0x00009200ff277b82 */ /* 0x010f300000000800 */
[----:B------:R-:W4:Y:S01]  /*62aa0*/  LDC R38, c[0x0][0x248] ;  /* 0x00009200ff267b82 */ /* 0x000f220000000800 */
[----:B------:R-:W-:Y:S07]  /*62ab0*/  STSM.16.M88.4 [R0], R52 ;  /* 0x0000003400007844 */ /* 0x000fee0000000200 */
[----:B------:R-:W-:Y:S06]  /*62ac0*/  BAR.SYNC.DEFER_BLOCKING 0x0 ;  /* 0x0000000000007b1d */ /* 0x000fec0000010000 */
[----:B0-----:R0:W-:Y:S04]  /*62ad0*/  STL.64 [R1+0x2148], R44 ;  /* 0x0021482c01007387 */ /* 0x0011e80000100a00 */
[----:B------:R3:W-:Y:S01]  /*62ae0*/  STL.64 [R1+0x2140], R46 ;  /* 0x0021402e01007387 */ /* 0x0007e20000100a00 */
[----:B------:R-:W-:-:S03]  /*62af0*/  LEA.HI.X.SX32 R4, R6, R249, 0x1, P1 ;  /* 0x000000f906047211 */ /* 0x000fc600008f0eff */
[----:B------:R-:W1:Y:S01]  /*62b00*/  LDS.128 R52, [R250] ;  /* 0x00000000fa347984 */ /* 0x000e620000000c00 */
[----:B------:R-:W2:Y:S08]  /*62b10*/  LDC R249, c[0x0][0x248] ;  /* 0x00009200fff97b82 */ /* 0x000eb00000000800 */
[----:B------:R-:W-:Y:S08]  /*62b20*/  BAR.SYNC.DEFER_BLOCKING 0x0 ;  /* 0x0000000000007b1d */ /* 0x000ff00000010000 */
[----:B0-----:R-:W0:Y:S08]  /*62b30*/  LDC R45, c[0x0][0x248] ;  /* 0x00009200ff2d7b82 */ /* 0x001e300000000800 */
[----:B------:R-:W0:Y:S08]  /*62b40*/  LDC R44, c[0x0][0x248] ;  /* 0x00009200ff2c7b82 */ /* 0x000e300000000800 */
[----:B---3--:R-:W3:Y:S01]  /*62b50*/  LDC R47, c[0x0][0x248] ;  /* 0x00009200ff2f7b82 */ /* 0x008ee20000000800 */
[----:B------:R-:W-:Y:S07]  /*62b60*/  STSM.16.M88.4 [R0], R60 ;  /* 0x0000003c00007844 */ /* 0x000fee0000000200 */
[----:B------:R-:W-:Y:S08]  /*62b70*/  BAR.SYNC.DEFER_BLOCKING 0x0 ;  /* 0x0000000000007b1d */ /* 0x000ff00000010000 */
[----:B------:R-:W3:Y:S01]  /*62b80*/  LDC R46, c[0x0][0x248] ;  /* 0x00009200ff2e7b82 */ /* 0x000ee20000000800 */
[----:B-1----:R1:W-:Y:S04]  /*62b90*/  STL.64 [R1+0x2138], R52 ;  /* 0x0021383401007387 */ /* 0x0023e80000100a00 */
[----:B------:R4:W-:Y:S01]  /*62ba0*/  STL.64 [R1+0x2130], R54 ;  /* 0x0021303601007387 */ /* 0x0009e20000100a00 */
[----:B-----5:R-:W-:-:S02]  /*62bb0*/  ISETP.LT.AND P1, PT, R3, R7, !P0 ;  /* 0x000000070300720c */ /* 0x020fc40004721270 */
[----:B-1----:R-:W1:Y:S01]  /*62bc0*/  LDC R53, c[0x0][0x248] ;  /* 0x00009200ff357b82 */ /* 0x002e620000000800 */
[----:B------:R-:W2:Y:S07]  /*62bd0*/  LDS.128 R56, [R250] ;  /* 0x00000000fa387984 */ /* 0x000eae0000000c00 */
[----:B------:R-:W-:Y:S08]  /*62be0*/  BAR.SYNC.DEFER_BLOCKING 0x0 ;  /* 0x0000000000007b1d */ /* 0x000ff00000010000 */
[----:B------:R-:W1:Y:S08]  /*62bf0*/  LDC R52, c[0x0][0x248] ;  /* 0x00009200ff347b82 */ /* 0x000e700000000800 */
[----:B----4-:R-:W4:Y:S08]  /*62c00*/  LDC R55, c[0x0][0x248] ;  /* 0x00009200ff377b82 */ /* 0x010f300000000800 */
[----:B------:R-:W4:Y:S01]  /*62c10*/  LDC R54, c[0x0][0x248] ;  /* 0x00009200ff367b82 */ /* 0x000f220000000800 */
[----:B------:R-:W-:Y:S07]  /*62c20*/  STSM.16.M88.4 [R0], R68 ;  /* 0x0000004400007844 */ /* 0x000fee0000000200 */
[----:B------:R-:W-:Y:S06]  /*62c30*/  BAR.SYNC.DEFER_BLOCKING 0x0 ;  /* 0x0000000000007b1d */ /* 0x000fec0000010000 */
[----:B--2---:R2:W-:Y:S04]  /*62c40*/  STL.64 [R1+0x2128], R56 ;  /* 0x0021283801007387 */ /* 0x0045e80000100a00 */
[----:B------:R0:W-:Y:S01]  /*62c50*/  STL.64 [R1+0x2120], R58 ;  /* 0x0021203a01007387 */ /* 0x0001e20000100a00 */
[----:B--2---:R-:W2:Y:S03]  /*62c60*/  LDC R57, c[0x0][0x248] ;  /* 0x00009200ff397b82 */ /* 0x004ea60000000800 */
[----:B------:R-:W3:Y:S05]  /*62c70*/  LDS.128 R60, [R250] ;  /* 0x00000000fa3c7984 */ /* 0x000eea0000000c00 */
[----:B------:R-:W-:Y:S08]  /*62c80*/  BAR.SYNC.DEFER_BLOCKING 0x0 ;  /* 0x0000000000007b1d */ /* 0x000ff00000010000 */
[----:B------:R-:W2:Y:S08]  /*62c90*/  LDC R56, c[0x0][0x248] ;  /* 0x00009200ff387b82 */ /* 0x000eb00000000800 */
[----:B0-----:R-:W0:Y:S08]  /*62ca0*/  LDC R59, c[0x0][0x248] ;  /* 0x00009200ff3b7b82 */ /* 0x001e300000000800 */
[----:B------:R-:W0:Y:S01]  /*62cb0*/  LDC R58, c[0x0][0x248] ;  /* 0x00009200ff3a7b82 */ /* 0x000e220000000800 */
[----:B------:R-:W-:Y:S07]  /*62cc0*/  STSM.16.M88.4 [R0], R76 ;  /* 0x0000004c00007844 */ /* 0x000fee0000000200 */
[----:B------:R-:W-:Y:S06]  /*62cd0*/  BAR.SYNC.DEFER_BLOCKING 0x0 ;  /* 0x0000000000007b1d */ /* 0x000fec0000010000 */
[----:B---3--:R3:W-:Y:S04]  /*62ce0*/  STL.64 [R1+0x2118], R60 ;  /* 0x0021183c01007387 */ /* 0x0087e80000100a00 */
[----:B------:R1:W-:Y:S01]  /*62cf0*/  STL.64 [R1+0x2110], R62 ;  /* 0x0021103e01007387 */ /* 0x0003e20000100a00 */
[----:B---3--:R-:W3:Y:S03]  /*62d00*/  LDC R61, c[0x0][0x248] ;  /* 0x00009200ff3d7b82 */ /* 0x008ee60000000800 */
[----:B------:R-:W4:Y:S05]  /*62d10*/  LDS.128 R64, [R250] ;  /* 0x00000000fa407984 */ /* 0x000f2a0000000c00 */
[----:B------:R-:W-:Y:S08]  /*62d20*/  BAR.SYNC.DEFER_BLOCKING 0x0 ;  /* 0x0000000000007b1d */ /* 0x000ff00000010000 */
[----:B------:R-:W3:Y:S08]  /*62d30*/  LDC R60, c[0x0][0x248] ;  /* 0x00009200ff3c7b82 */ /* 0x000ef00000000800 */
[----:B-1----:R-:W1:Y:S08]  /*62d40*/  LDC R63, c[0x0][0x248] ;  /* 0x00009200ff3f7b82 */ /* 0x002e700000000800 */
[----:B------:R-:W1:Y:S01]  /*62d50*/  LDC R62, c[0x0][0x248] ;  /* 0x00009200ff3e7b82 */ /* 0x000e620000000800 */
        /* <DEDUP_REMOVED lines=8> */
[----:B--2---:R-:W2:Y:S08]  /*62de0*/  LDC R67, c[0x0][0x248] ;  /* 0x00009200ff437b82 */ /* 0x004eb00000000800 */
[----:B------:R-:W2:Y:S01]  /*62df0*/  LDC R66, c[0x0][0x248] ;  /* 0x00009200ff427b82 */ /* 0x000ea20000000800 */
[----:B------:R-:W-:Y:S07]  /*62e00*/  STSM.16.M88.4 [R0], R92 ;  /* 0x0000005c00007844 */ /* 0x000fee0000000200 */
[----:B------:R-:W-:Y:S06]  /*62e10*/  BAR.SYNC.DEFER_BLOCKING 0x0 ;  /* 0x0000000000007b1d */ /* 0x000fec0000010000 */
[----:B0-----:R0:W-:Y:S04]  /*62e20*/  STL.64 [R1+0x20f8], R68 ;  /* 0x0020f84401007387 */ /* 0x0011e80000100a00 */
[----:B------:R3:W-:Y:S01]  /*62e30*/  STL.64 [R1+0x20f0], R70 ;  /* 0x0020f04601007387 */ /* 0x0007e20000100a00 */
[----:B0-----:R-:W0:Y:S03]  /*62e40*/  LDC R69, c[0x0][0x248] ;  /* 0x00009200ff457b82 */ /* 0x001e260000000800 */
[----:B------:R-:W1:Y:S05]  /*62e50*/  LDS.128 R72, [R250] ;  /* 0x00000000fa487984 */ /* 0x000e6a0000000c00 */
[----:B------:R-:W-:Y:S08]  /*62e60*/  BAR.SYNC.DEFER_BLOCKING 0x0 ;  /* 0x0000000000007b1d */ /* 0x000ff00000010000 */
[----:B------:R-:W0:Y:S08]  /*62e70*/  LDC R68, c[0x0][0x248] ;  /* 0x00009200ff447b82 */ /* 0x000e300000000800 */
[----:B---3--:R-:W3:Y:S08]  /*62e80*/  LDC R71, c[0x0][0x248] ;  /* 0x00009200ff477b82 */ /* 0x008ef00000000800 */
[----:B------:R-:W3:Y:S01]  /*62e90*/  LDC R70, c[0x0][0x248] ;  /* 0x00009200ff467b82 */ /* 0x000ee20000000800 */
[----:B------:R-:W-:Y:S07]  /*62ea0*/  STSM.16.M88.4 [R0], R100 ;  /* 0x0000006400007844 */ /* 0x000fee0000000200 */
[----:B------:R-:W-:Y:S06]  /*62eb0*/  BAR.SYNC.DEFER_BLOCKING 0x0 ;  /* 0x0000000000007b1d */ /* 0x000fec0000010000 */
[----:B-1----:R1:W-:Y:S04]  /*62ec0*/  STL.64 [R1+0x20e8], R72 ;  /* 0x0020e84801007387 */ /* 0x0023e80000100a00 */
[----:B------:R4:W-:Y:S01]  /*62ed0*/  STL.64 [R1+0x20e0], R74 ;  /* 0x0020e04a01007387 */ /* 0x0009e20000100a00 */
[----:B-1----:R-:W1:Y:S03]  /*62ee0*/  LDC R73, c[0x0][0x248] ;  /* 0x00009200ff497b82 */ /* 0x002e660000000800 */
[----:B------:R-:W2:Y:S05]  /*62ef0*/  LDS.128 R76, [R250] ;  /* 0x00000000fa4c7984 */ /* 0x000eaa0000000c00 */
        /* <DEDUP_REMOVED lines=111> */
[----:B0-----:R-:W0:Y:S08]  /*635f0*/  LDC R118, c[0x0][0x248] ;  /* 0x00009200ff767b82 */ /* 0x001e300000000800 */
[----:B------:R-:W2:Y:S08]  /*63600*/  LDC R116, c[0x0][0x248] ;  /* 0x00009200ff747b82 */ /* 0x000eb00000000800 */
[----:B------:R-:W2:Y:S01]  /*63610*/  LDC R119, c[0x0][0x248] ;  /* 0x00009200ff777b82 */ /* 0x000ea20000000800 */
[----:B------:R1:W-:Y:S07]  /*63620*/  STSM.16.M88.4 [R0], R196 ;  /* 0x000000c400007844 */ /* 0x0003ee0000000200 */
[----:B------:R-:W-:Y:S06]  /*63630*/  BAR.SYNC.DEFER_BLOCKING 0x0 ;  /* 0x0000000000007b1d */ /* 0x000fec0000010000 */
[----:B---3--:R3:W-:Y:S04]  /*63640*/  STL.64 [R1+0x2028], R124 ;  /* 0x0020287c01007387 */ /* 0x0087e80000100a00 */
[----:B------:R4:W-:Y:S01]  /*63650*/  STL.64 [R1+0x2020], R126 ;  /* 0x0020207e01007387 */ /* 0x0009e20000100a00 */
[----:B-1----:R-:W1:Y:S01]  /*63660*/  LDC R197, c[0x0][0x22c] ;  /* 0x00008b00ffc57b82 */ /* 0x002e620000000800 */
[----:B------:R-:W-:-:S07]  /*63670*/  VIADD R196, R3, 0x1 ;  /* 0x0000000103c47836 */ /* 0x000fce0000000000 */
[----:B---3--:R-:W3:Y:S01]  /*63680*/  LDC R125, c[0x0][0x248] ;  /* 0x00009200ff7d7b82 */ /* 0x008ee20000000800 */
[----:B------:R-:W0:Y:S07]  /*63690*/  LDS.128 R132, [R250] ;  /* 0x00000000fa847984 */ /* 0x000e2e0000000c00 */
[----:B------:R-:W-:Y:S08]  /*636a0*/  BAR.SYNC.DEFER_BLOCKING 0x0 ;  /* 0x0000000000007b1d */ /* 0x000ff00000010000 */
[----:B----4-:R-:W4:Y:S08]  /*636b0*/  LDC R126, c[0x0][0x248] ;  /* 0x00009200ff7e7b82 */ /* 0x010f300000000800 */
[----:B------:R-:W3:Y:S08]  /*636c0*/  LDC R124, c[0x0][0x248] ;  /* 0x00009200ff7c7b82 */ /* 0x000ef00000000800 */
[----:B------:R-:W3:Y:S01]  /*636d0*/  LDC R127, c[0x0][0x248] ;  /* 0x00009200ff7f7b82 */ /* 0x000ee20000000800 */
[----:B------:R2:W-:Y:S07]  /*636e0*/  STSM.16.M88.4 [R0], R204 ;  /* 0x000000cc00007844 */ /* 0x0005ee0000000200 */
[----:B------:R-:W-:Y:S06]  /*636f0*/  BAR.SYNC.DEFER_BLOCKING 0x0 ;  /* 0x0000000000007b1d */ /* 0x000fec0000010000 */
[----:B0-----:R0:W-:Y:S04]  /*63700*/  STL.64 [R1+0x2018], R132 ;  /* 0x0020188401007387 */ /* 0x0011e80000100a00 */
[----:B------:R4:W-:Y:S01]  /*63710*/  STL.64 [R1+0x2010], R134 ;  /* 0x0020108601007387 */ /* 0x0009e20000100a00 */
[----:B-1----:R-:W-:Y:S01]  /*63720*/  ISETP.LT.AND P4, PT, R196, R197, !P0 ;  /* 0x000000c5c400720c */ /* 0x002fe20004781270 */
[----:B--2---:R-:W1:Y:S08]  /*63730*/  LDC R207, c[0x0][0x22c] ;  /* 0x00008b00ffcf7b82 */ /* 0x004e700000000800 */
[----:B0-----:R-:W0:Y:S01]  /*63740*/  LDC R132, c[0x0][0x248] ;  /* 0x00009200ff847b82 */ /* 0x001e220000000800 */
[----:B------:R-:W2:Y:S07]  /*63750*/  LDS.128 R140, [R250] ;  /* 0x00000000fa8c7984 */ /* 0x000eae0000000c00 */
[----:B------:R-:W-:Y:S08]  /*63760*/  BAR.SYNC.DEFER_BLOCKING 0x0 ;  /* 0x0000000000007b1d */ /* 0x000ff00000010000 */
[----:B------:R-:W3:Y:S08]  /*63770*/  LDC R133, c[0x0][0x248] ;  /* 0x00009200ff857b82 */ /* 0x000ef00000000800 */
[----:B----4-:R-:W4:Y:S08]  /*63780*/  LDC R135, c[0x0][0x248] ;  /* 0x00009200ff877b82 */ /* 0x010f300000000800 */
[----:B------:R-:W4:Y:S01]  /*63790*/  LDC R134, c[0x0][0x248] ;  /* 0x00009200ff867b82 */ /* 0x000f220000000800 */
[----:B------:R1:W-:Y:S07]  /*637a0*/  STSM.16.M88.4 [R0], R212 ;  /* 0x000000d400007844 */ /* 0x0003ee0000000200 */
[----:B------:R-:W-:Y:S06]  /*637b0*/  BAR.SYNC.DEFER_BLOCKING 0x0 ;  /* 0x0000000000007b1d */ /* 0x000fec0000010000 */
[----:B--2---:R2:W-:Y:S04]  /*637c0*/  STL.64 [R1+0x2008], R140 ;  /* 0x0020088c01007387 */ /* 0x0045e80000100a00 */
[----:B------:R-:W-:Y:S01]  /*637d0*/  STL.64 [R1+0x2000], R142 ;  /* 0x0020008e01007387 */ /* 0x000fe20000100a00 */
[----:B-1----:R-:W1:Y:S08]  /*637e0*/  LDC R212, c[0x0][0x248] ;  /* 0x00009200ffd47b82 */ /* 0x002e700000000800 */
[----:B------:R-:W0:Y:S01]  /*637f0*/  LDC R213, c[0x0][0x22c] ;  /* 0x00008b00ffd57b82 */ /* 0x000e220000000800 */
[----:B------:R-:W3:Y:S07]  /*63800*/  LDS.128 R148, [R250] ;  /* 0x00000000fa947984 */ /* 0x000eee0000000c00 */
[----:B------:R-:W-:Y:S08]  /*63810*/  BAR.SYNC.DEFER_BLOCKING 0x0 ;  /* 0x0000000000007b1d */ /* 0x000ff00000010000 */
[----:B------:R-:W4:Y:S08]  /*63820*/  LDC R214, c[0x0][0x22c] ;  /* 0x00008b00ffd67b82 */ /* 0x000f300000000800 */
[----:B------:R-:W4:Y:S08]  /*63830*/  LDC R215, c[0x0][0x22c] ;  /* 0x00008b00ffd77b82 */ /* 0x000f300000000800 */
[----:B--2---:R-:W2:Y:S01]  /*63840*/  LDC R141, c[0x0][0x248] ;  /* 0x00009200ff8d7b82 */ /* 0x004ea20000000800 */
[----:B------:R0:W-:Y:S07]  /*63850*/  STSM.16.M88.4 [R0], R220 ;  /* 0x000000dc00007844 */ /* 0x0001ee0000000200 */
[----:B------:R-:W-:Y:S08]  /*63860*/  BAR.SYNC.DEFER_BLOCKING 0x0 ;  /* 0x0000000000007b1d */ /* 0x000ff00000010000 */
[----:B------:R-:W2:Y:S01]  /*63870*/  LDC R140, c[0x0][0x248] ;  /* 0x00009200ff8c7b82 */ /* 0x000ea20000000800 */
[----:B---3--:R-:W-:Y:S04]  /*63880*/  STL.64 [R1+0x1ff8], R148 ;  /* 0x001ff89401007387 */ /* 0x008fe80000100a00 */
[----:B------:R3:W-:Y:S01]  /*63890*/  STL.64 [R1+0x1ff0], R150 ;  /* 0x001ff09601007387 */ /* 0x0007e20000100a00 */
[----:B-1----:R-:W-:-:S02]  /*638a0*/  IMAD R7, R3, R212, RZ ;  /* 0x000000d403077224 */ /* 0x002fc400078e02ff */
[----:B0-----:R-:W0:Y:S08]  /*638b0*/  LDC R220, c[0x0][0x22c] ;  /* 0x00008b00ffdc7b82 */ /* 0x001e300000000800 */
[----:B------:R-:W1:Y:S01]  /*638c0*/  LDC R222, c[0x0][0x248] ;  /* 0x00009200ffde7b82 */ /* 0x000e620000000800 */
[----:B------:R-:W4:Y:S07]  /*638d0*/  LDS.128 R156, [R250] ;  /* 0x00000000fa9c7984 */ /* 0x000f2e0000000c00 */
[----:B------:R-:W-:Y:S08]  /*638e0*/  BAR.SYNC.DEFER_BLOCKING 0x0 ;  /* 0x0000000000007b1d */ /* 0x000ff00000010000 */
[----:B------:R-:W2:Y:S08]  /*638f0*/  LDC R221, c[0x0][0x22c] ;  /* 0x00008b00ffdd7b82 */ /* 0x000eb00000000800 */
[----:B------:R-:W2:Y:S08]  /*63900*/  LDC R223, c[0x0][0x248] ;  /* 0x00009200ffdf7b82 */ /* 0x000eb00000000800 */
[----:B------:R-:W2:Y:S01]  /*63910*/  LDC R142, c[0x0][0x248] ;  /* 0x00009200ff8e7b82 */ /* 0x000ea20000000800 */
[----:B------:R0:W-:Y:S07]  /*63920*/  STSM.16.M88.4 [R0], R228 ;  /* 0x000000e400007844 */ /* 0x0001ee0000000200 */
[----:B------:R-:W-:Y:S08]  /*63930*/  BAR.SYNC.DEFER_BLOCKING 0x0 ;  /* 0x0000000000007b1d */ /* 0x000ff00000010000 */
[----:B---3--:R-:W3:Y:S01]  /*63940*/  LDC R150, c[0x0][0x248] ;  /* 0x00009200ff967b82 */ /* 0x008ee20000000800 */
[----:B----4-:R4:W-:Y:S04]  /*63950*/  STL.64 [R1+0x1fe8], R156 ;  /* 0x001fe89c01007387 */ /* 0x0109e80000100a00 */
[----:B------:R1:W-:Y:S01]  /*63960*/  STL.64 [R1+0x1fc0], R158 ;  /* 0x001fc09e01007387 */ /* 0x0003e20000100a00 */
[C---:B------:R-:W-:Y:S01]  /*63970*/  IMAD.IADD R206, R7.reuse, 0x1, R212 ;  /* 0x0000000107ce7824 */ /* 0x040fe200078e02d4 */
[-C--:B------:R-:W-:Y:S01]  /*63980*/  LEA R6, P2, R7, R2.reuse, 0x1 ;  /* 0x0000000207067211 */ /* 0x080fe200078408ff */
[----:B0-----:R-:W0:Y:S08]  /*63990*/  LDC R230, c[0x0][0x248] ;  /* 0x00009200ffe67b82 */ /* 0x001e300000000800 */
[----:B------:R-:W3:Y:S01]  /*639a0*/  LDC R229, c[0x0][0x248] ;  /* 0x00009200ffe57b82 */ /* 0x000ee20000000800 */
[----:B------:R-:W2:Y:S07]  /*639b0*/  LDS.128 R164, [R250] ;  /* 0x00000000faa47984 */ /* 0x000eae0000000c00 */
[----:B------:R-:W-:Y:S08]  /*639c0*/  BAR.SYNC.DEFER_BLOCKING 0x0 ;  /* 0x0000000000007b1d */ /* 0x000ff00000010000 */
[----:B------:R-:W3:Y:S08]  /*639d0*/  LDC R231, c[0x0][0x248] ;  /* 0x00009200ffe77b82 */ /* 0x000ef00000000800 */
[----:B------:R-:W3:Y:S08]  /*639e0*/  LDC R228, c[0x0][0x248] ;  /* 0x00009200ffe47b82 */ /* 0x000ef00000000800 */
[----:B----4-:R-:W4:Y:S01]  /*639f0*/  LDC R156, c[0x0][0x248] ;  /* 0x00009200ff9c7b82 */ /* 0x010f220000000800 */
[----:B------:R0:W-:Y:S07]  /*63a00*/  STSM.16.M88.4 [R0], R236 ;  /* 0x000000ec00007844 */ /* 0x0001ee0000000200 */
[----:B------:R-:W-:Y:S08]  /*63a10*/  BAR.SYNC.DEFER_BLOCKING 0x0 ;  /* 0x0000000000007b1d */ /* 0x000ff00000010000 */
[----:B-1----:R-:W1:Y:S01]  /*63a20*/  LDC R158, c[0x0][0x248] ;  /* 0x00009200ff9e7b82 */ /* 0x002e620000000800 */
[----:B--2---:R2:W-:Y:S04]  /*63a30*/  STL.64 [R1+0x1fa8], R164 ;  /* 0x001fa8a401007387 */ /* 0x0045e80000100a00 */
[----:B------:R3:W-:Y:S01]  /*63a40*/  STL.64 [R1+0x1f90], R166 ;  /* 0x001f90a601007387 */ /* 0x0007e20000100a00 */
[----:B------:R-:W-:-:S02]  /*63a50*/  LEA R204, P3, R206, R2, 0x1 ;  /* 0x00000002cecc7211 */ /* 0x000fc400078608ff */
[----:B0-----:R-:W0:Y:S01]  /*63a60*/  LDC R237, c[0x0][0x248] ;  /* 0x00009200ffed7b82 */ /* 0x001e220000000800 */
[----:B------:R-:W-:-:S07]  /*63a70*/  LEA.HI.X.SX32 R7, R7, R4, 0x1, P2 ;  /* 0x0000000407077211 */ /* 0x000fce00010f0eff */
[----:B------:R-:W4:Y:S01]  /*63a80*/  LDC R238, c[0x0][0x248] ;  /* 0x00009200ffee7b82 */ /* 0x000f220000000800 */
[----:B------:R-:W1:Y:S07]  /*63a90*/  LDS.128 R172, [R250] ;  /* 0x00000000faac7984 */ /* 0x000e6e0000000c00 */
[----:B------:R-:W-:Y:S08]  /*63aa0*/  BAR.SYNC.DEFER_BLOCKING 0x0 ;  /* 0x0000000000007b1d */ /* 0x000ff00000010000 */
[----:B------:R-:W4:Y:S08]  /*63ab0*/  LDC R236, c[0x0][0x248] ;  /* 0x00009200ffec7b82 */ /* 0x000f300000000800 */
[----:B--2---:R-:W2:Y:S08]  /*63ac0*/  LDC R165, c[0x0][0x248] ;  /* 0x00009200ffa57b82 */ /* 0x004eb00000000800 */
[----:B------:R-:W2:Y:S01]  /*63ad0*/  LDC R164, c[0x0][0x248] ;  /* 0x00009200ffa47b82 */ /* 0x000ea20000000800 */
[----:B------:R0:W-:Y:S07]  /*63ae0*/  STSM.16.M88.4 [R0], R244 ;  /* 0x000000f400007844 */ /* 0x0001ee0000000200 */
[----:B------:R-:W-:Y:S08]  /*63af0*/  BAR.SYNC.DEFER_BLOCKING 0x0 ;  /* 0x0000000000007b1d */ /* 0x000ff00000010000 */
[----:B---3--:R-:W3:Y:S01]  /*63b00*/  LDC R166, c[0x0][0x248] ;  /* 0x00009200ffa67b82 */ /* 0x008ee20000000800 */
[----:B-1----:R1:W-:Y:S04]  /*63b10*/  STL.64 [R1+0x1fa0], R172 ;  /* 0x001fa0ac01007387 */ /* 0x0023e80000100a00 */
[----:B------:R-:W-:Y:S01]  /*63b20*/  STL.64 [R1+0x1f98], R174 ;  /* 0x001f98ae01007387 */ /* 0x000fe20000100a00 */
[----:B------:R-:W-:-:S02]  /*63b30*/  LEA.HI.X.SX32 R205, R206, R4, 0x1, P3 ;  /* 0x00000004cecd7211 */ /* 0x000fc400018f0eff */
[----:B0-----:R-:W0:Y:S01]  /*63b40*/  LDC R244, c[0x0][0x248] ;  /* 0x00009200fff47b82 */ /* 0x001e220000000800 */
[----:B------:R-:W4:Y:S04]  /*63b50*/  LDL.LU R40, [R1+0x600] ;  /* 0x0006000001287983 */ /* 0x000f280000300800 */
[----:B------:R-:W4:Y:S03]  /*63b60*/  LDL.LU R41, [R1+0x604] ;  /* 0x0006040001297983 */ /* 0x000f260000300800 */
[----:B------:R-:W2:Y:S01]  /*63b70*/  LDC R246, c[0x0][0x248] ;  /* 0x00009200fff67b82 */ /* 0x000ea20000000800 */
[----:B------:R-:W4:Y:S04]  /*63b80*/  LDL.LU R42, [R1+0x608] ;  /* 0x00060800012a7983 */ /* 0x000f280000300800 */
[----:B------:R-:W4:Y:S01]  /*63b90*/  LDL.LU R43, [R1+0x60c] ;  /* 0x00060c00012b7983 */ /* 0x000f220000300800 */
[----:B-1----:R-:W-:-:S02]  /*63ba0*/  PRMT R173, R123, 0x7632, R173 ;  /* 0x000076327bad7816 */ /* 0x002fc400000000ad */
[----:B------:R-:W1:Y:S01]  /*63bb0*/  LDC R245, c[0x0][0x248] ;  /* 0x00009200fff57b82 */ /* 0x000e620000000800 */
[----:B------:R-:W3:Y:S07]  /*63bc0*/  LDS.128 R180, [R250] ;  /* 0x00000000fab47984 */ /* 0x000eee0000000c00 */
[----:B------:R-:W-:Y:S08]  /*63bd0*/  BAR.SYNC.DEFER_BLOCKING 0x0 ;  /* 0x0000000000007b1d */ /* 0x000ff00000010000 */
[----:B------:R-:W1:Y:S08]  /*63be0*/  LDC R247, c[0x0][0x248] ;  /* 0x00009200fff77b82 */ /* 0x000e700000000800 */
[----:B------:R-:W1:Y:S08]  /*63bf0*/  LDC R172, c[0x0][0x248] ;  /* 0x00009200ffac7b82 */ /* 0x000e700000000800 */
[----:B------:R-:W1:Y:S01]  /*63c00*/  LDC R143, c[0x0][0x248] ;  /* 0x00009200ff8f7b82 */ /* 0x000e620000000800 */
[----:B------:R0:W-:Y:S07]  /*63c10*/  STSM.16.M88.4 [R0], R20 ;  /* 0x0000001400007844 */ /* 0x0001ee0000000200 */
[----:B------:R-:W-:Y:S08]  /*63c20*/  BAR.SYNC.DEFER_BLOCKING 0x0 ;  /* 0x0000000000007b1d */ /* 0x000ff00000010000 */
[----:B------:R-:W1:Y:S01]  /*63c30*/  LDC R149, c[0x0][0x248] ;  /* 0x00009200ff957b82 */ /* 0x000e620000000800 */
[----:B---3--:R-:W-:Y:S04]  /*63c40*/  STL.64 [R1+0x1fb8], R180 ;  /* 0x001fb8b401007387 */ /* 0x008fe80000100a00 */
[----:B------:R3:W-:Y:S03]  /*63c50*/  STL.64 [R1+0x1fb0], R182 ;  /* 0x001fb0b601007387 */ /* 0x0007e60000100a00 */
[----:B0-----:R-:W0:Y:S08]  /*63c60*/  LDC R23, c[0x0][0x248] ;  /* 0x00009200ff177b82 */ /* 0x001e300000000800 */
[----:B------:R-:W0:Y:S01]  /*63c70*/  LDC R22, c[0x0][0x248] ;  /* 0x00009200ff167b82 */ /* 0x000e220000000800 */
[----:B------:R-:W2:Y:S07]  /*63c80*/  LDS.128 R188, [R250] ;  /* 0x00000000fabc7984 */ /* 0x000eae0000000c00 */
[----:B------:R-:W-:Y:S08]  /*63c90*/  BAR.SYNC.DEFER_BLOCKING 0x0 ;  /* 0x0000000000007b1d */ /* 0x000ff00000010000 */
[----:B---3--:R-:W3:Y:S08]  /*63ca0*/  LDC R183, c[0x0][0x248] ;  /* 0x00009200ffb77b82 */ /* 0x008ef00000000800 */
[----:B------:R-:W3:Y:S08]  /*63cb0*/  LDC R182, c[0x0][0x248] ;  /* 0x00009200ffb67b82 */ /* 0x000ef00000000800 */
[----:B------:R-:W3:Y:S01]  /*63cc0*/  LDC R20, c[0x0][0x248] ;  /* 0x00009200ff147b82 */ /* 0x000ee20000000800 */
[----:B------:R1:W-:Y:S07]  /*63cd0*/  STSM.16.M88.4 [R0], R32 ;  /* 0x0000002000007844 */ /* 0x0003ee0000000200 */
[----:B------:R-:W-:Y:S08]  /*63ce0*/  BAR.SYNC.DEFER_BLOCKING 0x0 ;  /* 0x0000000000007b1d */ /* 0x000ff00000010000 */
[----:B------:R-:W3:Y:S01]  /*63cf0*/  LDC R148, c[0x0][0x248] ;  /* 0x00009200ff947b82 */ /* 0x000ee20000000800 */
[----:B--2---:R-:W-:Y:S04]  /*63d00*/  STL.64 [R1+0x1fd0], R188 ;  /* 0x001fd0bc01007387 */ /* 0x004fe80000100a00 */
[----:B------:R-:W-:Y:S03]  /*63d10*/  STL.64 [R1+0x1fc8], R190 ;  /* 0x001fc8be01007387 */ /* 0x000fe60000100a00 */
[----:B-1----:R-:W1:Y:S08]  /*63d20*/  LDC R35, c[0x0][0x248] ;  /* 0x00009200ff237b82 */ /* 0x002e700000000800 */
[----:B------:R-:W1:Y:S01]  /*63d30*/  LDC R34, c[0x0][0x248] ;  /* 0x00009200ff227b82 */ /* 0x000e620000000800 */
[----:B------:R2:W0:Y:S07]  /*63d40*/  LDS.128 R196, [R250] ;  /* 0x00000000fac47984 */ /* 0x00042e0000000c00 */
[----:B------:R-:W-:Y:S08]  /*63d50*/  BAR.SYNC.DEFER_BLOCKING 0x0 ;  /* 0x0000000000007b1d */ /* 0x000ff00000010000 */
[----:B--2---:R-:W2:Y:S08]  /*63d60*/  LDC R250, c[0x0][0x248] ;  /* 0x00009200fffa7b82 */ /* 0x004eb00000000800 */
[----:B------:R-:W3:Y:S08]  /*63d70*/  LDC R191, c[0x0][0x248] ;  /* 0x00009200ffbf7b82 */ /* 0x000ef00000000800 */
[----:B------:R-:W3:Y:S08]  /*63d80*/  LDC R189, c[0x0][0x248] ;  /* 0x00009200ffbd7b82 */ /* 0x000ef00000000800 */
[----:B------:R-:W3:Y:S01]  /*63d90*/  LDC R188, c[0x0][0x248] ;  /* 0x00009200ffbc7b82 */ /* 0x000ee20000000800 */
[----:B0-----:R0:W-:Y:S07]  /*63da0*/  STL.64 [R1+0x1fe0], R196 ;  /* 0x001fe0c401007387 */ /* 0x0011ee0000100a00 */
[----:B------:R-:W3:Y:S01]  /*63db0*/  LDC R190, c[0x0][0x248] ;  /* 0x00009200ffbe7b82 */ /* 0x000ee20000000800 */
[----:B------:R1:W-:Y:S07]  /*63dc0*/  STL.64 [R1+0x1fd8], R198 ;  /* 0x001fd8c601007387 */ /* 0x0003ee0000100a00 */
[----:B------:R-:W3:Y:S08]  /*63dd0*/  LDC R32, c[0x0][0x248] ;  /* 0x00009200ff207b82 */ /* 0x000ef00000000800 */
[----:B0-----:R-:W0:Y:S08]  /*63de0*/  LDC R197, c[0x0][0x248] ;  /* 0x00009200ffc57b82 */ /* 0x001e300000000800 */
[----:B------:R-:W3:Y:S08]  /*63df0*/  LDC R196, c[0x0][0x248] ;  /* 0x00009200ffc47b82 */ /* 0x000ef00000000800 */
[----:B-1----:R-:W1:Y:S08]  /*63e00*/  LDC R199, c[0x0][0x248] ;  /* 0x00009200ffc77b82 */ /* 0x002e700000000800 */
[----:B------:R-:W1:Y:S08]  /*63e10*/  LDC R151, c[0x0][0x248] ;  /* 0x00009200ff977b82 */ /* 0x000e700000000800 */
[----:B------:R-:W1:Y:S08]  /*63e20*/  LDC R198, c[0x0][0x248] ;  /* 0x00009200ffc67b82 */ /* 0x000e700000000800 */
[----:B------:R-:W1:Y:S08]  /*63e30*/  LDC R157, c[0x0][0x248] ;  /* 0x00009200ff9d7b82 */ /* 0x000e700000000800 */
[----:B------:R-:W1:Y:S08]  /*63e40*/  LDC R181, c[0x0][0x248] ;  /* 0x00009200ffb57b82 */ /* 0x000e700000000800 */
[----:B------:R-:W1:Y:S08]  /*63e50*/  LDC R180, c[0x0][0x248] ;  /* 0x00009200ffb47b82 */ /* 0x000e700000000800 */
[----:B------:R-:W1:Y:S08]  /*63e60*/  LDC R159, c[0x0][0x248] ;  /* 0x00009200ff9f7b82 */ /* 0x000e700000000800 */
[----:B------:R-:W1:Y:S08]  /*63e70*/  LDC R175, c[0x0][0x248] ;  /* 0x00009200ffaf7b82 */ /* 0x000e700000000800 */
[----:B------:R-:W1:Y:S01]  /*63e80*/  LDC R174, c[0x0][0x248] ;  /* 0x00009200ffae7b82 */ /* 0x000e620000000800 */
[----:B----4-:R4:W-:Y:S07]  /*63e90*/  STSM.16.M88.4 [R0], R40 ;  /* 0x0000002800007844 */ /* 0x0109ee0000000200 */
[----:B------:R-:W-:Y:S01]  /*63ea0*/  BAR.SYNC.DEFER_BLOCKING 0x0 ;  /* 0x0000000000007b1d */ /* 0x000fe20000010000 */
[----:B----4-:R-:W-:-:S07]  /*63eb0*/  PRMT R0, R240, 0x7632, R0 ;  /* 0x00007632f0007816 */ /* 0x010fce0000000000 */
[----:B------:R-:W4:Y:S08]  /*63ec0*/  LDC R41, c[0x0][0x248] ;  /* 0x00009200ff297b82 */ /* 0x000f300000000800 */
[----:B------:R-:W4:Y:S01]  /*63ed0*/  LDC R40, c[0x0][0x248] ;  /* 0x00009200ff287b82 */ /* 0x000f220000000800 */
[----:B------:R2:W-:Y:S04]  /*63ee0*/  @P1 STG.E.U16 desc[UR4][R6.64], R240 ;  /* 0x000000f006001986 */ /* 0x0005e8000c101504 */
[----:B------:R0:W-:Y:S03]  /*63ef0*/  @P4 STG.E.U16 desc[UR4][R204.64], R0 ;  /* 0x00000000cc004986 */ /* 0x0001e6000c101504 */
[----:B------:R-:W3:Y:S01]  /*63f00*/  LDC R43, c[0x0][0x248] ;  /* 0x00009200ff2b7b82 */ /* 0x000ee20000000800 */
[----:B--2---:R-:W-:-:S07]  /*63f10*/  VIADD R7, R3, 0x2 ;  /* 0x0000000203077836 */ /* 0x004fce0000000000 */
[----:B------:R-:W3:Y:S01]  /*63f20*/  LDC R42, c[0x0][0x248] ;  /* 0x00009200ff2a7b82 */ /* 0x000ee20000000800 */
[C---:B------:R-:W-:Y:S02]  /*63f30*/  VIADD R6, R3.reuse, 0x3 ;  /* 0x0000000303067836 */ /* 0x040fe40000000000 */
[----:B0-----:R-:W-:Y:S01]  /*63f40*/  VIADD R0, R3, 0x4 ;  /* 0x0000000403007836 */ /* 0x001fe20000000000 */
[----:B------:R-:W-:Y:S01]  /*63f50*/  ISETP.LT.AND P4, PT, R7, R213, !P0 ;  /* 0x000000d50700720c */ /* 0x000fe20004781270 */
[--C-:B------:R-:W-:Y:S01]  /*63f60*/  IMAD.IADD R7, R206, 0x1, R212.reuse ;  /* 0x00000001ce077824 */ /* 0x100fe200078e02d4 */
[----:B------:R-:W-:Y:S01]  /*63f70*/  ISETP.LT.AND P3, PT, R6, R207, !P0 ;  /* 0x000000cf0600720c */ /* 0x000fe20004761270 */
[----:B------:R-:W-:Y:S01]  /*63f80*/  VIADD R206, R3, 0x6f ;  /* 0x0000006f03ce7836 */ /* 0x000fe20000000000 */
[----:B------:R-:W0:Y:S01]  /*63f90*/  LDC R213, c[0x0][0x22c] ;  /* 0x00008b00ffd57b82 */ /* 0x000e220000000800 */
[----:B------:R-:W-:Y:S01]  /*63fa0*/  ISETP.LT.AND P2, PT, R0, R214, !P0 ;  /* 0x000000d60000720c */ /* 0x000fe20004741270 */
[C-C-:B------:R-:W-:Y:S01]  /*63fb0*/  IMAD.IADD R205, R7.reuse, 0x1, R212.reuse ;  /* 0x0000000107cd7824 */ /* 0x140fe200078e02d4 */
[-C--:B------:R-:W-:Y:S01]  /*63fc0*/  LEA R6, P1, R7, R2.reuse, 0x1 ;  /* 0x0000000207067211 */ /* 0x080fe200078208ff */
[----:B----4-:R2:W-:Y:S02]  /*63fd0*/  STL.64 [R1+0x2260], R40 ;  /* 0x0022602801007387 */ /* 0x0105e40000100a00 */
[C---:B------:R-:W-:Y:S01]  /*63fe0*/  IMAD.IADD R0, R205.reuse, 0x1, R212 ;  /* 0x00000001cd007824 */ /* 0x040fe200078e02d4 */
[----:B------:R-:W-:Y:S01]  /*63ff0*/  LEA R204, P5, R205, R2, 0x1 ;  /* 0x00000002cdcc7211 */ /* 0x000fe200078a08ff */
[----:B------:R-:W4:Y:S01]  /*64000*/  LDC R214, c[0x0][0x22c] ;  /* 0x00008b00ffd67b82 */ /* 0x000f220000000800 */
[----:B------:R-:W-:-:S02]  /*64010*/  LEA.HI.X.SX32 R7, R7, R4, 0x1, P1 ;  /* 0x0000000407077211 */ /* 0x000fc400008f0eff */
[----:B------:R-:W-:Y:S02]  /*64020*/  ISETP.LT.AND P1, PT, R206, R5, !P0 ;  /* 0x00000005ce00720c */ /* 0x000fe40004721270 */
[----:B------:R-:W-:Y:S01]  /*64030*/  LEA.HI.X.SX32 R205, R205, R4, 0x1, P5 ;  /* 0x00000004cdcd7211 */ /* 0x000fe200028f0eff */
[----:B------:R1:W-:Y:S01]  /*64040*/  @P4 STG.E.U16 desc[UR4][R6.64], R241 ;  /* 0x000000f106004986 */ /* 0x0003e2000c101504 */
[----:B------:R-:W-:Y:S01]  /*64050*/  PRMT R5, R241, 0x7632, R5 ;  /* 0x00007632f1057816 */ /* 0x000fe20000000005 */
[----:B------:R-:W4:Y:S01]  /*64060*/  LDC R240, c[0x0][0x248] ;  /* 0x00009200fff07b82 */ /* 0x000f220000000800 */
[C---:B------:R-:W-:Y:S01]  /*64070*/  LEA R206, P5, R0.reuse, R2, 0x1 ;  /* 0x0000000200ce7211 */ /* 0x040fe200078a08ff */
[----:B---3--:R-:W-:Y:S03]  /*64080*/  STL.64 [R1+0x2258], R42 ;  /* 0x0022582a01007387 */ /* 0x008fe60000100a00 */
[C---:B------:R-:W-:Y:S01]  /*64090*/  LEA.HI.X.SX32 R207, R0.reuse, R4, 0x1, P5 ;  /* 0x0000000400cf7211 */ /* 0x040fe200028f0eff */
[----:B------:R3:W-:Y:S01]  /*640a0*/  @P3 STG.E.U16 desc[UR4][R204.64], R5 ;  /* 0x00000005cc003986 */ /* 0x0007e2000c101504 */
[----:B------:R-:W-:Y:S01]  /*640b0*/  IMAD.IADD R0, R0, 0x1, R212 ;  /* 0x0000000100007824 */ /* 0x000fe200078e02d4 */
[----:B--2---:R-:W2:Y:S01]  /*640c0*/  LDC R41, c[0x0][0x248] ;  /* 0x00009200ff297b82 */ /* 0x004ea20000000800 */
[C---:B-1----:R-:W-:Y:S01]  /*640d0*/  VIADD R7, R3.reuse, 0x5 ;  /* 0x0000000503077836 */ /* 0x042fe20000000000 */
[----:B------:R1:W-:Y:S01]  /*640e0*/  @P2 STG.E.U16 desc[UR4][R206.64], R242 ;  /* 0x000000f2ce002986 */ /* 0x0003e2000c101504 */
[----:B------:R-:W-:-:S03]  /*640f0*/  VIADD R6, R3, 0x6 ;  /* 0x0000000603067836 */ /* 0x000fc60000000000 */
[----:B0-----:R-:W-:Y:S01]  /*64100*/  ISETP.LT.AND P5, PT, R7, R213, !P0 ;  /* 0x000000d50700720c */ /* 0x001fe200047a1270 */
[----:B------:R-:W-:Y:S01]  /*64110*/  STL.64 [R1+0x2248], R34 ;  /* 0x0022482201007387 */ /* 0x000fe20000100a00 */
[----:B------:R-:W0:Y:S01]  /*64120*/  LDC R213, c[0x0][0x22c] ;  /* 0x00008b00ffd57b82 */ /* 0x000e220000000800 */
[----:B---3--:R-:W-:Y:S01]  /*64130*/  VIADD R5, R3, 0x7 ;  /* 0x0000000703057836 */ /* 0x008fe20000000000 */
[----:B------:R-:W-:Y:S01]  /*64140*/  LEA R204, P4, R0, R2, 0x1 ;  /* 0x0000000200cc7211 */ /* 0x000fe200078808ff */
[----:B------:R-:W-:Y:S01]  /*64150*/  STL.64 [R1+0x2250], R22 ;  /* 0x0022501601007387 */ /* 0x000fe20000100a00 */
[----:B------:R-:W-:Y:S02]  /*64160*/  ISETP.LT.AND P3, PT, R6, R215, !P0 ;  /* 0x000000d70600720c */ /* 0x000fe40004761270 */
[----:B----4-:R-:W-:Y:S01]  /*64170*/  ISETP.LT.AND P2, PT, R5, R214, !P0 ;  /* 0x000000d60500720c */ /* 0x010fe20004741270 */
[----:B------:R-:W-:Y:S01]  /*64180*/  IMAD.IADD R5, R0, 0x1, R212 ;  /* 0x0000000100057824 */ /* 0x000fe200078e02d4 */
[----:B-1----:R-:W1:Y:S01]  /*64190*/  LDC R207, c[0x0][0x22c] ;  /* 0x00008b00ffcf7b82 */ /* 0x002e620000000800 */
[----:B------:R-:W-:Y:S01]  /*641a0*/  PRMT R242, R242, 0x7632, R242 ;  /* 0x00007632f2f27816 */ /* 0x000fe200000000f2 */
[----:B------:R-:W-:Y:S01]  /*641b0*/  VIADD R206, R3, 0x8 ;  /* 0x0000000803ce7836 */ /* 0x000fe20000000000 */
[----:B------:R-:W-:Y:S01]  /*641c0*/  LEA.HI.X.SX32 R205, R0, R4, 0x1, P4 ;  /* 0x0000000400cd7211 */ /* 0x000fe200020f0eff */
[C-C-:B------:R-:W-:Y:S01]  /*641d0*/  IMAD.IADD R0, R5.reuse, 0x1, R212.reuse ;  /* 0x0000000105007824 */ /* 0x140fe200078e02d4 */
[C---:B------:R-:W-:Y:S01]  /*641e0*/  LEA R6, P4, R5.reuse, R2, 0x1 ;  /* 0x0000000205067211 */ /* 0x040fe200078808ff */
[----:B------:R-:W-:Y:S02]  /*641f0*/  STL.64 [R1+0x2268], R16 ;  /* 0x0022681001007387 */ /* 0x000fe40000100a00 */
[----:B------:R-:W3:Y:S01]  /*64200*/  LDC R214, c[0x0][0x22c] ;  /* 0x00008b00ffd67b82 */ /* 0x000ee20000000800 */
[----:B------:R-:W-:Y:S01]  /*64210*/  LEA.HI.X.SX32 R7, R5, R4, 0x1, P4 ;  /* 0x0000000405077211 */ /* 0x000fe200020f0eff */
[----:B------:R4:W-:Y:S01]  /*64220*/  @P5 STG.E.U16 desc[UR4][R204.64], R242 ;  /* 0x000000f2cc005986 */ /* 0x0009e2000c101504 */
[----:B------:R-:W-:Y:S01]  /*64230*/  ISETP.LT.AND P4, PT, R206, R220, !P0 ;  /* 0x000000dcce00720c */ /* 0x000fe20004781270 */
[C---:B------:R-:W-:Y:S01]  /*64240*/  IMAD.IADD R5, R0.reuse, 0x1, R212 ;  /* 0x0000000100057824 */ /* 0x040fe200078e02d4 */
[----:B------:R-:W-:Y:S01]  /*64250*/  PRMT R206, R243, 0x7632, R206 ;  /* 0x00007632f3ce7816 */ /* 0x000fe200000000ce */
[----:B------:R2:W-:Y:S02]  /*64260*/  @P3 STG.E.U16 desc[UR4][R6.64], R243 ;  /* 0x000000f306003986 */ /* 0x0005e4000c101504 */
[----:B------:R-:W3:Y:S01]  /*64270*/  LDC R215, c[0x0][0x22c] ;  /* 0x00008b00ffd77b82 */ /* 0x000ee20000000800 */
[----:B----4-:R-:W-:-:S07]  /*64280*/  LEA R204, P5, R0, R2, 0x1 ;  /* 0x0000000200cc7211 */ /* 0x010fce00078a08ff */
[----:B------:R-:W4:Y:S01]  /*64290*/  LDC R220, c[0x0][0x22c] ;  /* 0x00008b00ffdc7b82 */ /* 0x000f220000000800 */
[----:B------:R-:W-:Y:S01]  /*642a0*/  LEA.HI.X.SX32 R205, R0, R4, 0x1, P5 ;  /* 0x0000000400cd7211 */ /* 0x000fe200028f0eff */
[----:B------:R-:W-:Y:S01]  /*642b0*/  VIADD R0, R3, 0x9 ;  /* 0x0000000903007836 */ /* 0x000fe20000000000 */
[----:B--2---:R-:W-:-:S03]  /*642c0*/  LEA R6, P3, R5, R2, 0x1 ;  /* 0x0000000205067211 */ /* 0x004fc600078608ff */
[----:B------:R2:W-:Y:S01]  /*642d0*/  @P2 STG.E.U16 desc[UR4][R204.64], R206 ;  /* 0x000000cecc002986 */ /* 0x0005e2000c101504 */
[C---:B------:R-:W-:Y:S01]  /*642e0*/  LEA.HI.X.SX32 R7, R5.reuse, R4, 0x1, P3 ;  /* 0x0000000405077211 */ /* 0x040fe200018f0eff */
[----:B------:R-:W4:Y:S01]  /*642f0*/  LDC R242, c[0x0][0x248] ;  /* 0x00009200fff27b82 */ /* 0x000f220000000800 */
[----:B-1----:R-:W-:Y:S01]  /*64300*/  ISETP.LT.AND P5, PT, R0, R207, !P0 ;  /* 0x000000cf0000720c */ /* 0x002fe200047a1270 */
[--C-:B------:R-:W-:Y:S01]  /*64310*/  IMAD.IADD R0, R5, 0x1, R212.reuse ;  /* 0x0000000105007824 */ /* 0x100fe200078e02d4 */
[----:B------:R-:W-:Y:S01]  /*64320*/  PRMT R207, R233, 0x7632, R207 ;  /* 0x00007632e9cf7816 */ /* 0x000fe200000000cf */
[----:B------:R1:W-:Y:S02]  /*64330*/  @P4 STG.E.U16 desc[UR4][R6.64], R232 ;  /* 0x000000e806004986 */ /* 0x0003e4000c101504 */
[----:B------:R-:W-:Y:S02]  /*64340*/  IMAD.IADD R5, R0, 0x1, R212 ;  /* 0x0000000100057824 */ /* 0x000fe400078e02d4 */
[----:B------:R-:W4:Y:S01]  /*64350*/  LDC R241, c[0x0][0x248] ;  /* 0x00009200fff17b82 */ /* 0x000f220000000800 */
[----:B--2---:R-:W-:-:S02]  /*64360*/  VIADD R204, R3, 0xb ;  /* 0x0000000b03cc7836 */ /* 0x004fc40000000000 */
[C---:B------:R-:W-:Y:S02]  /*64370*/  VIADD R205, R3.reuse, 0xa ;  /* 0x0000000a03cd7836 */ /* 0x040fe40000000000 */
[C---:B------:R-:W-:Y:S01]  /*64380*/  VIADD R206, R3.reuse, 0xd ;  /* 0x0000000d03ce7836 */ /* 0x040fe20000000000 */
[----:B0-----:R-:W-:Y:S01]  /*64390*/  ISETP.LT.AND P2, PT, R204, R213, !P0 ;  /* 0x000000d5cc00720c */ /* 0x001fe20004741270 */
[----:B-1----:R-:W-:Y:S01]  /*643a0*/  VIADD R7, R3, 0xc ;  /* 0x0000000c03077836 */ /* 0x002fe20000000000 */
[----:B------:R-:W0:Y:S01]  /*643b0*/  LDC R213, c[0x0][0x22c] ;  /* 0x00008b00ffd57b82 */ /* 0x000e220000000800 */
[----:B---3--:R-:W-:Y:S02]  /*643c0*/  ISETP.LT.AND P3, PT, R205, R214, !P0 ;  /* 0x000000d6cd00720c */ /* 0x008fe40004761270 */
[-C--:B------:R-:W-:Y:S02]  /*643d0*/  LEA R204, P4, R0, R2.reuse, 0x1 ;  /* 0x0000000200cc7211 */ /* 0x080fe400078808ff */
[----:B------:R-:W-:-:S02]  /*643e0*/  LEA R6, P6, R5, R2, 0x1 ;  /* 0x0000000205067211 */ /* 0x000fc400078c08ff */
[-C--:B------:R-:W-:Y:S01]  /*643f0*/  LEA.HI.X.SX32 R205, R0, R4.reuse, 0x1, P4 ;  /* 0x0000000400cd7211 */ /* 0x080fe200020f0eff */
[----:B------:R-:W1:Y:S01]  /*64400*/  LDC R214, c[0x0][0x22c] ;  /* 0x00008b00ffd67b82 */ /* 0x000e620000000800 */
[----:B------:R-:W-:Y:S01]  /*64410*/  IMAD.IADD R0, R5, 0x1, R212 ;  /* 0x0000000105007824 */ /* 0x000fe200078e02d4 */
[----:B------:R-:W-:Y:S02]  /*64420*/  PRMT R232, R232, 0x7632, R232 ;  /* 0x00007632e8e87816 */ /* 0x000fe400000000e8 */
[----:B------:R-:W-:Y:S02]  /*64430*/  ISETP.LT.AND P4, PT, R7, R215, !P0 ;  /* 0x000000d70700720c */ /* 0x000fe40004781270 */
[----:B------:R-:W-:Y:S01]  /*64440*/  LEA.HI.X.SX32 R7, R5, R4, 0x1, P6 ;  /* 0x0000000405077211 */ /* 0x000fe200030f0eff */
[C---:B------:R-:W-:Y:S01]  /*64450*/  IMAD.IADD R5, R0.reuse, 0x1, R212 ;  /* 0x0000000100057824 */ /* 0x040fe200078e02d4 */
[----:B------:R2:W-:Y:S01]  /*64460*/  @P5 STG.E.U16 desc[UR4][R204.64], R232 ;  /* 0x000000e8cc005986 */ /* 0x0005e2000c101504 */
[----:B------:R-:W3:Y:S03]  /*64470*/  LDC R215, c[0x0][0x248] ;  /* 0x00009200ffd77b82 */ /* 0x000ee60000000800 */
[----:B------:R2:W-:Y:S05]  /*64480*/  @P3 STG.E.U16 desc[UR4][R6.64], R233 ;  /* 0x000000e906003986 */ /* 0x0005ea000c101504 */
[----:B------:R-:W3:Y:S01]  /*64490*/  LDC R243, c[0x0][0x248] ;  /* 0x00009200fff37b82 */ /* 0x000ee20000000800 */
[----:B--2---:R-:W-:-:S02]  /*644a0*/  LEA R204, P5, R0, R2, 0x1 ;  /* 0x0000000200cc7211 */ /* 0x004fc400078a08ff */
[----:B------:R-:W-:-:S05]  /*644b0*/  LEA R6, P3, R5, R2, 0x1 ;  /* 0x0000000205067211 */ /* 0x000fca00078608ff */
[----:B------:R-:W2:Y:S01]  /*644c0*/  LDC R233, c[0x0][0x248] ;  /* 0x00009200ffe97b82 */ /* 0x000ea20000000800 */
[-C--:B------:R-:W-:Y:S01]  /*644d0*/  LEA.HI.X.SX32 R205, R0, R4.reuse, 0x1, P5 ;  /* 0x0000000400cd7211 */ /* 0x080fe200028f0eff */
[C-C-:B------:R-:W-:Y:S01]  /*644e0*/  IMAD.IADD R0, R5.reuse, 0x1, R212.reuse ;  /* 0x0000000105007824 */ /* 0x140fe200078e02d4 */
[----:B0-----:R-:W-:Y:S02]  /*644f0*/  ISETP.LT.AND P5, PT, R206, R213, !P0 ;  /* 0x000000d5ce00720c */ /* 0x001fe400047a1270 */
[----:B------:R-:W-:Y:S01]  /*64500*/  LEA.HI.X.SX32 R7, R5, R4, 0x1, P3 ;  /* 0x0000000405077211 */ /* 0x000fe200018f0eff */
[----:B------:R-:W-:Y:S01]  /*64510*/  VIADD R5, R3, 0xe ;  /* 0x0000000e03057836 */ /* 0x000fe20000000000 */
[----:B------:R0:W-:Y:S01]  /*64520*/  @P2 STG.E.U16 desc[UR4][R204.64], R207 ;  /* 0x000000cfcc002986 */ /* 0x0001e2000c101504 */
[----:B------:R-:W3:Y:S03]  /*64530*/  LDC R206, c[0x0][0x22c] ;  /* 0x00008b00ffce7b82 */ /* 0x000ee60000000800 */
[----:B-1----:R-:W-:Y:S01]  /*64540*/  ISETP.LT.AND P2, PT, R5, R214, !P0 ;  /* 0x000000d60500720c */ /* 0x002fe20004741270 */
[----:B------:R1:W-:Y:S01]  /*64550*/  @P4 STG.E.U16 desc[UR4][R6.64], R234 ;  /* 0x000000ea06004986 */ /* 0x0003e2000c101504 */
[----:B------:R-:W-:-:S03]  /*64560*/  IMAD.IADD R5, R0, 0x1, R212 ;  /* 0x0000000100057824 */ /* 0x000fc600078e02d4 */
[----:B------:R-:W2:Y:S01]  /*64570*/  LDC R214, c[0x0][0x22c] ;  /* 0x00008b00ffd67b82 */ /* 0x000ea20000000800 */
[C---:B0-----:R-:W-:Y:S02]  /*64580*/  LEA R204, P3, R0.reuse, R2, 0x1 ;  /* 0x0000000200cc7211 */ /* 0x041fe400078608ff */
[----:B------:R-:W-:Y:S02]  /*64590*/  PRMT R207, R235, 0x7632, R207 ;  /* 0x00007632ebcf7816 */ /* 0x000fe400000000cf */
[----:B------:R-:W-:Y:S01]  /*645a0*/  LEA.HI.X.SX32 R205, R0, R4, 0x1, P3 ;  /* 0x0000000400cd7211 */ /* 0x000fe200018f0eff */
[----:B-1----:R-:W-:Y:S01]  /*645b0*/  VIADD R7, R3, 0xf ;  /* 0x0000000f03077836 */ /* 0x002fe20000000000 */
[----:B------:R-:W-:Y:S01]  /*645c0*/  PRMT R234, R234, 0x7632, R234 ;  /* 0x00007632eaea7816 */ /* 0x000fe200000000ea */
[----:B------:R-:W0:Y:S01]  /*645d0*/  LDC R213, c[0x0][0x22c] ;  /* 0x00008b00ffd57b82 */ /* 0x000e220000000800 */
[C---:B------:R-:W-:Y:S01]  /*645e0*/  LEA R6, P4, R5.reuse, R2, 0x1 ;  /* 0x0000000205067211 */ /* 0x040fe200078808ff */
[--C-:B------:R-:W-:Y:S01]  /*645f0*/  IMAD.IADD R0, R5, 0x1, R212.reuse ;  /* 0x0000000105007824 */ /* 0x100fe200078e02d4 */
[----:B----4-:R-:W-:Y:S01]  /*64600*/  ISETP.LT.AND P3, PT, R7, R220, !P0 ;  /* 0x000000dc0700720c */ /* 0x010fe20004761270 */
[----:B------:R1:W-:Y:S01]  /*64610*/  @P5 STG.E.U16 desc[UR4][R204.64], R234 ;  /* 0x000000eacc005986 */ /* 0x0003e2000c101504 */
[----:B------:R-:W-:Y:S01]  /*64620*/  LEA.HI.X.SX32 R7, R5, R4, 0x1, P4 ;  /* 0x0000000405077211 */ /* 0x000fe200020f0eff */
[----:B------:R-:W-:-:S02]  /*64630*/  IMAD.IADD R5, R0, 0x1, R212 ;  /* 0x0000000100057824 */ /* 0x000fc400078e02d4 */
[----:B------:R-:W4:Y:S02]  /*64640*/  LDC R212, c[0x0][0x248] ;  /* 0x00009200ffd47b82 */ /* 0x000f240000000800 */
[----:B------:R3:W-:Y:S01]  /*64650*/  @P2 STG.E.U16 desc[UR4][R6.64], R235 ;  /* 0x000000eb06002986 */ /* 0x0007e2000c101504 */
[----:B-1----:R-:W-:Y:S01]  /*64660*/  VIADD R205, R3, 0x10 ;  /* 0x0000001003cd7836 */ /* 0x002fe20000000000 */
[----:B------:R-:W-:-:S04]  /*64670*/  LEA R204, P4, R0, R2, 0x1 ;  /* 0x0000000200cc7211 */ /* 0x000fc800078808ff */
[----:B------:R-:W1:Y:S01]  /*64680*/  LDC R220, c[0x0][0x248] ;  /* 0x00009200ffdc7b82 */ /* 0x000e620000000800 */
[----:B---3--:R-:W-:Y:S01]  /*64690*/  ISETP.LT.AND P5, PT, R205, R206, !P0 ;  /* 0x000000cecd00720c */ /* 0x008fe200047a1270 */
[----:B------:R-:W-:Y:S01]  /*646a0*/  VIADD R206, R3, 0x11 ;  /* 0x0000001103ce7836 */ /* 0x000fe20000000000 */
[----:B------:R-:W-:Y:S01]  /*646b0*/  LEA.HI.X.SX32 R205, R0, R4, 0x1, P4 ;  /* 0x0000000400cd7211 */ /* 0x000fe200020f0eff */
[C---:B------:R-:W-:Y:S01]  /*646c0*/  IMAD.IADD R0, R5.reuse, 0x1, R215 ;  /* 0x0000000105007824 */ /* 0x040fe200078e02d7 */
[----:B------:R-:W-:-:S03]  /*646d0*/  LEA R6, P2, R5, R2, 0x1 ;  /* 0x0000000205067211 */ /* 0x000fc600078408ff */
[----:B------:R-:W3:Y:S01]  /*646e0*/  LDC R215, c[0x0][0x248] ;  /* 0x00009200ffd77b82 */ /* 0x000ee20000000800 */
[----:B------:R-:W-:Y:S01]  /*646f0*/  @P3 STG.E.U16 desc[UR4][R204.64], R207 ;  /* 0x000000cfcc003986 */ /* 0x000fe2000c101504 */
[----:B--2---:R-:W-:Y:S01]  /*64700*/  ISETP.LT.AND P3, PT, R206, R214, !P0 ;  /* 0x000000d6ce00720c */ /* 0x004fe20004761270 */
[----:B------:R-:W-:Y:S01]  /*64710*/  VIADD R206, R3, 0x13 ;  /* 0x0000001303ce7836 */ /* 0x000fe20000000000 */
[----:B------:R-:W-:Y:S01]  /*64720*/  LEA.HI.X.SX32 R7, R5, R4, 0x1, P2 ;  /* 0x0000000405077211 */ /* 0x000fe200010f0eff */
[----:B------:R-:W-:-:S03]  /*64730*/  VIADD R5, R3, 0x12 ;  /* 0x0000001203057836 */ /* 0x000fc60000000000 */
[----:B------:R-:W2:Y:S01]  /*64740*/  LDC R214, c[0x0][0x22c] ;  /* 0x00008b00ffd67b82 */ /* 0x000ea20000000800 */
[----:B------:R4:W-:Y:S01]  /*64750*/  @P5 STG.E.U16 desc[UR4][R6.64], R224 ;  /* 0x000000e006005986 */ /* 0x0009e2000c101504 */
[----:B0-----:R-:W-:Y:S01]  /*64760*/  ISETP.LT.AND P4, PT, R5, R213, !P0 ;  /* 0x000000d50500720c */ /* 0x001fe20004781270 */
[----:B------:R-:W-:Y:S01]  /*64770*/  IMAD.IADD R5, R0, 0x1, R222 ;  /* 0x0000000100057824 */ /* 0x000fe200078e02de */
[----:B------:R-:W-:-:S04]  /*64780*/  ISETP.LT.AND P5, PT, R206, R221, !P0 ;  /* 0x000000ddce00720c */ /* 0x000fc800047a1270 */
[----:B------:R-:W0:Y:S01]  /*64790*/  LDC R213, c[0x0][0x22c] ;  /* 0x00008b00ffd57b82 */ /* 0x000e220000000800 */
[----:B----4-:R-:W-:Y:S02]  /*647a0*/  LEA R6, P2, R0, R2, 0x1 ;  /* 0x0000000200067211 */ /* 0x010fe400078408ff */
[----:B------:R-:W-:-:S05]  /*647b0*/  PRMT R224, R224, 0x7632, R224 ;  /* 0x00007632e0e07816 */ /* 0x000fca00000000e0 */
[----:B------:R-:W4:Y:S01]  /*647c0*/  LDC R206, c[0x0][0x22c] ;  /* 0x00008b00ffce7b82 */ /* 0x000f220000000800 */
[----:B------:R-:W-:Y:S01]  /*647d0*/  LEA.HI.X.SX32 R7, R0, R4, 0x1, P2 ;  /* 0x0000000400077211 */ /* 0x000fe200010f0eff */
[C---:B------:R-:W-:Y:S01]  /*647e0*/  IMAD.IADD R0, R5.reuse, 0x1, R212 ;  /* 0x0000000105007824 */ /* 0x040fe200078e02d4 */
[----:B------:R-:W-:-:S03]  /*647f0*/  LEA R204, P2, R5, R2, 0x1 ;  /* 0x0000000205cc7211 */ /* 0x000fc600078408ff */
[----:B------:R1:W-:Y:S01]  /*64800*/  @P3 STG.E.U16 desc[UR4][R6.64], R224 ;  /* 0x000000e006003986 */ /* 0x0003e2000c101504 */
[----:B------:R-:W-:Y:S01]  /*64810*/  LEA.HI.X.SX32 R205, R5, R4, 0x1, P2 ;  /* 0x0000000405cd7211 */ /* 0x000fe200010f0eff */
[----:B------:R-:W4:Y:S01]  /*64820*/  LDC R207, c[0x0][0x248] ;  /* 0x00009200ffcf7b82 */ /* 0x000f220000000800 */
[----:B------:R-:W-:-:S03]  /*64830*/  VIADD R5, R3, 0x14 ;  /* 0x0000001403057836 */ /* 0x000fc60000000000 */
[----:B------:R3:W-:Y:S02]  /*64840*/  @P4 STG.E.U16 desc[UR4][R204.64], R225 ;  /* 0x000000e1cc004986 */ /* 0x0007e4000c101504 */
[----:B--2---:R-:W-:Y:S01]  /*64850*/  ISETP.LT.AND P2, PT, R5, R214, !P0 ;  /* 0x000000d60500720c */ /* 0x004fe20004741270 */
[C---:B-1----:R-:W-:Y:S01]  /*64860*/  IMAD.IADD R5, R0.reuse, 0x1, R220 ;  /* 0x0000000100057824 */ /* 0x042fe200078e02dc */
[----:B------:R-:W1:Y:S01]  /*64870*/  LDC R212, c[0x0][0x22c] ;  /* 0x00008b00ffd47b82 */ /* 0x000e620000000800 */
[----:B------:R-:W-:-:S04]  /*64880*/  LEA R6, P3, R0, R2, 0x1 ;  /* 0x0000000200067211 */ /* 0x000fc800078608ff */
[----:B------:R-:W-:Y:S01]  /*64890*/  LEA.HI.X.SX32 R7, R0, R4, 0x1, P3 ;  /* 0x0000000400077211 */ /* 0x000fe200018f0eff */
[----:B------:R-:W-:Y:S02]  /*648a0*/  VIADD R0, R3, 0x15 ;  /* 0x0000001503007836 */ /* 0x000fe40000000000 */
[----:B------:R-:W2:Y:S01]  /*648b0*/  LDC R214, c[0x0][0x248] ;  /* 0x00009200ffd67b82 */ /* 0x000ea20000000800 */
[----:B---3--:R-:W-:Y:S02]  /*648c0*/  LEA R204, P3, R5, R2, 0x1 ;  /* 0x0000000205cc7211 */ /* 0x008fe400078608ff */
[----:B------:R-:W-:Y:S02]  /*648d0*/  PRMT R225, R225, 0x7632, R225 ;  /* 0x00007632e1e17816 */ /* 0x000fe400000000e1 */
[----:B0-----:R-:W-:Y:S01]  /*648e0*/  ISETP.LT.AND P4, PT, R0, R213, !P0 ;  /* 0x000000d50000720c */ /* 0x001fe20004781270 */
[C---:B------:R-:W-:Y:S01]  /*648f0*/  IMAD.IADD R0, R5.reuse, 0x1, R215 ;  /* 0x0000000105007824 */ /* 0x040fe200078e02d7 */
[----:B------:R-:W-:Y:S01]  /*64900*/  LEA.HI.X.SX32 R205, R5, R4, 0x1, P3 ;  /* 0x0000000405cd7211 */ /* 0x000fe200018f0eff */
[----:B------:R-:W0:Y:S01]  /*64910*/  LDC R220, c[0x0][0x248] ;  /* 0x00009200ffdc7b82 */ /* 0x000e220000000800 */
[----:B------:R-:W-:Y:S01]  /*64920*/  VIADD R5, R3, 0x16 ;  /* 0x0000001603057836 */ /* 0x000fe20000000000 */
[----:B------:R3:W-:Y:S04]  /*64930*/  @P5 STG.E.U16 desc[UR4][R6.64], R225 ;  /* 0x000000e106005986 */ /* 0x0007e8000c101504 */
[----:B------:R2:W-:Y:S01]  /*64940*/  @P2 STG.E.U16 desc[UR4][R204.64], R226 ;  /* 0x000000e2cc002986 */ /* 0x0005e2000c101504 */
[----:B----4-:R-:W-:Y:S01]  /*64950*/  ISETP.LT.AND P2, PT, R5, R206, !P0 ;  /* 0x000000ce0500720c */ /* 0x010fe20004741270 */
[----:B------:R-:W4:Y:S01]  /*64960*/  LDC R215, c[0x0][0x22c] ;  /* 0x00008b00ffd77b82 */ /* 0x000f220000000800 */
[C---:B------:R-:W-:Y:S01]  /*64970*/  IMAD.IADD R5, R0.reuse, 0x1, R207 ;  /* 0x0000000100057824 */ /* 0x040fe200078e02cf */
[----:B---3--:R-:W-:-:S06]  /*64980*/  LEA R6, P3, R0, R2, 0x1 ;  /* 0x0000000200067211 */ /* 0x008fcc00078608ff */
[----:B------:R-:W3:Y:S01]  /*64990*/  LDC R207, c[0x0][0x248] ;  /* 0x00009200ffcf7b82 */ /* 0x000ee20000000800 */
[----:B--2---:R-:W-:Y:S01]  /*649a0*/  IMAD.IADD R206, R5, 0x1, R214 ;  /* 0x0000000105ce7824 */ /* 0x004fe200078e02d6 */
[----:B------:R-:W-:Y:S01]  /*649b0*/  LEA.HI.X.SX32 R7, R0, R4, 0x1, P3 ;  /* 0x0000000400077211 */ /* 0x000fe200018f0eff */
[C---:B------:R-:W-:Y:S01]  /*649c0*/  VIADD R0, R3.reuse, 0x17 ;  /* 0x0000001703007836 */ /* 0x040fe20000000000 */
[----:B------:R-:W-:Y:S01]  /*649d0*/  PRMT R226, R226, 0x7632, R226 ;  /* 0x00007632e2e27816 */ /* 0x000fe200000000e2 */
[----:B------:R-:W-:-:S03]  /*649e0*/  VIADD R205, R3, 0x18 ;  /* 0x0000001803cd7836 */ /* 0x000fc60000000000 */
[----:B------:R-:W2:Y:S01]  /*649f0*/  LDC R213, c[0x0][0x22c] ;  /* 0x00008b00ffd57b82 */ /* 0x000ea20000000800 */
[----:B------:R0:W-:Y:S01]  /*64a00*/  @P4 STG.E.U16 desc[UR4][R6.64], R226 ;  /* 0x000000e206004986 */ /* 0x0001e2000c101504 */
[----:B-1----:R-:W-:Y:S02]  /*64a10*/  ISETP.LT.AND P3, PT, R0, R212, !P0 ;  /* 0x000000d40000720c */ /* 0x002fe40004761270 */
[----:B------:R-:W-:-:S04]  /*64a20*/  PRMT R0, R227, 0x7632, R0 ;  /* 0x00007632e3007816 */ /* 0x000fc80000000000 */
[----:B------:R-:W1:Y:S01]  /*64a30*/  LDC R212, c[0x0][0x22c] ;  /* 0x00008b00ffd47b82 */ /* 0x000e620000000800 */
[----:B----4-:R-:W-:Y:S02]  /*64a40*/  ISETP.LT.AND P5, PT, R205, R215, !P0 ;  /* 0x000000d7cd00720c */ /* 0x010fe400047a1270 */
[----:B0-----:R-:W-:-:S05]  /*64a50*/  LEA R6, P4, R5, R2, 0x1 ;  /* 0x0000000205067211 */ /* 0x001fca00078808ff */
[----:B------:R-:W0:Y:S01]  /*64a60*/  LDC R214, c[0x0][0x248] ;  /* 0x00009200ffd67b82 */ /* 0x000e220000000800 */
[----:B------:R-:W-:Y:S02]  /*64a70*/  LEA.HI.X.SX32 R7, R5, R4, 0x1, P4 ;  /* 0x0000000405077211 */ /* 0x000fe400020f0eff */
[----:B------:R-:W-:-:S03]  /*64a80*/  LEA R204, P4, R206, R2, 0x1 ;  /* 0x00000002cecc7211 */ /* 0x000fc600078808ff */
[----:B------:R4:W-:Y:S01]  /*64a90*/  @P2 STG.E.U16 desc[UR4][R6.64], R227 ;  /* 0x000000e306002986 */ /* 0x0009e2000c101504 */
[C---:B------:R-:W-:Y:S01]  /*64aa0*/  LEA.HI.X.SX32 R205, R206.reuse, R4, 0x1, P4 ;  /* 0x00000004cecd7211 */ /* 0x040fe200020f0eff */
[----:B------:R-:W0:Y:S04]  /*64ab0*/  LDC R221, c[0x0][0x22c] ;  /* 0x00008b00ffdd7b82 */ /* 0x000e280000000800 */
[----:B------:R3:W-:Y:S04]  /*64ac0*/  @P3 STG.E.U16 desc[UR4][R204.64], R0 ;  /* 0x00000000cc003986 */ /* 0x0007e8000c101504 */
[----:B------:R-:W0:Y:S01]  /*64ad0*/  LDC R215, c[0x0][0x248] ;  /* 0x00009200ffd77b82 */ /* 0x000e220000000800 */
[----:B----4-:R-:W-:-:S02]  /*64ae0*/  IMAD.IADD R7, R206, 0x1, R220 ;  /* 0x00000001ce077824 */ /* 0x010fc400078e02dc */
[----:B------:R-:W-:Y:S02]  /*64af0*/  VIADD R206, R3, 0x19 ;  /* 0x0000001903ce7836 */ /* 0x000fe40000000000 */
[C---:B---3--:R-:W-:Y:S01]  /*64b00*/  IMAD.IADD R5, R7.reuse, 0x1, R207 ;  /* 0x0000000107057824 */ /* 0x048fe200078e02cf */
[----:B------:R-:W-:Y:S02]  /*64b10*/  LEA R6, P2, R7, R2, 0x1 ;  /* 0x0000000207067211 */ /* 0x000fe400078408ff */
[----:B------:R-:W3:Y:S01]  /*64b20*/  LDC R220, c[0x0][0x248] ;  /* 0x00009200ffdc7b82 */ /* 0x000ee20000000800 */
[C---:B------:R-:W-:Y:S01]  /*64b30*/  VIADD R0, R3.reuse, 0x1a ;  /* 0x0000001a03007836 */ /* 0x040fe20000000000 */
[----:B--2---:R-:W-:Y:S01]  /*64b40*/  ISETP.LT.AND P3, PT, R206, R213, !P0 ;  /* 0x000000d5ce00720c */ /* 0x004fe20004761270 */
[----:B------:R-:W-:Y:S01]  /*64b50*/  VIADD R206, R3, 0x1b ;  /* 0x0000001b03ce7836 */ /* 0x000fe20000000000 */
[----:B------:R-:W-:Y:S02]  /*64b60*/  LEA.HI.X.SX32 R7, R7, R4, 0x1, P2 ;  /* 0x0000000407077211 */ /* 0x000fe400010f0eff */
[----:B-1----:R-:W-:Y:S01]  /*64b70*/  ISETP.LT.AND P4, PT, R0, R212, !P0 ;  /* 0x000000d40000720c */ /* 0x002fe20004781270 */
[----:B0-----:R-:W-:Y:S01]  /*64b80*/  IMAD.IADD R0, R5, 0x1, R214 ;  /* 0x0000000105007824 */ /* 0x001fe200078e02d6 */
[----:B------:R-:W0:Y:S01]  /*64b90*/  LDC R207, c[0x0][0x22c] ;  /* 0x00008b00ffcf7b82 */ /* 0x000e220000000800 */
[----:B------:R1:W-:Y:S01]  /*64ba0*/  @P5 STG.E.U16 desc[UR4][R6.64], R216 ;  /* 0x000000d806005986 */ /* 0x0003e2000c101504 */
[----:B------:R-:W-:Y:S01]  /*64bb0*/  ISETP.LT.AND P5, PT, R206, R221, !P0 ;  /* 0x000000ddce00720c */ /* 0x000fe200047a1270 */
[----:B------:R-:W-:-:S05]  /*64bc0*/  VIADD R206, R3, 0x1c ;  /* 0x0000001c03ce7836 */ /* 0x000fca0000000000 */
[----:B------:R-:W2:Y:S01]  /*64bd0*/  LDC R212, c[0x0][0x248] ;  /* 0x00009200ffd47b82 */ /* 0x000ea20000000800 */
[----:B-1----:R-:W-:Y:S02]  /*64be0*/  LEA R6, P2, R5, R2, 0x1 ;  /* 0x0000000205067211 */ /* 0x002fe400078408ff */
[----:B------:R-:W-:-:S05]  /*64bf0*/  PRMT R216, R216, 0x7632, R216 ;  /* 0x00007632d8d87816 */ /* 0x000fca00000000d8 */
[----:B------:R-:W1:Y:S01]  /*64c00*/  LDC R213, c[0x0][0x248] ;  /* 0x00009200ffd57b82 */ /* 0x000e620000000800 */
[----:B------:R-:W-:Y:S02]  /*64c10*/  LEA.HI.X.SX32 R7, R5, R4, 0x1, P2 ;  /* 0x0000000405077211 */ /* 0x000fe400010f0eff */
[----:B------:R-:W-:-:S03]  /*64c20*/  LEA R204, P2, R0, R2, 0x1 ;  /* 0x0000000200cc7211 */ /* 0x000fc600078408ff */
[----:B------:R3:W-:Y:S01]  /*64c30*/  @P3 STG.E.U16 desc[UR4][R6.64], R216 ;  /* 0x000000d806003986 */ /* 0x0007e2000c101504 */
[----:B------:R-:W-:Y:S01]  /*64c40*/  LEA.HI.X.SX32 R205, R0, R4, 0x1, P2 ;  /* 0x0000000400cd7211 */ /* 0x000fe200010f0eff */
[----:B------:R-:W4:Y:S01]  /*64c50*/  LDC R5, c[0x0][0x22c] ;  /* 0x00008b00ff057b82 */ /* 0x000f220000000800 */
[----:B0-----:R-:W-:Y:S01]  /*64c60*/  ISETP.LT.AND P2, PT, R206, R207, !P0 ;  /* 0x000000cfce00720c */ /* 0x001fe20004741270 */
[----:B------:R-:W-:Y:S02]  /*64c70*/  VIADD R207, R3, 0x1d ;  /* 0x0000001d03cf7836 */ /* 0x000fe40000000000 */
[----:B------:R0:W-:Y:S04]  /*64c80*/  @P4 STG.E.U16 desc[UR4][R204.64], R217 ;  /* 0x000000d9cc004986 */ /* 0x0001e8000c101504 */
[----:B------:R-:W1:Y:S01]  /*64c90*/  LDC R206, c[0x0][0x22c] ;  /* 0x00008b00ffce7b82 */ /* 0x000e620000000800 */
[----:B---3--:R-:W-:-:S05]  /*64ca0*/  IMAD.IADD R7, R0, 0x1, R220 ;  /* 0x0000000100077824 */ /* 0x008fca00078e02dc */
[C---:B------:R-:W-:Y:S02]  /*64cb0*/  LEA R6, P3, R7.reuse, R2, 0x1 ;  /* 0x0000000207067211 */ /* 0x040fe400078608ff */
[----:B------:R-:W3:Y:S01]  /*64cc0*/  LDC R0, c[0x0][0x22c] ;  /* 0x00008b00ff007b82 */ /* 0x000ee20000000800 */
[----:B0-----:R-:W-:Y:S01]  /*64cd0*/  IMAD.IADD R205, R7, 0x1, R215 ;  /* 0x0000000107cd7824 */ /* 0x001fe200078e02d7 */
[----:B------:R-:W-:Y:S02]  /*64ce0*/  PRMT R217, R217, 0x7632, R217 ;  /* 0x00007632d9d97816 */ /* 0x000fe400000000d9 */
[----:B------:R-:W-:Y:S02]  /*64cf0*/  LEA.HI.X.SX32 R7, R7, R4, 0x1, P3 ;  /* 0x0000000407077211 */ /* 0x000fe400018f0eff */
[----:B------:R-:W-:Y:S02]  /*64d00*/  LEA R204, P3, R205, R2, 0x1 ;  /* 0x00000002cdcc7211 */ /* 0x000fe400078608ff */
[----:B------:R-:W0:Y:S01]  /*64d10*/  LDC R215, c[0x0][0x248] ;  /* 0x00009200ffd77b82 */ /* 0x000e220000000800 */
[----:B----4-:R-:W-:Y:S01]  /*64d20*/  ISETP.LT.AND P4, PT, R207, R5, !P0 ;  /* 0x00000005cf00720c */ /* 0x010fe20004781270 */
[----:B------:R2:W-:Y:S01]  /*64d30*/  @P5 STG.E.U16 desc[UR4][R6.64], R217 ;  /* 0x000000d906005986 */ /* 0x0005e2000c101504 */
[----:B------:R-:W-:-:S05]  /*64d40*/  VIADD R207, R3, 0x1e ;  /* 0x0000001e03cf7836 */ /* 0x000fca0000000000 */
[----:B------:R-:W4:Y:S01]  /*64d50*/  LDC R5, c[0x0][0x22c] ;  /* 0x00008b00ff057b82 */ /* 0x000f220000000800 */
[C---:B--2---:R-:W-:Y:S01]  /*64d60*/  IMAD.IADD R7, R205.reuse, 0x1, R212 ;  /* 0x00000001cd077824 */ /* 0x044fe200078e02d4 */
[----:B------:R-:W-:-:S06]  /*64d70*/  LEA.HI.X.SX32 R205, R205, R4, 0x1, P3 ;  /* 0x00000004cdcd7211 */ /* 0x000fcc00018f0eff */
[----:B------:R-:W2:Y:S01]  /*64d80*/  LDC R214, c[0x0][0x248] ;  /* 0x00009200ffd67b82 */ /* 0x000ea20000000800 */
[----:B------:R-:W-:Y:S01]  /*64d90*/  LEA R6, P3, R7, R2, 0x1 ;  /* 0x0000000207067211 */ /* 0x000fe200078608ff */
[----:B------:R0:W-:Y:S01]  /*64da0*/  @P2 STG.E.U16 desc[UR4][R204.64], R218 ;  /* 0x000000dacc002986 */ /* 0x0001e2000c101504 */
[----:B---3--:R-:W-:Y:S01]  /*64db0*/  ISETP.LT.AND P2, PT, R207, R0, !P0 ;  /* 0x00000000cf00720c */ /* 0x008fe20004741270 */
[C---:B-1----:R-:W-:Y:S01]  /*64dc0*/  IMAD.IADD R0, R7.reuse, 0x1, R213 ;  /* 0x0000000107007824 */ /* 0x042fe200078e02d5 */
[----:B------:R-:W-:-:S03]  /*64dd0*/  LEA.HI.X.SX32 R7, R7, R4, 0x1, P3 ;  /* 0x0000000407077211 */ /* 0x000fc600018f0eff */
[----:B------:R-:W1:Y:S01]  /*64de0*/  LDC R212, c[0x0][0x22c] ;  /* 0x00008b00ffd47b82 */ /* 0x000e620000000800 */
[----:B------:R-:W-:Y:S02]  /*64df0*/  PRMT R207, R219, 0x7632, R207 ;  /* 0x00007632dbcf7816 */ /* 0x000fe400000000cf */
[----:B0-----:R-:W-:Y:S01]  /*64e00*/  PRMT R218, R218, 0x7632, R218 ;  /* 0x00007632dada7816 */ /* 0x001fe200000000da */
[----:B------:R-:W-:-:S04]  /*64e10*/  VIADD R204, R3, 0x1f ;  /* 0x0000001f03cc7836 */ /* 0x000fc80000000000 */
[----:B------:R-:W0:Y:S01]  /*64e20*/  LDC R213, c[0x0][0x248] ;  /* 0x00009200ffd57b82 */ /* 0x000e220000000800 */
[----:B------:R-:W-:Y:S01]  /*64e30*/  VIADD R205, R3, 0x20 ;  /* 0x0000002003cd7836 */ /* 0x000fe20000000000 */
[----:B------:R3:W-:Y:S01]  /*64e40*/  @P4 STG.E.U16 desc[UR4][R6.64], R218 ;  /* 0x000000da06004986 */ /* 0x0007e2000c101504 */
[----:B------:R-:W-:Y:S01]  /*64e50*/  ISETP.LT.AND P3, PT, R204, R206, !P0 ;  /* 0x000000cecc00720c */ /* 0x000fe20004761270 */
[----:B------:R-:W-:Y:S02]  /*64e60*/  IMAD.IADD R206, R0, 0x1, R215 ;  /* 0x0000000100ce7824 */ /* 0x000fe400078e02d7 */
[----:B----4-:R-:W-:Y:S01]  /*64e70*/  ISETP.LT.AND P5, PT, R205, R5, !P0 ;  /* 0x00000005cd00720c */ /* 0x010fe200047a1270 */
[----:B------:R-:W-:Y:S01]  /*64e80*/  VIADD R215, R3, 0x21 ;  /* 0x0000002103d77836 */ /* 0x000fe20000000000 */
[----:B------:R-:W4:Y:S01]  /*64e90*/  LDC R216, c[0x0][0x248] ;  /* 0x00009200ffd87b82 */ /* 0x000f220000000800 */
[----:B--2---:R-:W-:Y:S01]  /*64ea0*/  IMAD.IADD R214, R206, 0x1, R214 ;  /* 0x00000001ced67824 */ /* 0x004fe200078e02d6 */
[----:B---3--:R-:W-:-:S06]  /*64eb0*/  LEA R6, P4, R0, R2, 0x1 ;  /* 0x0000000200067211 */ /* 0x008fcc00078808ff */
[----:B------:R-:W2:Y:S01]  /*64ec0*/  LDC R5, c[0x0][0x248] ;  /* 0x00009200ff057b82 */ /* 0x000ea20000000800 */
[----:B------:R-:W-:Y:S02]  /*64ed0*/  LEA.HI.X.SX32 R7, R0, R4, 0x1, P4 ;  /* 0x0000000400077211 */ /* 0x000fe400020f0eff */
[----:B------:R-:W-:-:S05]  /*64ee0*/  LEA R204, P4, R206, R2, 0x1 ;  /* 0x00000002cecc7211 */ /* 0x000fca00078808ff */
[----:B------:R-:W3:Y:S01]  /*64ef0*/  LDC R0, c[0x0][0x22c] ;  /* 0x00008b00ff007b82 */ /* 0x000ee20000000800 */
[----:B------:R-:W-:Y:S01]  /*64f00*/  LEA.HI.X.SX32 R205, R206, R4, 0x1, P4 ;  /* 0x00000004cecd7211 */ /* 0x000fe200020f0eff */
[----:B------:R1:W-:Y:S01]  /*64f10*/  @P2 STG.E.U16 desc[UR4][R6.64], R219 ;  /* 0x000000db06002986 */ /* 0x0003e2000c101504 */
[----:B0-----:R-:W-:-:S03]  /*64f20*/  IMAD.IADD R213, R214, 0x1, R213 ;  /* 0x00000001d6d57824 */ /* 0x001fc600078e02d5 */
[----:B------:R4:W-:Y:S01]  /*64f30*/  @P3 STG.E.U16 desc[UR4][R204.64], R207 ;  /* 0x000000cfcc003986 */ /* 0x0009e2000c101504 */
[----:B-1----:R-:W-:Y:S01]  /*64f40*/  ISETP.LT.AND P3, PT, R215, R212, !P0 ;  /* 0x000000d4d700720c */ /* 0x002fe20004761270 */
[----:B------:R-:W0:Y:S01]  /*64f50*/  LDC R206, c[0x0][0x22c] ;  /* 0x00008b00ffce7b82 */ /* 0x000e220000000800 */
[----:B------:R-:W-:Y:S01]  /*64f60*/  VIADD R215, R3, 0x22 ;  /* 0x0000002203d77836 */ /* 0x000fe20000000000 */
[----:B------:R-:W-:-:S06]  /*64f70*/  LEA R6, P2, R214, R2, 0x1 ;  /* 0x00000002d6067211 */ /* 0x000fcc00078408ff */
[----:B------:R-:W1:Y:S01]  /*64f80*/  LDC R212, c[0x0][0x248] ;  /* 0x00009200ffd47b82 */ /* 0x000e620000000800 */
[----:B------:R-:W-:Y:S01]  /*64f90*/  LEA.HI.X.SX32 R7, R214, R4, 0x1, P2 ;  /* 0x00000004d6077211 */ /* 0x000fe200010f0eff */
[----:B----4-:R-:W-:Y:S02]  /*64fa0*/  IMAD.IADD R205, R213, 0x1, R216 ;  /* 0x00000001d5cd7824 */ /* 0x010fe400078e02d8 */
[----:B------:R-:W-:Y:S02]  /*64fb0*/  VIADD R216, R3, 0x24 ;  /* 0x0000002403d87836 */ /* 0x000fe40000000000 */
[----:B------:R4:W-:Y:S02]  /*64fc0*/  @P5 STG.E.U16 desc[UR4][R6.64], R208 ;  /* 0x000000d006005986 */ /* 0x0009e4000c101504 */
[----:B------:R-:W1:Y:S01]  /*64fd0*/  LDC R207, c[0x0][0x22c] ;  /* 0x00008b00ffcf7b82 */ /* 0x000e620000000800 */
[----:B---3--:R-:W-:Y:S01]  /*64fe0*/  ISETP.LT.AND P4, PT, R215, R0, !P0 ;  /* 0x00000000d700720c */ /* 0x008fe20004781270 */
[----:B------:R-:W-:Y:S01]  /*64ff0*/  VIADD R215, R3, 0x23 ;  /* 0x0000002303d77836 */ /* 0x000fe20000000000 */
[----:B------:R-:W-:Y:S01]  /*65000*/  PRMT R0, R208, 0x7632, R0 ;  /* 0x00007632d0007816 */ /* 0x000fe20000000000 */
[----:B--2---:R-:W-:-:S04]  /*65010*/  IMAD.IADD R5, R205, 0x1, R5 ;  /* 0x00000001cd057824 */ /* 0x004fc800078e0205 */
[----:B------:R-:W2:Y:S01]  /*65020*/  LDC R214, c[0x0][0x248] ;  /* 0x00009200ffd67b82 */ /* 0x000ea20000000800 */
[----:B0-----:R-:W-:Y:S02]  /*65030*/  ISETP.LT.AND P5, PT, R215, R206, !P0 ;  /* 0x000000ced700720c */ /* 0x001fe400047a1270 */
[----:B----4-:R-:W-:-:S04]  /*65040*/  LEA R6, P2, R213, R2, 0x1 ;  /* 0x00000002d5067211 */ /* 0x010fc800078408ff */
[----:B------:R-:W-:Y:S01]  /*65050*/  LEA.HI.X.SX32 R7, R213, R4, 0x1, P2 ;  /* 0x00000004d5077211 */ /* 0x000fe200010f0eff */
[----:B------:R-:W0:Y:S01]  /*65060*/  LDC R215, c[0x0][0x22c] ;  /* 0x00008b00ffd77b82 */ /* 0x000e220000000800 */
[-C--:B------:R-:W-:Y:S01]  /*65070*/  LEA R204, P2, R205, R2.reuse, 0x1 ;  /* 0x00000002cdcc7211 */ /* 0x080fe200078408ff */
[C---:B-1----:R-:W-:Y:S02]  /*65080*/  IMAD.IADD R217, R5.reuse, 0x1, R212 ;  /* 0x0000000105d97824 */ /* 0x042fe400078e02d4 */
[----:B------:R1:W-:Y:S01]  /*65090*/  @P3 STG.E.U16 desc[UR4][R6.64], R0 ;  /* 0x0000000006003986 */ /* 0x0003e2000c101504 */
[----:B------:R-:W-:Y:S01]  /*650a0*/  LEA R206, P3, R5, R2, 0x1 ;  /* 0x0000000205ce7211 */ /* 0x000fe200078608ff */
[----:B------:R-:W-:Y:S01]  /*650b0*/  VIADD R212, R3, 0x25 ;  /* 0x0000002503d47836 */ /* 0x000fe20000000000 */
[----:B------:R-:W-:Y:S01]  /*650c0*/  LEA.HI.X.SX32 R205, R205, R4, 0x1, P2 ;  /* 0x00000004cdcd7211 */ /* 0x000fe200010f0eff */
[----:B------:R-:W3:Y:S01]  /*650d0*/  LDC R213, c[0x0][0x22c] ;  /* 0x00008b00ffd57b82 */ /* 0x000ee20000000800 */
[----:B------:R-:W-:-:S02]  /*650e0*/  ISETP.LT.AND P2, PT, R216, R207, !P0 ;  /* 0x000000cfd800720c */ /* 0x000fc40004741270 */
[----:B------:R-:W-:Y:S01]  /*650f0*/  LEA.HI.X.SX32 R207, R5, R4, 0x1, P3 ;  /* 0x0000000405cf7211 */ /* 0x000fe200018f0eff */
[----:B------:R2:W-:Y:S04]  /*65100*/  @P4 STG.E.U16 desc[UR4][R204.64], R209 ;  /* 0x000000d1cc004986 */ /* 0x0005e8000c101504 */
[----:B------:R-:W4:Y:S01]  /*65110*/  LDC R208, c[0x0][0x248] ;  /* 0x00009200ffd07b82 */ /* 0x000f220000000800 */
[----:B-1----:R-:W-:Y:S02]  /*65120*/  PRMT R7, R209, 0x7632, R7 ;  /* 0x00007632d1077816 */ /* 0x002fe40000000007 */
[----:B------:R-:W-:-:S03]  /*65130*/  LEA R6, P3, R217, R2, 0x1 ;  /* 0x00000002d9067211 */ /* 0x000fc600078608ff */
[----:B------:R1:W-:Y:S02]  /*65140*/  @P5 STG.E.U16 desc[UR4][R206.64], R7 ;  /* 0x00000007ce005986 */ /* 0x0003e4000c101504 */
[----:B------:R-:W4:Y:S01]  /*65150*/  LDC R5, c[0x0][0x22c] ;  /* 0x00008b00ff057b82 */ /* 0x000f220000000800 */
[----:B--2---:R-:W-:Y:S02]  /*65160*/  IMAD.IADD R205, R217, 0x1, R214 ;  /* 0x00000001d9cd7824 */ /* 0x004fe400078e02d6 */
[----:B------:R-:W-:-:S05]  /*65170*/  VIADD R214, R3, 0x26 ;  /* 0x0000002603d67836 */ /* 0x000fca0000000000 */
[----:B------:R-:W2:Y:S01]  /*65180*/  LDC R0, c[0x0][0x248] ;  /* 0x00009200ff007b82 */ /* 0x000ea20000000800 */
[----:B---3--:R-:W-:Y:S02]  /*65190*/  ISETP.LT.AND P4, PT, R212, R213, !P0 ;  /* 0x000000d5d400720c */ /* 0x008fe40004781270 */
[----:B-1----:R-:W-:Y:S02]  /*651a0*/  LEA.HI.X.SX32 R7, R217, R4, 0x1, P3 ;  /* 0x00000004d9077211 */ /* 0x002fe400018f0eff */
[C---:B------:R-:W-:Y:S02]  /*651b0*/  LEA R204, P3, R205.reuse, R2, 0x1 ;  /* 0x00000002cdcc7211 */ /* 0x040fe400078608ff */
[----:B------:R-:W-:Y:S01]  /*651c0*/  PRMT R207, R210, 0x7632, R207 ;  /* 0x00007632d2cf7816 */ /* 0x000fe200000000cf */
[----:B------:R-:W1:Y:S01]  /*651d0*/  LDC R209, c[0x0][0x22c] ;  /* 0x00008b00ffd17b82 */ /* 0x000e620000000800 */
[----:B------:R3:W-:Y:S01]  /*651e0*/  @P2 STG.E.U16 desc[UR4][R6.64], R210 ;  /* 0x000000d206002986 */ /* 0x0007e2000c101504 */
[----:B0-----:R-:W-:Y:S01]  /*651f0*/  ISETP.LT.AND P2, PT, R214, R215, !P0 ;  /* 0x000000d7d600720c */ /* 0x001fe20004741270 */
[C---:B----4-:R-:W-:Y:S01]  /*65200*/  IMAD.IADD R215, R205.reuse, 0x1, R208 ;  /* 0x00000001cdd77824 */ /* 0x050fe200078e02d0 */
[----:B------:R-:W-:Y:S01]  /*65210*/  LEA.HI.X.SX32 R205, R205, R4, 0x1, P3 ;  /* 0x00000004cdcd7211 */ /* 0x000fe200018f0eff */
[----:B------:R-:W-:-:S03]  /*65220*/  VIADD R214, R3, 0x27 ;  /* 0x0000002703d67836 */ /* 0x000fc60000000000 */
[----:B------:R-:W0:Y:S01]  /*65230*/  LDC R212, c[0x0][0x248] ;  /* 0x00009200ffd47b82 */ /* 0x000e220000000800 */
[----:B------:R4:W-:Y:S01]  /*65240*/  @P4 STG.E.U16 desc[UR4][R204.64], R207 ;  /* 0x000000cfcc004986 */ /* 0x0009e2000c101504 */
[----:B------:R-:W-:Y:S02]  /*65250*/  ISETP.LT.AND P3, PT, R214, R5, !P0 ;  /* 0x00000005d600720c */ /* 0x000fe40004761270 */
[----:B------:R-:W-:Y:S01]  /*65260*/  LEA R206, P4, R215, R2, 0x1 ;  /* 0x00000002d7ce7211 */ /* 0x000fe200078808ff */
[----:B---3--:R-:W-:Y:S01]  /*65270*/  VIADD R210, R3, 0x28 ;  /* 0x0000002803d27836 */ /* 0x008fe20000000000 */
[----:B------:R-:W-:Y:S02]  /*65280*/  PRMT R214, R201, 0x7632, R214 ;  /* 0x00007632c9d67816 */ /* 0x000fe400000000d6 */
[----:B------:R-:W3:Y:S01]  /*65290*/  LDC R208, c[0x0][0x248] ;  /* 0x00009200ffd07b82 */ /* 0x000ee20000000800 */
[C---:B--2---:R-:W-:Y:S01]  /*652a0*/  IMAD.IADD R7, R215.reuse, 0x1, R0 ;  /* 0x00000001d7077824 */ /* 0x044fe200078e0200 */
[----:B----4-:R-:W-:-:S04]  /*652b0*/  LEA.HI.X.SX32 R207, R215, R4, 0x1, P4 ;  /* 0x00000004d7cf7211 */ /* 0x010fc800020f0eff */
[----:B------:R-:W-:Y:S02]  /*652c0*/  LEA R6, P4, R7, R2, 0x1 ;  /* 0x0000000207067211 */ /* 0x000fe400078808ff */
[----:B------:R-:W2:Y:S01]  /*652d0*/  LDC R213, c[0x0][0x22c] ;  /* 0x00008b00ffd57b82 */ /* 0x000ea20000000800 */
[----:B-1----:R-:W-:Y:S01]  /*652e0*/  ISETP.LT.AND P5, PT, R210, R209, !P0 ;  /* 0x000000d1d200720c */ /* 0x002fe200047a1270 */
[----:B------:R1:W-:Y:S01]  /*652f0*/  @P2 STG.E.U16 desc[UR4][R206.64], R211 ;  /* 0x000000d3ce002986 */ /* 0x0003e2000c101504 */
[----:B------:R-:W-:-:S05]  /*65300*/  PRMT R205, R211, 0x7632, R205 ;  /* 0x00007632d3cd7816 */ /* 0x000fca00000000cd */
[----:B------:R-:W4:Y:S01]  /*65310*/  LDC R5, c[0x0][0x248] ;  /* 0x00009200ff057b82 */ /* 0x000f220000000800 */
[C---:B0-----:R-:W-:Y:S01]  /*65320*/  IMAD.IADD R217, R7.reuse, 0x1, R212 ;  /* 0x0000000107d97824 */ /* 0x041fe200078e02d4 */
[----:B------:R-:W-:Y:S01]  /*65330*/  LEA.HI.X.SX32 R7, R7, R4, 0x1, P4 ;  /* 0x0000000407077211 */ /* 0x000fe200020f0eff */
[----:B------:R-:W-:-:S03]  /*65340*/  VIADD R212, R3, 0x29 ;  /* 0x0000002903d47836 */ /* 0x000fc60000000000 */
[C---:B------:R-:W-:Y:S01]  /*65350*/  LEA R204, P2, R217.reuse, R2, 0x1 ;  /* 0x00000002d9cc7211 */ /* 0x040fe200078408ff */
[----:B------:R0:W-:Y:S01]  /*65360*/  @P3 STG.E.U16 desc[UR4][R6.64], R205 ;  /* 0x000000cd06003986 */ /* 0x0001e2000c101504 */
[----:B------:R-:W4:Y:S01]  /*65370*/  LDC R0, c[0x0][0x22c] ;  /* 0x00008b00ff007b82 */ /* 0x000f220000000800 */
[----:B---3--:R-:W-:Y:S02]  /*65380*/  IMAD.IADD R215, R217, 0x1, R208 ;  /* 0x00000001d9d77824 */ /* 0x008fe400078e02d0 */
[----:B-1----:R-:W-:-:S05]  /*65390*/  VIADD R207, R3, 0x2a ;  /* 0x0000002a03cf7836 */ /* 0x002fca0000000000 */
[----:B------:R-:W1:Y:S01]  /*653a0*/  LDC R209, c[0x0][0x248] ;  /* 0x00009200ffd17b82 */ /* 0x000e620000000800 */
[----:B--2---:R-:W-:Y:S02]  /*653b0*/  ISETP.LT.AND P3, PT, R212, R213, !P0 ;  /* 0x000000d5d400720c */ /* 0x004fe40004761270 */
[----:B0-----:R-:W-:Y:S02]  /*653c0*/  LEA.HI.X.SX32 R205, R217, R4, 0x1, P2 ;  /* 0x00000004d9cd7211 */ /* 0x001fe400010f0eff */
[C---:B------:R-:W-:Y:S02]  /*653d0*/  LEA R206, P2, R215.reuse, R2, 0x1 ;  /* 0x00000002d7ce7211 */ /* 0x040fe400078408ff */
[----:B------:R-:W-:Y:S01]  /*653e0*/  PRMT R7, R200, 0x7632, R7 ;  /* 0x00007632c8077816 */ /* 0x000fe20000000007 */
[----:B------:R-:W0:Y:S01]  /*653f0*/  LDC R210, c[0x0][0x22c] ;  /* 0x00008b00ffd27b82 */ /* 0x000e220000000800 */
[----:B----4-:R-:W-:Y:S01]  /*65400*/  IMAD.IADD R5, R215, 0x1, R5 ;  /* 0x00000001d7057824 */ /* 0x010fe200078e0205 */
[----:B------:R2:W-:Y:S06]  /*65410*/  @P5 STG.E.U16 desc[UR4][R204.64], R200 ;  /* 0x000000c8cc005986 */ /* 0x0005ec000c101504 */
[----:B------:R-:W3:Y:S01]  /*65420*/  LDC R211, c[0x0][0x22c] ;  /* 0x00008b00ffd37b82 */ /* 0x000ee20000000800 */
[----:B------:R-:W-:-:S02]  /*65430*/  ISETP.LT.AND P4, PT, R207, R0, !P0 ;  /* 0x00000000cf00720c */ /* 0x000fc40004781270 */
[----:B------:R-:W-:Y:S01]  /*65440*/  LEA.HI.X.SX32 R207, R215, R4, 0x1, P2 ;  /* 0x00000004d7cf7211 */ /* 0x000fe200010f0eff */
[----:B------:R-:W-:Y:S01]  /*65450*/  VIADD R215, R3, 0x2b ;  /* 0x0000002b03d77836 */ /* 0x000fe20000000000 */
[----:B------:R-:W-:Y:S01]  /*65460*/  LEA R6, P2, R5, R2, 0x1 ;  /* 0x0000000205067211 */ /* 0x000fe200078408ff */
[----:B--2---:R-:W-:Y:S02]  /*65470*/  VIADD R200, R3, 0x2c ;  /* 0x0000002c03c87836 */ /* 0x004fe40000000000 */
[----:B------:R-:W2:Y:S01]  /*65480*/  LDC R208, c[0x0][0x248] ;  /* 0x00009200ffd07b82 */ /* 0x000ea20000000800 */
[----:B------:R4:W-:Y:S01]  /*65490*/  @P3 STG.E.U16 desc[UR4][R206.64], R7 ;  /* 0x00000007ce003986 */ /* 0x0009e2000c101504 */
[----:B-1----:R-:W-:-:S05]  /*654a0*/  IMAD.IADD R209, R5, 0x1, R209 ;  /* 0x0000000105d17824 */ /* 0x002fca00078e02d1 */
[----:B------:R-:W-:Y:S01]  /*654b0*/  LEA R204, P3, R209, R2, 0x1 ;  /* 0x00000002d1cc7211 */ /* 0x000fe200078608ff */
[----:B------:R-:W1:Y:S01]  /*654c0*/  LDC R212, c[0x0][0x248] ;  /* 0x00009200ffd47b82 */ /* 0x000e620000000800 */
[----:B0-----:R-:W-:Y:S02]  /*654d0*/  ISETP.LT.AND P5, PT, R215, R210, !P0 ;  /* 0x000000d2d700720c */ /* 0x001fe400047a1270 */
[-C--:B------:R-:W-:Y:S02]  /*654e0*/  LEA.HI.X.SX32 R205, R209, R4.reuse, 0x1, P3 ;  /* 0x00000004d1cd7211 */ /* 0x080fe400018f0eff */
[----:B----4-:R-:W-:-:S03]  /*654f0*/  LEA.HI.X.SX32 R7, R5, R4, 0x1, P2 ;  /* 0x0000000405077211 */ /* 0x010fc600010f0eff */
[----:B------:R-:W0:Y:S01]  /*65500*/  LDC R213, c[0x0][0x22c] ;  /* 0x00008b00ffd57b82 */ /* 0x000e220000000800 */
[----:B---3--:R-:W-:Y:S01]  /*65510*/  ISETP.LT.AND P2, PT, R200, R211, !P0 ;  /* 0x000000d3c800720c */ /* 0x008fe20004741270 */
[----:B------:R-:W-:Y:S01]  /*65520*/  VIADD R200, R3, 0x2d ;  /* 0x0000002d03c87836 */ /* 0x000fe20000000000 */
[----:B------:R1:W-:Y:S04]  /*65530*/  @P4 STG.E.U16 desc[UR4][R6.64], R201 ;  /* 0x000000c906004986 */ /* 0x0003e8000c101504 */
[----:B------:R3:W-:Y:S01]  /*65540*/  @P5 STG.E.U16 desc[UR4][R204.64], R214 ;  /* 0x000000d6cc005986 */ /* 0x0007e2000c101504 */
[----:B------:R-:W4:Y:S01]  /*65550*/  LDC R5, c[0x0][0x22c] ;  /* 0x00008b00ff057b82 */ /* 0x000f220000000800 */
[----:B--2---:R-:W-:-:S05]  /*65560*/  IMAD.IADD R207, R209, 0x1, R208 ;  /* 0x00000001d1cf7824 */ /* 0x004fca00078e02d0 */
[C---:B------:R-:W-:Y:S02]  /*65570*/  LEA R206, P3, R207.reuse, R2, 0x1 ;  /* 0x00000002cfce7211 */ /* 0x040fe400078608ff */
[----:B------:R-:W2:Y:S01]  /*65580*/  LDC R0, c[0x0][0x248] ;  /* 0x00009200ff007b82 */ /* 0x000ea20000000800 */
[C---:B-1----:R-:W-:Y:S01]  /*65590*/  IMAD.IADD R7, R207.reuse, 0x1, R212 ;  /* 0x00000001cf077824 */ /* 0x042fe200078e02d4 */
[----:B------:R-:W-:Y:S01]  /*655a0*/  LEA.HI.X.SX32 R207, R207, R4, 0x1, P3 ;  /* 0x00000004cfcf7211 */ /* 0x000fe200018f0eff */
[----:B---3--:R-:W-:-:S03]  /*655b0*/  VIADD R205, R3, 0x2f ;  /* 0x0000002f03cd7836 */ /* 0x008fc60000000000 */
[----:B------:R-:W-:Y:S01]  /*655c0*/  LEA R6, P3, R7, R2, 0x1 ;  /* 0x0000000207067211 */ /* 0x000fe200078608ff */
[----:B------:R1:W-:Y:S01]  /*655d0*/  @P2 STG.E.U16 desc[UR4][R206.64], R202 ;  /* 0x000000cace002986 */ /* 0x0003e2000c101504 */
[----:B------:R-:W3:Y:S01]  /*655e0*/  LDC R211, c[0x0][0x248] ;  /* 0x00009200ffd37b82 */ /* 0x000ee20000000800 */
[----:B0-----:R-:W-:Y:S01]  /*655f0*/  ISETP.LT.AND P4, PT, R200, R213, !P0 ;  /* 0x000000d5c800720c */ /* 0x001fe20004781270 */
[----:B------:R-:W-:-:S06]  /*65600*/  VIADD R200, R3, 0x2e ;  /* 0x0000002e03c87836 */ /* 0x000fcc0000000000 */
[----:B------:R-:W0:Y:S01]  /*65610*/  LDC R210, c[0x0][0x22c] ;  /* 0x00008b00ffd27b82 */ /* 0x000e220000000800 */
[----:B----4-:R-:W-:Y:S02]  /*65620*/  ISETP.LT.AND P2, PT, R200, R5, !P0 ;  /* 0x00000005c800720c */ /* 0x010fe40004741270 */
[----:B-1----:R-:W-:-:S05]  /*65630*/  PRMT R207, R202, 0x7632, R207 ;  /* 0x00007632cacf7816 */ /* 0x002fca00000000cf */
[----:B------:R-:W1:Y:S01]  /*65640*/  LDC R209, c[0x0][0x22c] ;  /* 0x00008b00ffd17b82 */ /* 0x000e620000000800 */
[C---:B--2---:R-:W-:Y:S01]  /*65650*/  IMAD.IADD R201, R7.reuse, 0x1, R0 ;  /* 0x0000000107c97824 */ /* 0x044fe200078e0200 */
[----:B------:R-:W-:-:S05]  /*65660*/  LEA.HI.X.SX32 R7, R7, R4, 0x1, P3 ;  /* 0x0000000407077211 */ /* 0x000fca00018f0eff */
[----:B------:R2:W-:Y:S01]  /*65670*/  @P4 STG.E.U16 desc[UR4][R6.64], R207 ;  /* 0x000000cf06004986 */ /* 0x0005e2000c101504 */
[----:B------:R-:W4:Y:S01]  /*65680*/  LDC R208, c[0x0][0x248] ;  /* 0x00009200ffd07b82 */ /* 0x000f220000000800 */
[C---:B------:R-:W-:Y:S01]  /*65690*/  LEA R200, P4, R201.reuse, R2, 0x1 ;  /* 0x00000002c9c87211 */ /* 0x040fe200078808ff */
[----:B---3--:R-:W-:-:S03]  /*656a0*/  IMAD.IADD R211, R201, 0x1, R211 ;  /* 0x00000001c9d37824 */ /* 0x008fc600078e02d3 */
[----:B------:R-:W-:Y:S02]  /*656b0*/  LEA.HI.X.SX32 R201, R201, R4, 0x1, P4 ;  /* 0x00000004c9c97211 */ /* 0x000fe400020f0eff */
[----:B------:R-:W-:Y:S01]  /*656c0*/  LEA R204, P4, R211, R2, 0x1 ;  /* 0x00000002d3cc7211 */ /* 0x000fe200078808ff */
[----:B------:R-:W3:Y:S01]  /*656d0*/  LDC R5, c[0x0][0x22c] ;  /* 0x00008b00ff057b82 */ /* 0x000ee20000000800 */
[----:B0-----:R-:W-:Y:S01]  /*656e0*/  ISETP.LT.AND P3, PT, R205, R210, !P0 ;  /* 0x000000d2cd00720c */ /* 0x001fe20004761270 */
[----:B------:R-:W-:Y:S01]  /*656f0*/  VIADD R210, R3, 0x30 ;  /* 0x0000003003d27836 */ /* 0x000fe20000000000 */
[----:B--2---:R-:W-:Y:S01]  /*65700*/  PRMT R7, R203, 0x7632, R7 ;  /* 0x00007632cb077816 */ /* 0x004fe20000000007 */
[----:B------:R0:W-:Y:S01]  /*65710*/  @P2 STG.E.U16 desc[UR4][R200.64], R203 ;  /* 0x000000cbc8002986 */ /* 0x0001e2000c101504 */
[----:B------:R-:W-:-:S03]  /*65720*/  LEA.HI.X.SX32 R205, R211, R4, 0x1, P4 ;  /* 0x00000004d3cd7211 */ /* 0x000fc600020f0eff */
[----:B------:R-:W2:Y:S01]  /*65730*/  LDC R0, c[0x0][0x248] ;  /* 0x00009200ff007b82 */ /* 0x000ea20000000800 */
[----:B-1----:R-:W-:Y:S01]  /*65740*/  ISETP.LT.AND P5, PT, R210, R209, !P0 ;  /* 0x000000d1d200720c */ /* 0x002fe200047a1270 */
[----:B------:R-:W-:-:S04]  /*65750*/  VIADD R210, R3, 0x31 ;  /* 0x0000003103d27836 */ /* 0x000fc80000000000 */
[----:B------:R1:W-:Y:S02]  /*65760*/  @P3 STG.E.U16 desc[UR4][R204.64], R7 ;  /* 0x00000007cc003986 */ /* 0x0003e4000c101504 */
[----:B------:R-:W2:Y:S01]  /*65770*/  LDC R206, c[0x0][0x248] ;  /* 0x00009200ffce7b82 */ /* 0x000ea20000000800 */
[----:B----4-:R-:W-:Y:S02]  /*65780*/  IMAD.IADD R209, R211, 0x1, R208 ;  /* 0x00000001d3d17824 */ /* 0x010fe400078e02d0 */
[----:B0-----:R-:W-:-:S03]  /*65790*/  VIADD R201, R3, 0x32 ;  /* 0x0000003203c97836 */ /* 0x001fc60000000000 */
[C---:B------:R-:W-:Y:S02]  /*657a0*/  LEA R6, P2, R209.reuse, R2, 0x1 ;  /* 0x00000002d1067211 */ /* 0x040fe400078408ff */
[----:B------:R-:W0:Y:S01]  /*657b0*/  LDC R202, c[0x0][0x22c] ;  /* 0x00008b00ffca7b82 */ /* 0x000e220000000800 */
[----:B---3--:R-:W-:Y:S02]  /*657c0*/  ISETP.LT.AND P3, PT, R210, R5, !P0 ;  /* 0x00000005d200720c */ /* 0x008fe40004761270 */
[----:B-1----:R-:W-:Y:S02]  /*657d0*/  LEA.HI.X.SX32 R7, R209, R4, 0x1, P2 ;  /* 0x00000004d1077211 */ /* 0x002fe400010f0eff */
[----:B------:R-:W-:-:S03]  /*657e0*/  PRMT R210, R192, 0x7632, R210 ;  /* 0x00007632c0d27816 */ /* 0x000fc600000000d2 */
[----:B------:R-:W1:Y:S01]  /*657f0*/  LDC R207, c[0x0][0x248] ;  /* 0x00009200ffcf7b82 */ /* 0x000e620000000800 */
[----:B--2---:R-:W-:Y:S01]  /*65800*/  IMAD.IADD R211, R209, 0x1, R0 ;  /* 0x00000001d1d37824 */ /* 0x004fe200078e0200 */
[----:B------:R2:W-:Y:S01]  /*65810*/  @P5 STG.E.U16 desc[UR4][R6.64], R192 ;  /* 0x000000c006005986 */ /* 0x0005e2000c101504 */
[----:B------:R-:W-:-:S03]  /*65820*/  VIADD R209, R3, 0x33 ;  /* 0x0000003303d17836 */ /* 0x000fc60000000000 */
[C---:B------:R-:W-:Y:S02]  /*65830*/  LEA R200, P2, R211.reuse, R2, 0x1 ;  /* 0x00000002d3c87211 */ /* 0x040fe400078408ff */
[----:B------:R-:W3:Y:S01]  /*65840*/  LDC R5, c[0x0][0x22c] ;  /* 0x00008b00ff057b82 */ /* 0x000ee20000000800 */
[----:B------:R-:W-:Y:S02]  /*65850*/  IMAD.IADD R203, R211, 0x1, R206 ;  /* 0x00000001d3cb7824 */ /* 0x000fe400078e02ce */
[----:B--2---:R-:W-:-:S05]  /*65860*/  VIADD R192, R3, 0x34 ;  /* 0x0000003403c07836 */ /* 0x004fca0000000000 */
[----:B------:R-:W2:Y:S01]  /*65870*/  LDC R0, c[0x0][0x248] ;  /* 0x00009200ff007b82 */ /* 0x000ea20000000800 */
[----:B0-----:R-:W-:Y:S02]  /*65880*/  ISETP.LT.AND P4, PT, R201, R202, !P0 ;  /* 0x000000cac900720c */ /* 0x001fe40004781270 */
[----:B------:R-:W-:Y:S02]  /*65890*/  LEA.HI.X.SX32 R201, R211, R4, 0x1, P2 ;  /* 0x00000004d3c97211 */ /* 0x000fe400010f0eff */
[----:B------:R-:W-:-:S03]  /*658a0*/  LEA R202, P2, R203, R2, 0x1 ;  /* 0x00000002cbca7211 */ /* 0x000fc600078408ff */
[----:B------:R-:W0:Y:S01]  /*658b0*/  LDC R208, c[0x0][0x22c] ;  /* 0x00008b00ffd07b82 */ /* 0x000e220000000800 */
[C---:B-1----:R-:W-:Y:S01]  /*658c0*/  IMAD.IADD R7, R203.reuse, 0x1, R207 ;  /* 0x00000001cb077824 */ /* 0x042fe200078e02cf */
[----:B------:R-:W-:Y:S01]  /*658d0*/  LEA.HI.X.SX32 R203, R203, R4, 0x1, P2 ;  /* 0x00000004cbcb7211 */ /* 0x000fe200010f0eff */
[----:B------:R2:W-:Y:S03]  /*658e0*/  @P3 STG.E.U16 desc[UR4][R200.64], R210 ;  /* 0x000000d2c8003986 */ /* 0x0005e6000c101504 */
[----:B------:R-:W-:Y:S01]  /*658f0*/  LEA R6, P3, R7, R2, 0x1 ;  /* 0x0000000207067211 */ /* 0x000fe200078608ff */
[----:B------:R1:W-:Y:S01]  /*65900*/  @P4 STG.E.U16 desc[UR4][R202.64], R193 ;  /* 0x000000c1ca004986 */ /* 0x0003e2000c101504 */
[----:B------:R-:W4:Y:S01]  /*65910*/  LDC R205, c[0x0][0x248] ;  /* 0x00009200ffcd7b82 */ /* 0x000f220000000800 */
[----:B---3--:R-:W-:-:S07]  /*65920*/  ISETP.LT.AND P2, PT, R192, R5, !P0 ;  /* 0x00000005c000720c */ /* 0x008fce0004741270 */
[----:B------:R-:W3:Y:S01]  /*65930*/  LDC R204, c[0x0][0x22c] ;  /* 0x00008b00ffcc7b82 */ /* 0x000ee20000000800 */
[C---:B--2---:R-:W-:Y:S01]  /*65940*/  IMAD.IADD R201, R7.reuse, 0x1, R0 ;  /* 0x0000000107c97824 */ /* 0x044fe200078e0200 */
[----:B------:R-:W-:-:S04]  /*65950*/  LEA.HI.X.SX32 R7, R7, R4, 0x1, P3 ;  /* 0x0000000407077211 */ /* 0x000fc800018f0eff */
[----:B------:R-:W-:Y:S02]  /*65960*/  LEA R200, P3, R201, R2, 0x1 ;  /* 0x00000002c9c87211 */ /* 0x000fe400078608ff */
[----:B------:R-:W2:Y:S01]  /*65970*/  LDC R206, c[0x0][0x22c] ;  /* 0x00008b00ffce7b82 */ /* 0x000ea20000000800 */
[----:B0-----:R-:W-:Y:S01]  /*65980*/  ISETP.LT.AND P5, PT, R209, R208, !P0 ;  /* 0x000000d0d100720c */ /* 0x001fe200047a1270 */
[----:B------:R-:W-:Y:S01]  /*65990*/  VIADD R209, R3, 0x35 ;  /* 0x0000003503d17836 */ /* 0x000fe20000000000 */
[----:B------:R-:W-:Y:S01]  /*659a0*/  PRMT R208, R193, 0x7632, R208 ;  /* 0x00007632c1d07816 */ /* 0x000fe200000000d0 */
[----:B-1----:R-:W-:-:S04]  /*659b0*/  VIADD R193, R3, 0x36 ;  /* 0x0000003603c17836 */ /* 0x002fc80000000000 */
[----:B------:R-:W0:Y:S01]  /*659c0*/  LDC R207, c[0x0][0x248] ;  /* 0x00009200ffcf7b82 */ /* 0x000e220000000800 */
[C---:B----4-:R-:W-:Y:S01]  /*659d0*/  IMAD.IADD R205, R201.reuse, 0x1, R205 ;  /* 0x00000001c9cd7824 */ /* 0x050fe200078e02cd */
[----:B------:R-:W-:-:S04]  /*659e0*/  LEA.HI.X.SX32 R201, R201, R4, 0x1, P3 ;  /* 0x00000004c9c97211 */ /* 0x000fc800018f0eff */
[----:B------:R-:W-:Y:S01]  /*659f0*/  LEA R192, P3, R205, R2, 0x1 ;  /* 0x00000002cdc07211 */ /* 0x000fe200078608ff */
[----:B------:R1:W-:Y:S01]  /*65a00*/  @P5 STG.E.U16 desc[UR4][R6.64], R208 ;  /* 0x000000d006005986 */ /* 0x0003e2000c101504 */
[----:B------:R-:W4:Y:S01]  /*65a10*/  LDC R5, c[0x0][0x248] ;  /* 0x00009200ff057b82 */ /* 0x000f220000000800 */
[----:B---3--:R-:W-:Y:S01]  /*65a20*/  ISETP.LT.AND P4, PT, R209, R204, !P0 ;  /* 0x000000ccd100720c */ /* 0x008fe20004781270 */
[----:B------:R-:W-:Y:S01]  /*65a30*/  VIADD R209, R3, 0x38 ;  /* 0x0000003803d17836 */ /* 0x000fe20000000000 */
[----:B------:R3:W-:Y:S05]  /*65a40*/  @P2 STG.E.U16 desc[UR4][R200.64], R194 ;  /* 0x000000c2c8002986 */ /* 0x0007ea000c101504 */
[----:B------:R-:W4:Y:S01]  /*65a50*/  LDC R0, c[0x0][0x22c] ;  /* 0x00008b00ff007b82 */ /* 0x000f220000000800 */
[----:B--2---:R-:W-:-:S02]  /*65a60*/  ISETP.LT.AND P2, PT, R193, R206, !P0 ;  /* 0x000000cec100720c */ /* 0x004fc40004741270 */
[----:B------:R-:W-:Y:S01]  /*65a70*/  LEA.HI.X.SX32 R193, R205, R4, 0x1, P3 ;  /* 0x00000004cdc17211 */ /* 0x000fe200018f0eff */
[----:B-1----:R-:W-:Y:S01]  /*65a80*/  VIADD R7, R3, 0x37 ;  /* 0x0000003703077836 */ /* 0x002fe20000000000 */
[----:B------:R-:W-:Y:S02]  /*65a90*/  PRMT R206, R194, 0x7632, R206 ;  /* 0x00007632c2ce7816 */ /* 0x000fe400000000ce */
[----:B---3--:R-:W-:Y:S01]  /*65aa0*/  PRMT R194, R195, 0x7632, R194 ;  /* 0x00007632c3c27816 */ /* 0x008fe200000000c2 */
[----:B------:R-:W1:Y:S01]  /*65ab0*/  LDC R202, c[0x0][0x22c] ;  /* 0x00008b00ffca7b82 */ /* 0x000e620000000800 */
[----:B0-----:R-:W-:Y:S01]  /*65ac0*/  IMAD.IADD R207, R205, 0x1, R207 ;  /* 0x00000001cdcf7824 */ /* 0x001fe200078e02cf */
[----:B------:R0:W-:Y:S04]  /*65ad0*/  @P4 STG.E.U16 desc[UR4][R192.64], R206 ;  /* 0x000000cec0004986 */ /* 0x0001e8000c101504 */
[----:B------:R-:W-:-:S02]  /*65ae0*/  LEA R6, P4, R207, R2, 0x1 ;  /* 0x00000002cf067211 */ /* 0x000fc400078808ff */
[----:B------:R-:W2:Y:S01]  /*65af0*/  LDC R203, c[0x0][0x248] ;  /* 0x00009200ffcb7b82 */ /* 0x000ea20000000800 */
[----:B----4-:R-:W-:Y:S01]  /*65b00*/  IMAD.IADD R201, R207, 0x1, R5 ;  /* 0x00000001cfc97824 */ /* 0x010fe200078e0205 */
[----:B0-----:R-:W-:-:S06]  /*65b10*/  PRMT R206, R185, 0x7632, R206 ;  /* 0x00007632b9ce7816 */ /* 0x001fcc00000000ce */
[----:B------:R-:W0:Y:S01]  /*65b20*/  LDC R205, c[0x0][0x248] ;  /* 0x00009200ffcd7b82 */ /* 0x000e220000000800 */
[----:B------:R-:W-:Y:S02]  /*65b30*/  ISETP.LT.AND P3, PT, R7, R0, !P0 ;  /* 0x000000000700720c */ /* 0x000fe40004761270 */
[----:B------:R-:W-:Y:S02]  /*65b40*/  LEA.HI.X.SX32 R7, R207, R4, 0x1, P4 ;  /* 0x00000004cf077211 */ /* 0x000fe400020f0eff */
[----:B------:R-:W-:-:S03]  /*65b50*/  LEA R200, P4, R201, R2, 0x1 ;  /* 0x00000002c9c87211 */ /* 0x000fc600078808ff */
[----:B------:R-:W3:Y:S01]  /*65b60*/  LDC R204, c[0x0][0x22c] ;  /* 0x00008b00ffcc7b82 */ /* 0x000ee20000000800 */
[----:B-1----:R-:W-:Y:S01]  /*65b70*/  ISETP.LT.AND P5, PT, R209, R202, !P0 ;  /* 0x000000cad100720c */ /* 0x002fe200047a1270 */
[----:B------:R-:W-:Y:S01]  /*65b80*/  VIADD R209, R3, 0x39 ;  /* 0x0000003903d17836 */ /* 0x000fe20000000000 */
[----:B------:R1:W-:Y:S05]  /*65b90*/  @P2 STG.E.U16 desc[UR4][R6.64], R195 ;  /* 0x000000c306002986 */ /* 0x0003ea000c101504 */
[----:B------:R-:W4:Y:S01]  /*65ba0*/  LDC R5, c[0x0][0x248] ;  /* 0x00009200ff057b82 */ /* 0x000f220000000800 */
[C---:B--2---:R-:W-:Y:S01]  /*65bb0*/  IMAD.IADD R193, R201.reuse, 0x1, R203 ;  /* 0x00000001c9c17824 */ /* 0x044fe200078e02cb */
[----:B------:R-:W-:-:S04]  /*65bc0*/  LEA.HI.X.SX32 R201, R201, R4, 0x1, P4 ;  /* 0x00000004c9c97211 */ /* 0x000fc800020f0eff */
[C---:B------:R-:W-:Y:S01]  /*65bd0*/  LEA R192, P2, R193.reuse, R2, 0x1 ;  /* 0x00000002c1c07211 */ /* 0x040fe200078408ff */
[----:B------:R2:W-:Y:S01]  /*65be0*/  @P3 STG.E.U16 desc[UR4][R200.64], R194 ;  /* 0x000000c2c8003986 */ /* 0x0005e2000c101504 */
[----:B------:R-:W4:Y:S01]  /*65bf0*/  LDC R0, c[0x0][0x22c] ;  /* 0x00008b00ff007b82 */ /* 0x000f220000000800 */
[C---:B0-----:R-:W-:Y:S01]  /*65c00*/  IMAD.IADD R207, R193.reuse, 0x1, R205 ;  /* 0x00000001c1cf7824 */ /* 0x041fe200078e02cd */
[----:B------:R-:W-:Y:S01]  /*65c10*/  LEA.HI.X.SX32 R193, R193, R4, 0x1, P2 ;  /* 0x00000004c1c17211 */ /* 0x000fe200010f0eff */
[----:B-1----:R-:W-:-:S03]  /*65c20*/  VIADD R7, R3, 0x3a ;  /* 0x0000003a03077836 */ /* 0x002fc60000000000 */
[----:B------:R-:W-:Y:S01]  /*65c30*/  LEA R6, P2, R207, R2, 0x1 ;  /* 0x00000002cf067211 */ /* 0x000fe200078408ff */
[----:B------:R0:W-:Y:S01]  /*65c40*/  @P5 STG.E.U16 desc[UR4][R192.64], R184 ;  /* 0x000000b8c0005986 */ /* 0x0001e2000c101504 */
[----:B------:R-:W1:Y:S01]  /*65c50*/  LDC R202, c[0x0][0x22c] ;  /* 0x00008b00ffca7b82 */ /* 0x000e620000000800 */
[----:B---3--:R-:W-:Y:S01]  /*65c60*/  ISETP.LT.AND P3, PT, R209, R204, !P0 ;  /* 0x000000ccd100720c */ /* 0x008fe20004761270 */
[----:B--2---:R-:W-:-:S06]  /*65c70*/  VIADD R201, R3, 0x3b ;  /* 0x0000003b03c97836 */ /* 0x004fcc0000000000 */
[----:B------:R-:W2:Y:S01]  /*65c80*/  LDC R203, c[0x0][0x248] ;  /* 0x00009200ffcb7b82 */ /* 0x000ea20000000800 */
[----:B----4-:R-:W-:Y:S01]  /*65c90*/  IMAD.IADD R195, R207, 0x1, R5 ;  /* 0x00000001cfc37824 */ /* 0x010fe200078e0205 */
[----:B0-----:R-:W-:Y:S01]  /*65ca0*/  PRMT R193, R184, 0x7632, R193 ;  /* 0x00007632b8c17816 */ /* 0x001fe200000000c1 */
[----:B------:R-:W-:-:S05]  /*65cb0*/  VIADD R184, R3, 0x3c ;  /* 0x0000003c03b87836 */ /* 0x000fca0000000000 */
[----:B------:R-:W0:Y:S01]  /*65cc0*/  LDC R205, c[0x0][0x22c] ;  /* 0x00008b00ffcd7b82 */ /* 0x000e220000000800 */
[----:B------:R-:W-:Y:S02]  /*65cd0*/  ISETP.LT.AND P4, PT, R7, R0, !P0 ;  /* 0x000000000700720c */ /* 0x000fe40004781270 */
[----:B------:R-:W-:Y:S02]  /*65ce0*/  LEA.HI.X.SX32 R7, R207, R4, 0x1, P2 ;  /* 0x00000004cf077211 */ /* 0x000fe400010f0eff */
[----:B------:R-:W-:-:S03]  /*65cf0*/  LEA R194, P2, R195, R2, 0x1 ;  /* 0x00000002c3c27211 */ /* 0x000fc600078408ff */
[----:B------:R-:W3:Y:S01]  /*65d00*/  LDC R204, c[0x0][0x248] ;  /* 0x00009200ffcc7b82 */ /* 0x000ee20000000800 */
[----:B-1----:R-:W-:Y:S01]  /*65d10*/  ISETP.LT.AND P5, PT, R201, R202, !P0 ;  /* 0x000000cac900720c */ /* 0x002fe200047a1270 */
[----:B------:R1:W-:Y:S06]  /*65d20*/  @P3 STG.E.U16 desc[UR4][R6.64], R193 ;  /* 0x000000c106003986 */ /* 0x0003ec000c101504 */
[----:B------:R-:W4:Y:S01]  /*65d30*/  LDC R5, c[0x0][0x248] ;  /* 0x00009200ff057b82 */ /* 0x000f220000000800 */
[C---:B--2---:R-:W-:Y:S01]  /*65d40*/  IMAD.IADD R203, R195.reuse, 0x1, R203 ;  /* 0x00000001c3cb7824 */ /* 0x044fe200078e02cb */
[----:B------:R-:W-:-:S04]  /*65d50*/  LEA.HI.X.SX32 R195, R195, R4, 0x1, P2 ;  /* 0x00000004c3c37211 */ /* 0x000fc800010f0eff */
[----:B------:R-:W-:Y:S01]  /*65d60*/  LEA R192, P3, R203, R2, 0x1 ;  /* 0x00000002cbc07211 */ /* 0x000fe200078608ff */
[----:B------:R2:W-:Y:S01]  /*65d70*/  @P4 STG.E.U16 desc[UR4][R194.64], R185 ;  /* 0x000000b9c2004986 */ /* 0x0005e2000c101504 */
[----:B------:R-:W4:Y:S01]  /*65d80*/  LDC R0, c[0x0][0x22c] ;  /* 0x00008b00ff007b82 */ /* 0x000f220000000800 */
[----:B0-----:R-:W-:Y:S01]  /*65d90*/  ISETP.LT.AND P2, PT, R184, R205, !P0 ;  /* 0x000000cdb800720c */ /* 0x001fe20004741270 */
[----:B------:R-:W-:Y:S01]  /*65da0*/  VIADD R205, R3, 0x3d ;  /* 0x0000003d03cd7836 */ /* 0x000fe20000000000 */
[----:B-1----:R-:W-:-:S05]  /*65db0*/  LEA.HI.X.SX32 R193, R203, R4, 0x1, P3 ;  /* 0x00000004cbc17211 */ /* 0x002fca00018f0eff */
[----:B------:R-:W0:Y:S01]  /*65dc0*/  LDC R202, c[0x0][0x248] ;  /* 0x00009200ffca7b82 */ /* 0x000e220000000800 */
[----:B---3--:R-:W-:Y:S01]  /*65dd0*/  IMAD.IADD R7, R203, 0x1, R204 ;  /* 0x00000001cb077824 */ /* 0x008fe200078e02cc */
[----:B------:R1:W-:Y:S01]  /*65de0*/  @P5 STG.E.U16 desc[UR4][R192.64], R206 ;  /* 0x000000cec0005986 */ /* 0x0003e2000c101504 */
[----:B--2---:R-:W-:-:S03]  /*65df0*/  VIADD R194, R3, 0x3e ;  /* 0x0000003e03c27836 */ /* 0x004fc60000000000 */
[C---:B------:R-:W-:Y:S02]  /*65e00*/  LEA R6, P3, R7.reuse, R2, 0x1 ;  /* 0x0000000207067211 */ /* 0x040fe400078608ff */
[----:B------:R-:W2:Y:S01]  /*65e10*/  LDC R201, c[0x0][0x22c] ;  /* 0x00008b00ffc97b82 */ /* 0x000ea20000000800 */
[C---:B----4-:R-:W-:Y:S01]  /*65e20*/  IMAD.IADD R5, R7.reuse, 0x1, R5 ;  /* 0x0000000107057824 */ /* 0x050fe200078e0205 */
[----:B------:R-:W-:-:S04]  /*65e30*/  LEA.HI.X.SX32 R7, R7, R4, 0x1, P3 ;  /* 0x0000000407077211 */ /* 0x000fc800018f0eff */
[----:B------:R-:W-:Y:S01]  /*65e40*/  LEA R184, P3, R5, R2, 0x1 ;  /* 0x0000000205b87211 */ /* 0x000fe200078608ff */
[----:B------:R3:W-:Y:S01]  /*65e50*/  @P2 STG.E.U16 desc[UR4][R6.64], R186 ;  /* 0x000000ba06002986 */ /* 0x0007e2000c101504 */
[----:B------:R-:W4:Y:S01]  /*65e60*/  LDC R200, c[0x0][0x248] ;  /* 0x00009200ffc87b82 */ /* 0x000f220000000800 */
[----:B------:R-:W-:Y:S02]  /*65e70*/  ISETP.LT.AND P4, PT, R205, R0, !P0 ;  /* 0x00000000cd00720c */ /* 0x000fe40004781270 */
[----:B------:R-:W-:Y:S02]  /*65e80*/  LEA.HI.X.SX32 R185, R5, R4, 0x1, P3 ;  /* 0x0000000405b97211 */ /* 0x000fe400018f0eff */
[----:B-1----:R-:W-:-:S03]  /*65e90*/  PRMT R193, R186, 0x7632, R193 ;  /* 0x00007632bac17816 */ /* 0x002fc600000000c1 */
[----:B------:R-:W1:Y:S01]  /*65ea0*/  LDC R0, c[0x0][0x248] ;  /* 0x00009200ff007b82 */ /* 0x000e620000000800 */
[----:B0-----:R-:W-:Y:S02]  /*65eb0*/  IMAD.IADD R195, R5, 0x1, R202 ;  /* 0x0000000105c37824 */ /* 0x001fe400078e02ca */
[C---:B------:R-:W-:Y:S02]  /*65ec0*/  VIADD R202, R3.reuse, 0x3f ;  /* 0x0000003f03ca7836 */ /* 0x040fe40000000000 */
[----:B---3--:R-:W-:Y:S01]  /*65ed0*/  VIADD R7, R3, 0x40 ;  /* 0x0000004003077836 */ /* 0x008fe20000000000 */
[----:B------:R0:W-:Y:S01]  /*65ee0*/  @P4 STG.E.U16 desc[UR4][R184.64], R193 ;  /* 0x000000c1b8004986 */ /* 0x0001e2000c101504 */
[----:B------:R-:W-:Y:S01]  /*65ef0*/  LEA R192, P4, R195, R2, 0x1 ;  /* 0x00000002c3c07211 */ /* 0x000fe200078808ff */
[----:B------:R-:W3:Y:S01]  /*65f00*/  LDC R203, c[0x0][0x22c] ;  /* 0x00008b00ffcb7b82 */ /* 0x000ee20000000800 */
[----:B--2---:R-:W-:Y:S01]  /*65f10*/  ISETP.LT.AND P2, PT, R194, R201, !P0 ;  /* 0x000000c9c200720c */ /* 0x004fe20004741270 */
[----:B------:R-:W-:-:S06]  /*65f20*/  VIADD R186, R3, 0x41 ;  /* 0x0000004103ba7836 */ /* 0x000fcc0000000000 */
[----:B------:R-:W2:Y:S01]  /*65f30*/  LDC R204, c[0x0][0x22c] ;  /* 0x00008b00ffcc7b82 */ /* 0x000ea20000000800 */
[C---:B----4-:R-:W-:Y:S01]  /*65f40*/  IMAD.IADD R5, R195.reuse, 0x1, R200 ;  /* 0x00000001c3057824 */ /* 0x050fe200078e02c8 */
[----:B0-----:R-:W-:-:S04]  /*65f50*/  LEA.HI.X.SX32 R193, R195, R4, 0x1, P4 ;  /* 0x00000004c3c17211 */ /* 0x001fc800020f0eff */
[C---:B------:R-:W-:Y:S01]  /*65f60*/  LEA R6, P4, R5.reuse, R2, 0x1 ;  /* 0x0000000205067211 */ /* 0x040fe200078808ff */
[----:B------:R-:W-:Y:S01]  /*65f70*/  @P2 STG.E.U16 desc[UR4][R192.64], R187 ;  /* 0x000000bbc0002986 */ /* 0x000fe2000c101504 */
[----:B------:R-:W0:Y:S01]  /*65f80*/  LDC R194, c[0x0][0x248] ;  /* 0x00009200ffc27b82 */ /* 0x000e220000000800 */
[----:B-1----:R-:W-:-:S05]  /*65f90*/  IMAD.IADD R185, R5, 0x1, R0 ;  /* 0x0000000105b97824 */ /* 0x002fca00078e0200 */
[----:B------:R-:W-:Y:S02]  /*65fa0*/  LEA R184, P2, R185, R2, 0x1 ;  /* 0x00000002b9b87211 */ /* 0x000fe400078408ff */
[----:B------:R-:W1:Y:S01]  /*65fb0*/  LDC R195, c[0x0][0x22c] ;  /* 0x00008b00ffc37b82 */ /* 0x000e620000000800 */
[----:B---3--:R-:W-:Y:S02]  /*65fc0*/  ISETP.LT.AND P3, PT, R202, R203, !P0 ;  /* 0x000000cbca00720c */ /* 0x008fe40004761270 */
[----:B------:R-:W-:-:S05]  /*65fd0*/  PRMT R203, R187, 0x7632, R203 ;  /* 0x00007632bbcb7816 */ /* 0x000fca00000000cb */
[----:B------:R-:W3:Y:S01]  /*65fe0*/  LDC R201, c[0x0][0x22c] ;  /* 0x00008b00ffc97b82 */ /* 0x000ee20000000800 */
[----:B--2---:R-:W-:Y:S02]  /*65ff0*/  ISETP.LT.AND P5, PT, R7, R204, !P0 ;  /* 0x000000cc0700720c */ /* 0x004fe400047a1270 */
[----:B------:R-:W-:-:S05]  /*66000*/  LEA.HI.X.SX32 R7, R5, R4, 0x1, P4 ;  /* 0x0000000405077211 */ /* 0x000fca00020f0eff */
[----:B------:R-:W2:Y:S01]  /*66010*/  LDC R200, c[0x0][0x248] ;  /* 0x00009200ffc87b82 */ /* 0x000ea20000000800 */
[----:B0-----:R-:W-:Y:S01]  /*66020*/  IMAD.IADD R5, R185, 0x1, R194 ;  /* 0x00000001b9057824 */ /* 0x001fe200078e02c2 */
[----:B------:R-:W-:Y:S01]  /*66030*/  @P3 STG.E.U16 desc[UR4][R6.64], R203 ;  /* 0x000000cb06003986 */ /* 0x000fe2000c101504 */
[----:B------:R-:W-:Y:S01]  /*66040*/  VIADD R194, R3, 0x42 ;  /* 0x0000004203c27836 */ /* 0x000fe20000000000 */
[----:B------:R-:W-:-:S04]  /*66050*/  LEA.HI.X.SX32 R185, R185, R4, 0x1, P2 ;  /* 0x00000004b9b97211 */ /* 0x000fc800010f0eff */
[----:B------:R-:W0:Y:S01]  /*66060*/  LDC R0, c[0x0][0x248] ;  /* 0x00009200ff007b82 */ /* 0x000e220000000800 */
[----:B-1----:R-:W-:Y:S01]  /*66070*/  ISETP.LT.AND P4, PT, R194, R195, !P0 ;  /* 0x000000c3c200720c */ /* 0x002fe20004781270 */
[----:B------:R1:W-:Y:S06]  /*66080*/  @P5 STG.E.U16 desc[UR4][R184.64], R176 ;  /* 0x000000b0b8005986 */ /* 0x0003ec000c101504 */
[----:B------:R-:W4:Y:S01]  /*66090*/  LDC R202, c[0x0][0x22c] ;  /* 0x00008b00ffca7b82 */ /* 0x000f220000000800 */
[----:B---3--:R-:W-:Y:S01]  /*660a0*/  ISETP.LT.AND P3, PT, R186, R201, !P0 ;  /* 0x000000c9ba00720c */ /* 0x008fe20004761270 */
[----:B------:R-:W-:Y:S01]  /*660b0*/  VIADD R201, R3, 0x43 ;  /* 0x0000004303c97836 */ /* 0x000fe20000000000 */
[----:B------:R-:W-:-:S02]  /*660c0*/  LEA R186, P2, R5, R2, 0x1 ;  /* 0x0000000205ba7211 */ /* 0x000fc400078408ff */
[----:B-1----:R-:W-:Y:S01]  /*660d0*/  PRMT R185, R176, 0x7632, R185 ;  /* 0x00007632b0b97816 */ /* 0x002fe200000000b9 */
[----:B------:R-:W-:Y:S02]  /*660e0*/  VIADD R176, R3, 0x44 ;  /* 0x0000004403b07836 */ /* 0x000fe40000000000 */
[----:B------:R-:W1:Y:S01]  /*660f0*/  LDC R192, c[0x0][0x248] ;  /* 0x00009200ffc07b82 */ /* 0x000e620000000800 */
[C---:B--2---:R-:W-:Y:S01]  /*66100*/  IMAD.IADD R7, R5.reuse, 0x1, R200 ;  /* 0x0000000105077824 */ /* 0x044fe200078e02c8 */
[----:B------:R-:W-:-:S04]  /*66110*/  LEA.HI.X.SX32 R187, R5, R4, 0x1, P2 ;  /* 0x0000000405bb7211 */ /* 0x000fc800010f0eff */
[C---:B------:R-:W-:Y:S01]  /*66120*/  LEA R6, P2, R7.reuse, R2, 0x1 ;  /* 0x0000000207067211 */ /* 0x040fe200078408ff */
[----:B------:R2:W-:Y:S01]  /*66130*/  @P3 STG.E.U16 desc[UR4][R186.64], R185 ;  /* 0x000000b9ba003986 */ /* 0x0005e2000c101504 */
[----:B------:R-:W3:Y:S01]  /*66140*/  LDC R193, c[0x0][0x22c] ;  /* 0x00008b00ffc17b82 */ /* 0x000ee20000000800 */
[C---:B0-----:R-:W-:Y:S01]  /*66150*/  IMAD.IADD R5, R7.reuse, 0x1, R0 ;  /* 0x0000000107057824 */ /* 0x041fe200078e0200 */
[----:B------:R-:W-:-:S04]  /*66160*/  LEA.HI.X.SX32 R7, R7, R4, 0x1, P2 ;  /* 0x0000000407077211 */ /* 0x000fc800010f0eff */
[----:B------:R-:W-:Y:S01]  /*66170*/  LEA R184, P3, R5, R2, 0x1 ;  /* 0x0000000205b87211 */ /* 0x000fe200078608ff */
[----:B------:R0:W-:Y:S01]  /*66180*/  @P4 STG.E.U16 desc[UR4][R6.64], R177 ;  /* 0x000000b106004986 */ /* 0x0001e2000c101504 */
[----:B------:R-:W3:Y:S01]  /*66190*/  LDC R194, c[0x0][0x248] ;  /* 0x00009200ffc27b82 */ /* 0x000ee20000000800 */
[----:B----4-:R-:W-:Y:S02]  /*661a0*/  ISETP.LT.AND P5, PT, R201, R202, !P0 ;  /* 0x000000cac900720c */ /* 0x010fe400047a1270 */
[----:B--2---:R-:W-:Y:S02]  /*661b0*/  LEA.HI.X.SX32 R185, R5, R4, 0x1, P3 ;  /* 0x0000000405b97211 */ /* 0x004fe400018f0eff */
[----:B------:R-:W-:-:S03]  /*661c0*/  PRMT R201, R177, 0x7632, R201 ;  /* 0x00007632b1c97816 */ /* 0x000fc600000000c9 */
[----:B------:R-:W2:Y:S01]  /*661d0*/  LDC R200, c[0x0][0x22c] ;  /* 0x00008b00ffc87b82 */ /* 0x000ea20000000800 */
[----:B-1----:R-:W-:Y:S02]  /*661e0*/  IMAD.IADD R187, R5, 0x1, R192 ;  /* 0x0000000105bb7824 */ /* 0x002fe400078e02c0 */
[C---:B0-----:R-:W-:Y:S02]  /*661f0*/  VIADD R7, R3.reuse, 0x46 ;  /* 0x0000004603077836 */ /* 0x041fe40000000000 */
[----:B------:R-:W-:Y:S01]  /*66200*/  VIADD R6, R3, 0x47 ;  /* 0x0000004703067836 */ /* 0x000fe20000000000 */
[----:B------:R-:W-:Y:S01]  /*66210*/  LEA R186, P3, R187, R2, 0x1 ;  /* 0x00000002bbba7211 */ /* 0x000fe200078608ff */
[----:B------:R0:W-:Y:S01]  /*66220*/  @P5 STG.E.U16 desc[UR4][R184.64], R201 ;  /* 0x000000c9b8005986 */ /* 0x0001e2000c101504 */
[----:B------:R-:W1:Y:S01]  /*66230*/  LDC R0, c[0x0][0x248] ;  /* 0x00009200ff007b82 */ /* 0x000e620000000800 */
[----:B---3--:R-:W-:Y:S01]  /*66240*/  ISETP.LT.AND P2, PT, R176, R193, !P0 ;  /* 0x000000c1b000720c */ /* 0x008fe20004741270 */
[----:B------:R-:W-:-:S06]  /*66250*/  VIADD R176, R3, 0x45 ;  /* 0x0000004503b07836 */ /* 0x000fcc0000000000 */
[----:B------:R-:W3:Y:S01]  /*66260*/  LDC R195, c[0x0][0x22c] ;  /* 0x00008b00ffc37b82 */ /* 0x000ee20000000800 */
[C---:B------:R-:W-:Y:S01]  /*66270*/  IMAD.IADD R5, R187.reuse, 0x1, R194 ;  /* 0x00000001bb057824 */ /* 0x040fe200078e02c2 */
[----:B------:R-:W-:Y:S02]  /*66280*/  LEA.HI.X.SX32 R187, R187, R4, 0x1, P3 ;  /* 0x00000004bbbb7211 */ /* 0x000fe400018f0eff */
[----:B0-----:R-:W-:Y:S02]  /*66290*/  PRMT R185, R178, 0x7632, R185 ;  /* 0x00007632b2b97816 */ /* 0x001fe400000000b9 */
[----:B------:R-:W-:Y:S01]  /*662a0*/  PRMT R201, R179, 0x7632, R201 ;  /* 0x00007632b3c97816 */ /* 0x000fe200000000c9 */
[----:B------:R0:W-:Y:S01]  /*662b0*/  @P2 STG.E.U16 desc[UR4][R186.64], R178 ;  /* 0x000000b2ba002986 */ /* 0x0001e2000c101504 */
[----:B------:R-:W4:Y:S01]  /*662c0*/  LDC R192, c[0x0][0x248] ;  /* 0x00009200ffc07b82 */ /* 0x000f220000000800 */
[----:B--2---:R-:W-:-:S07]  /*662d0*/  ISETP.LT.AND P2, PT, R7, R200, !P0 ;  /* 0x000000c80700720c */ /* 0x004fce0004741270 */
[----:B------:R-:W2:Y:S01]  /*662e0*/  LDC R193, c[0x0][0x22c] ;  /* 0x00008b00ffc17b82 */ /* 0x000ea20000000800 */
[----:B-1----:R-:W-:Y:S02]  /*662f0*/  IMAD.IADD R7, R5, 0x1, R0 ;  /* 0x0000000105077824 */ /* 0x002fe400078e0200 */
[----:B0-----:R-:W-:-:S05]  /*66300*/  VIADD R178, R3, 0x48 ;  /* 0x0000004803b27836 */ /* 0x001fca0000000000 */
[----:B------:R-:W0:Y:S01]  /*66310*/  LDC R194, c[0x0][0x248] ;  /* 0x00009200ffc27b82 */ /* 0x000e220000000800 */
[----:B---3--:R-:W-:Y:S02]  /*66320*/  ISETP.LT.AND P4, PT, R176, R195, !P0 ;  /* 0x000000c3b000720c */ /* 0x008fe40004781270 */
[----:B------:R-:W-:-:S04]  /*66330*/  LEA R176, P3, R5, R2, 0x1 ;  /* 0x0000000205b07211 */ /* 0x000fc800078608ff */
[----:B------:R-:W-:Y:S01]  /*66340*/  LEA.HI.X.SX32 R177, R5, R4, 0x1, P3 ;  /* 0x0000000405b17211 */ /* 0x000fe200018f0eff */
[----:B------:R-:W1:Y:S01]  /*66350*/  LDC R0, c[0x0][0x248] ;  /* 0x00009200ff007b82 */ /* 0x000e620000000800 */
[----:B----4-:R-:W-:-:S05]  /*66360*/  IMAD.IADD R5, R7, 0x1, R192 ;  /* 0x0000000107057824 */ /* 0x010fca00078e02c0 */
[----:B------:R3:W-:Y:S01]  /*66370*/  @P4 STG.E.U16 desc[UR4][R176.64], R185 ;  /* 0x000000b9b0004986 */ /* 0x0007e2000c101504 */
[----:B------:R-:W-:Y:S01]  /*66380*/  LEA R184, P4, R7, R2, 0x1 ;  /* 0x0000000207b87211 */ /* 0x000fe200078808ff */
[----:B------:R-:W4:Y:S01]  /*66390*/  LDC R195, c[0x0][0x22c] ;  /* 0x00008b00ffc37b82 */ /* 0x000f220000000800 */
[----:B--2---:R-:W-:-:S07]  /*663a0*/  ISETP.LT.AND P3, PT, R6, R193, !P0 ;  /* 0x000000c10600720c */ /* 0x004fce0004761270 */
[----:B------:R-:W2:Y:S01]  /*663b0*/  LDC R200, c[0x0][0x22c] ;  /* 0x00008b00ffc87b82 */ /* 0x000ea20000000800 */
[----:B---3--:R-:W-:Y:S01]  /*663c0*/  LEA.HI.X.SX32 R185, R7, R4, 0x1, P4 ;  /* 0x0000000407b97211 */ /* 0x008fe200020f0eff */
[C---:B0-----:R-:W-:Y:S01]  /*663d0*/  IMAD.IADD R177, R5.reuse, 0x1, R194 ;  /* 0x0000000105b17824 */ /* 0x041fe200078e02c2 */
[----:B------:R-:W-:-:S03]  /*663e0*/  LEA R6, P4, R5, R2, 0x1 ;  /* 0x0000000205067211 */ /* 0x000fc600078808ff */
[----:B------:R0:W-:Y:S02]  /*663f0*/  @P2 STG.E.U16 desc[UR4][R184.64], R179 ;  /* 0x000000b3b8002986 */ /* 0x0001e4000c101504 */
[----:B------:R-:W3:Y:S01]  /*66400*/  LDC R187, c[0x0][0x22c] ;  /* 0x00008b00ffbb7b82 */ /* 0x000ee20000000800 */
[----:B------:R-:W-:Y:S01]  /*66410*/  LEA.HI.X.SX32 R7, R5, R4, 0x1, P4 ;  /* 0x0000000405077211 */ /* 0x000fe200020f0eff */
[C---:B-1----:R-:W-:Y:S01]  /*66420*/  IMAD.IADD R5, R177.reuse, 0x1, R0 ;  /* 0x00000001b1057824 */ /* 0x042fe200078e0200 */
[----:B------:R-:W-:-:S03]  /*66430*/  LEA R176, P2, R177, R2, 0x1 ;  /* 0x00000002b1b07211 */ /* 0x000fc600078408ff */
[----:B------:R1:W-:Y:S01]  /*66440*/  @P3 STG.E.U16 desc[UR4][R6.64], R201 ;  /* 0x000000c906003986 */ /* 0x0003e2000c101504 */
[----:B------:R-:W-:Y:S01]  /*66450*/  LEA.HI.X.SX32 R177, R177, R4, 0x1, P2 ;  /* 0x00000004b1b17211 */ /* 0x000fe200010f0eff */
[----:B------:R-:W1:Y:S01]  /*66460*/  LDC R186, c[0x0][0x248] ;  /* 0x00009200ffba7b82 */ /* 0x000e620000000800 */
[----:B----4-:R-:W-:Y:S01]  /*66470*/  ISETP.LT.AND P5, PT, R178, R195, !P0 ;  /* 0x000000c3b200720c */ /* 0x010fe200047a1270 */
[----:B------:R-:W-:Y:S01]  /*66480*/  VIADD R195, R3, 0x49 ;  /* 0x0000004903c37836 */ /* 0x000fe20000000000 */
[----:B------:R-:W-:Y:S01]  /*66490*/  LEA R178, P2, R5, R2, 0x1 ;  /* 0x0000000205b27211 */ /* 0x000fe200078408ff */
[----:B0-----:R-:W-:-:S03]  /*664a0*/  VIADD R184, R3, 0x4a ;  /* 0x0000004a03b87836 */ /* 0x001fc60000000000 */
[----:B------:R-:W-:Y:S01]  /*664b0*/  LEA.HI.X.SX32 R179, R5, R4, 0x1, P2 ;  /* 0x0000000405b37211 */ /* 0x000fe200010f0eff */
[----:B------:R-:W0:Y:S01]  /*664c0*/  LDC R192, c[0x0][0x248] ;  /* 0x00009200ffc07b82 */ /* 0x000e220000000800 */
[----:B--2---:R-:W-:-:S05]  /*664d0*/  ISETP.LT.AND P3, PT, R195, R200, !P0 ;  /* 0x000000c8c300720c */ /* 0x004fca0004761270 */
[----:B------:R2:W-:Y:S02]  /*664e0*/  @P5 STG.E.U16 desc[UR4][R176.64], R168 ;  /* 0x000000a8b0005986 */ /* 0x0005e4000c101504 */
[----:B------:R-:W4:Y:S01]  /*664f0*/  LDC R193, c[0x0][0x22c] ;  /* 0x00008b00ffc17b82 */ /* 0x000f220000000800 */
[----:B---3--:R-:W-:-:S07]  /*66500*/  ISETP.LT.AND P4, PT, R184, R187, !P0 ;  /* 0x000000bbb800720c */ /* 0x008fce0004781270 */
[----:B------:R-:W3:Y:S01]  /*66510*/  LDC R0, c[0x0][0x248] ;  /* 0x00009200ff007b82 */ /* 0x000ee20000000800 */
[----:B-1----:R-:W-:Y:S01]  /*66520*/  IMAD.IADD R7, R5, 0x1, R186 ;  /* 0x0000000105077824 */ /* 0x002fe200078e02ba */
[----:B--2---:R-:W-:Y:S01]  /*66530*/  PRMT R177, R168, 0x7632, R177 ;  /* 0x00007632a8b17816 */ /* 0x004fe200000000b1 */
[C---:B------:R-:W-:Y:S02]  /*66540*/  VIADD R186, R3.reuse, 0x4b ;  /* 0x0000004b03ba7836 */ /* 0x040fe40000000000 */
[----:B------:R-:W-:Y:S01]  /*66550*/  VIADD R168, R3, 0x4c ;  /* 0x0000004c03a87836 */ /* 0x000fe20000000000 */
[C---:B------:R-:W-:Y:S01]  /*66560*/  LEA R6, P2, R7.reuse, R2, 0x1 ;  /* 0x0000000207067211 */ /* 0x040fe200078408ff */
[----:B------:R1:W-:Y:S01]  /*66570*/  @P3 STG.E.U16 desc[UR4][R178.64], R177 ;  /* 0x000000b1b2003986 */ /* 0x0003e2000c101504 */
[----:B------:R-:W2:Y:S01]  /*66580*/  LDC R185, c[0x0][0x22c] ;  /* 0x00008b00ffb97b82 */ /* 0x000ea20000000800 */
[C---:B0-----:R-:W-:Y:S01]  /*66590*/  IMAD.IADD R5, R7.reuse, 0x1, R192 ;  /* 0x0000000107057824 */ /* 0x041fe200078e02c0 */
[----:B------:R-:W-:-:S04]  /*665a0*/  LEA.HI.X.SX32 R7, R7, R4, 0x1, P2 ;  /* 0x0000000407077211 */ /* 0x000fc800010f0eff */
[C---:B------:R-:W-:Y:S01]  /*665b0*/  LEA R176, P3, R5.reuse, R2, 0x1 ;  /* 0x0000000205b07211 */ /* 0x040fe200078608ff */
[----:B------:R0:W-:Y:S01]  /*665c0*/  @P4 STG.E.U16 desc[UR4][R6.64], R169 ;  /* 0x000000a906004986 */ /* 0x0001e2000c101504 */
[----:B------:R-:W2:Y:S01]  /*665d0*/  LDC R184, c[0x0][0x248] ;  /* 0x00009200ffb87b82 */ /* 0x000ea20000000800 */
[----:B----4-:R-:W-:Y:S02]  /*665e0*/  ISETP.LT.AND P5, PT, R186, R193, !P0 ;  /* 0x000000c1ba00720c */ /* 0x010fe400047a1270 */
[----:B-1----:R-:W-:Y:S02]  /*665f0*/  LEA.HI.X.SX32 R177, R5, R4, 0x1, P3 ;  /* 0x0000000405b17211 */ /* 0x002fe400018f0eff */
[----:B------:R-:W-:-:S03]  /*66600*/  PRMT R193, R169, 0x7632, R193 ;  /* 0x00007632a9c17816 */ /* 0x000fc600000000c1 */
[----:B------:R-:W1:Y:S01]  /*66610*/  LDC R187, c[0x0][0x22c] ;  /* 0x00008b00ffbb7b82 */ /* 0x000e620000000800 */
[----:B---3--:R-:W-:Y:S02]  /*66620*/  IMAD.IADD R179, R5, 0x1, R0 ;  /* 0x0000000105b37824 */ /* 0x008fe400078e0200 */
[C---:B0-----:R-:W-:Y:S02]  /*66630*/  VIADD R7, R3.reuse, 0x4e ;  /* 0x0000004e03077836 */ /* 0x041fe40000000000 */
[----:B------:R-:W-:Y:S01]  /*66640*/  VIADD R6, R3, 0x4f ;  /* 0x0000004f03067836 */ /* 0x000fe20000000000 */
[----:B------:R-:W-:Y:S01]  /*66650*/  LEA R178, P3, R179, R2, 0x1 ;  /* 0x00000002b3b27211 */ /* 0x000fe200078608ff */
[----:B------:R0:W-:Y:S01]  /*66660*/  @P5 STG.E.U16 desc[UR4][R176.64], R193 ;  /* 0x000000c1b0005986 */ /* 0x0001e2000c101504 */
[----:B------:R-:W3:Y:S01]  /*66670*/  LDC R192, c[0x0][0x22c] ;  /* 0x00008b00ffc07b82 */ /* 0x000ee20000000800 */
[----:B--2---:R-:W-:Y:S01]  /*66680*/  ISETP.LT.AND P2, PT, R168, R185, !P0 ;  /* 0x000000b9a800720c */ /* 0x004fe20004741270 */
[----:B------:R-:W-:-:S06]  /*66690*/  VIADD R168, R3, 0x4d ;  /* 0x0000004d03a87836 */ /* 0x000fcc0000000000 */
[----:B------:R-:W2:Y:S01]  /*666a0*/  LDC R186, c[0x0][0x248] ;  /* 0x00009200ffba7b82 */ /* 0x000ea20000000800 */
[C---:B------:R-:W-:Y:S01]  /*666b0*/  IMAD.IADD R5, R179.reuse, 0x1, R184 ;  /* 0x00000001b3057824 */ /* 0x040fe200078e02b8 */
[----:B------:R-:W-:Y:S02]  /*666c0*/  LEA.HI.X.SX32 R179, R179, R4, 0x1, P3 ;  /* 0x00000004b3b37211 */ /* 0x000fe400018f0eff */
[----:B0-----:R-:W-:-:S03]  /*666d0*/  PRMT R177, R170, 0x7632, R177 ;  /* 0x00007632aab17816 */ /* 0x001fc600000000b1 */
[----:B------:R0:W-:Y:S01]  /*666e0*/  @P2 STG.E.U16 desc[UR4][R178.64], R170 ;  /* 0x000000aab2002986 */ /* 0x0001e2000c101504 */
[----:B------:R-:W4:Y:S01]  /*666f0*/  LDC R0, c[0x0][0x248] ;  /* 0x00009200ff007b82 */ /* 0x000f220000000800 */
[----:B-1----:R-:W-:Y:S02]  /*66700*/  ISETP.LT.AND P4, PT, R168, R187, !P0 ;  /* 0x000000bba800720c */ /* 0x002fe40004781270 */
[----:B------:R-:W-:-:S04]  /*66710*/  LEA R168, P3, R5, R2, 0x1 ;  /* 0x0000000205a87211 */ /* 0x000fc800078608ff */
[----:B------:R-:W-:Y:S01]  /*66720*/  LEA.HI.X.SX32 R169, R5, R4, 0x1, P3 ;  /* 0x0000000405a97211 */ /* 0x000fe200018f0eff */
[----:B------:R-:W1:Y:S01]  /*66730*/  LDC R185, c[0x0][0x22c] ;  /* 0x00008b00ffb97b82 */ /* 0x000e620000000800 */
[----:B---3--:R-:W-:Y:S01]  /*66740*/  ISETP.LT.AND P2, PT, R7, R192, !P0 ;  /* 0x000000c00700720c */ /* 0x008fe20004741270 */
[----:B0-----:R-:W-:-:S04]  /*66750*/  VIADD R170, R3, 0x50 ;  /* 0x0000005003aa7836 */ /* 0x001fc80000000000 */
[----:B------:R0:W-:Y:S02]  /*66760*/  @P4 STG.E.U16 desc[UR4][R168.64], R177 ;  /* 0x000000b1a8004986 */ /* 0x0001e4000c101504 */
[----:B------:R-:W3:Y:S01]  /*66770*/  LDC R184, c[0x0][0x248] ;  /* 0x00009200ffb87b82 */ /* 0x000ee20000000800 */
[----:B--2---:R-:W-:-:S05]  /*66780*/  IMAD.IADD R7, R5, 0x1, R186 ;  /* 0x0000000105077824 */ /* 0x004fca00078e02ba */
[C---:B------:R-:W-:Y:S02]  /*66790*/  LEA R176, P4, R7.reuse, R2, 0x1 ;  /* 0x0000000207b07211 */ /* 0x040fe400078808ff */
[----:B------:R-:W2:Y:S01]  /*667a0*/  LDC R186, c[0x0][0x248] ;  /* 0x00009200ffba7b82 */ /* 0x000ea20000000800 */
[C---:B----4-:R-:W-:Y:S01]  /*667b0*/  IMAD.IADD R5, R7.reuse, 0x1, R0 ;  /* 0x0000000107057824 */ /* 0x050fe200078e0200 */
[----:B0-----:R-:W-:Y:S02]  /*667c0*/  LEA.HI.X.SX32 R177, R7, R4, 0x1, P4 ;  /* 0x0000000407b17211 */ /* 0x001fe400020f0eff */
[----:B------:R-:W-:-:S03]  /*667d0*/  PRMT R169, R171, 0x7632, R169 ;  /* 0x00007632aba97816 */ /* 0x000fc600000000a9 */
[----:B------:R-:W-:Y:S01]  /*667e0*/  @P2 STG.E.U16 desc[UR4][R176.64], R171 ;  /* 0x000000abb0002986 */ /* 0x000fe2000c101504 */
[----:B------:R-:W0:Y:S01]  /*667f0*/  LDC R192, c[0x0][0x22c] ;  /* 0x00008b00ffc07b82 */ /* 0x000e220000000800 */
[----:B-1----:R-:W-:Y:S02]  /*66800*/  ISETP.LT.AND P3, PT, R6, R185, !P0 ;  /* 0x000000b90600720c */ /* 0x002fe40004761270 */
[----:B------:R-:W-:-:S04]  /*66810*/  LEA R6, P4, R5, R2, 0x1 ;  /* 0x0000000205067211 */ /* 0x000fc800078808ff */
[C---:B------:R-:W-:Y:S01]  /*66820*/  LEA.HI.X.SX32 R7, R5.reuse, R4, 0x1, P4 ;  /* 0x0000000405077211 */ /* 0x040fe200020f0eff */
[----:B------:R-:W1:Y:S01]  /*66830*/  LDC R187, c[0x0][0x22c] ;  /* 0x00008b00ffbb7b82 */ /* 0x000e620000000800 */
[----:B---3--:R-:W-:Y:S02]  /*66840*/  IMAD.IADD R179, R5, 0x1, R184 ;  /* 0x0000000105b37824 */ /* 0x008fe400078e02b8 */
[----:B------:R-:W-:-:S03]  /*66850*/  VIADD R5, R3, 0x51 ;  /* 0x0000005103057836 */ /* 0x000fc60000000000 */
[----:B------:R-:W-:Y:S01]  /*66860*/  LEA R168, P2, R179, R2, 0x1 ;  /* 0x00000002b3a87211 */ /* 0x000fe200078408ff */
[----:B------:R3:W-:Y:S01]  /*66870*/  @P3 STG.E.U16 desc[UR4][R6.64], R169 ;  /* 0x000000a906003986 */ /* 0x0007e2000c101504 */
[----:B------:R-:W4:Y:S08]  /*66880*/  LDC R0, c[0x0][0x248] ;  /* 0x00009200ff007b82 */ /* 0x000f300000000800 */
[----:B------:R-:W4:Y:S01]  /*66890*/  LDC R185, c[0x0][0x22c] ;  /* 0x00008b00ffb97b82 */ /* 0x000f220000000800 */
[----:B0-----:R-:W-:-:S02]  /*668a0*/  ISETP.LT.AND P4, PT, R5, R192, !P0 ;  /* 0x000000c00500720c */ /* 0x001fc40004781270 */
[C---:B---3--:R-:W-:Y:S01]  /*668b0*/  LEA.HI.X.SX32 R169, R179.reuse, R4, 0x1, P2 ;  /* 0x00000004b3a97211 */ /* 0x048fe200010f0eff */
[----:B--2---:R-:W-:Y:S01]  /*668c0*/  IMAD.IADD R179, R179, 0x1, R186 ;  /* 0x00000001b3b37824 */ /* 0x004fe200078e02ba */
[----:B------:R-:W-:Y:S01]  /*668d0*/  PRMT R7, R160, 0x7632, R7 ;  /* 0x00007632a0077816 */ /* 0x000fe20000000007 */
[----:B------:R-:W-:Y:S02]  /*668e0*/  VIADD R186, R3, 0x52 ;  /* 0x0000005203ba7836 */ /* 0x000fe40000000000 */
[----:B------:R-:W0:Y:S01]  /*668f0*/  LDC R178, c[0x0][0x248] ;  /* 0x00009200ffb27b82 */ /* 0x000e220000000800 */
[----:B-1----:R-:W-:Y:S02]  /*66900*/  ISETP.LT.AND P5, PT, R170, R187, !P0 ;  /* 0x000000bbaa00720c */ /* 0x002fe400047a1270 */
[----:B------:R-:W-:-:S04]  /*66910*/  LEA R170, P3, R179, R2, 0x1 ;  /* 0x00000002b3aa7211 */ /* 0x000fc800078608ff */
[C---:B------:R-:W-:Y:S01]  /*66920*/  LEA.HI.X.SX32 R171, R179.reuse, R4, 0x1, P3 ;  /* 0x00000004b3ab7211 */ /* 0x040fe200018f0eff */
[----:B------:R-:W1:Y:S01]  /*66930*/  LDC R184, c[0x0][0x22c] ;  /* 0x00008b00ffb87b82 */ /* 0x000e620000000800 */
[----:B----4-:R-:W-:-:S05]  /*66940*/  IMAD.IADD R5, R179, 0x1, R0 ;  /* 0x00000001b3057824 */ /* 0x010fca00078e0200 */
[----:B------:R0:W-:Y:S01]  /*66950*/  @P5 STG.E.U16 desc[UR4][R168.64], R160 ;  /* 0x000000a0a8005986 */ /* 0x0001e2000c101504 */
[----:B------:R-:W-:Y:S01]  /*66960*/  LEA R6, P3, R5, R2, 0x1 ;  /* 0x0000000205067211 */ /* 0x000fe200078608ff */
[----:B------:R-:W2:Y:S01]  /*66970*/  LDC R176, c[0x0][0x248] ;  /* 0x00009200ffb07b82 */ /* 0x000ea20000000800 */
[----:B------:R-:W-:Y:S01]  /*66980*/  ISETP.LT.AND P2, PT, R186, R185, !P0 ;  /* 0x000000b9ba00720c */ /* 0x000fe20004741270 */
[----:B------:R-:W-:Y:S01]  /*66990*/  VIADD R185, R3, 0x53 ;  /* 0x0000005303b97836 */ /* 0x000fe20000000000 */
[----:B------:R3:W-:Y:S01]  /*669a0*/  @P4 STG.E.U16 desc[UR4][R170.64], R7 ;  /* 0x00000007aa004986 */ /* 0x0007e2000c101504 */
[----:B------:R-:W-:-:S04]  /*669b0*/  PRMT R186, R163, 0x7632, R186 ;  /* 0x00007632a3ba7816 */ /* 0x000fc800000000ba */
[----:B------:R-:W4:Y:S01]  /*669c0*/  LDC R177, c[0x0][0x22c] ;  /* 0x00008b00ffb17b82 */ /* 0x000f220000000800 */
[C---:B0-----:R-:W-:Y:S01]  /*669d0*/  IMAD.IADD R169, R5.reuse, 0x1, R178 ;  /* 0x0000000105a97824 */ /* 0x041fe200078e02b2 */
[----:B---3--:R-:W-:-:S06]  /*669e0*/  LEA.HI.X.SX32 R7, R5, R4, 0x1, P3 ;  /* 0x0000000405077211 */ /* 0x008fcc00018f0eff */
[----:B------:R-:W0:Y:S01]  /*669f0*/  LDC R0, c[0x0][0x248] ;  /* 0x00009200ff007b82 */ /* 0x000e220000000800 */
[----:B-1----:R-:W-:Y:S01]  /*66a00*/  ISETP.LT.AND P4, PT, R185, R184, !P0 ;  /* 0x000000b8b900720c */ /* 0x002fe20004781270 */
[----:B------:R-:W-:Y:S01]  /*66a10*/  VIADD R184, R3, 0x54 ;  /* 0x0000005403b87836 */ /* 0x000fe20000000000 */
[----:B------:R-:W-:Y:S01]  /*66a20*/  LEA R168, P3, R169, R2, 0x1 ;  /* 0x00000002a9a87211 */ /* 0x000fe200078608ff */
[----:B------:R1:W-:Y:S01]  /*66a30*/  @P2 STG.E.U16 desc[UR4][R6.64], R161 ;  /* 0x000000a106002986 */ /* 0x0003e2000c101504 */
[----:B------:R-:W-:Y:S01]  /*66a40*/  PRMT R171, R161, 0x7632, R171 ;  /* 0x00007632a1ab7816 */ /* 0x000fe200000000ab */
[----:B------:R-:W-:Y:S02]  /*66a50*/  VIADD R185, R3, 0x59 ;  /* 0x0000005903b97836 */ /* 0x000fe40000000000 */
[----:B------:R-:W3:Y:S01]  /*66a60*/  LDC R179, c[0x0][0x22c] ;  /* 0x00008b00ffb37b82 */ /* 0x000ee20000000800 */
[C---:B--2---:R-:W-:Y:S01]  /*66a70*/  IMAD.IADD R5, R169.reuse, 0x1, R176 ;  /* 0x00000001a9057824 */ /* 0x044fe200078e02b0 */
[----:B------:R-:W-:-:S04]  /*66a80*/  LEA.HI.X.SX32 R169, R169, R4, 0x1, P3 ;  /* 0x00000004a9a97211 */ /* 0x000fc800018f0eff */
[----:B------:R-:W-:Y:S01]  /*66a90*/  LEA R170, P3, R5, R2, 0x1 ;  /* 0x0000000205aa7211 */ /* 0x000fe200078608ff */
[----:B------:R2:W-:Y:S01]  /*66aa0*/  @P4 STG.E.U16 desc[UR4][R168.64], R171 ;  /* 0x000000aba8004986 */ /* 0x0005e2000c101504 */
[----:B------:R-:W3:Y:S01]  /*66ab0*/  LDC R178, c[0x0][0x22c] ;  /* 0x00008b00ffb27b82 */ /* 0x000ee20000000800 */
[----:B----4-:R-:W-:Y:S01]  /*66ac0*/  ISETP.LT.AND P5, PT, R184, R177, !P0 ;  /* 0x000000b1b800720c */ /* 0x010fe200047a1270 */
[----:B------:R-:W-:Y:S01]  /*66ad0*/  VIADD R184, R3, 0x55 ;  /* 0x0000005503b87836 */ /* 0x000fe20000000000 */
[----:B-1----:R-:W-:-:S05]  /*66ae0*/  PRMT R161, R162, 0x7632, R161 ;  /* 0x00007632a2a17816 */ /* 0x002fca00000000a1 */
[----:B------:R-:W1:Y:S01]  /*66af0*/  LDC R160, c[0x0][0x248] ;  /* 0x00009200ffa07b82 */ /* 0x000e620000000800 */
[C---:B0-----:R-:W-:Y:S01]  /*66b00*/  IMAD.IADD R7, R5.reuse, 0x1, R0 ;  /* 0x0000000105077824 */ /* 0x041fe200078e0200 */
[----:B--2---:R-:W-:Y:S01]  /*66b10*/  LEA.HI.X.SX32 R171, R5, R4, 0x1, P3 ;  /* 0x0000000405ab7211 */ /* 0x004fe200018f0eff */
[----:B------:R-:W-:-:S03]  /*66b20*/  VIADD R5, R3, 0x56 ;  /* 0x0000005603057836 */ /* 0x000fc60000000000 */
[----:B------:R-:W-:Y:S01]  /*66b30*/  LEA R6, P3, R7, R2, 0x1 ;  /* 0x0000000207067211 */ /* 0x000fe200078608ff */
[----:B------:R-:W-:Y:S01]  /*66b40*/  VIADD R168, R3, 0x57 ;  /* 0x0000005703a87836 */ /* 0x000fe20000000000 */
[----:B------:R-:W0:Y:S01]  /*66b50*/  LDC R176, c[0x0][0x248] ;  /* 0x00009200ffb07b82 */ /* 0x000e220000000800 */
[----:B---3--:R-:W-:Y:S01]  /*66b60*/  ISETP.LT.AND P2, PT, R184, R179, !P0 ;  /* 0x000000b3b800720c */ /* 0x008fe20004741270 */
[----:B------:R2:W-:Y:S06]  /*66b70*/  @P5 STG.E.U16 desc[UR4][R170.64], R162 ;  /* 0x000000a2aa005986 */ /* 0x0005ec000c101504 */
[----:B------:R-:W3:Y:S01]  /*66b80*/  LDC R177, c[0x0][0x22c] ;  /* 0x00008b00ffb17b82 */ /* 0x000ee20000000800 */
[----:B------:R-:W-:Y:S01]  /*66b90*/  ISETP.LT.AND P4, PT, R5, R178, !P0 ;  /* 0x000000b20500720c */ /* 0x000fe20004781270 */
[----:B--2---:R-:W-:-:S06]  /*66ba0*/  VIADD R170, R3, 0x58 ;  /* 0x0000005803aa7836 */ /* 0x004fcc0000000000 */
[----:B------:R-:W2:Y:S01]  /*66bb0*/  LDC R0, c[0x0][0x248] ;  /* 0x00009200ff007b82 */ /* 0x000ea20000000800 */
[C---:B-1----:R-:W-:Y:S01]  /*66bc0*/  IMAD.IADD R5, R7.reuse, 0x1, R160 ;  /* 0x0000000107057824 */ /* 0x042fe200078e02a0 */
[----:B------:R-:W-:-:S04]  /*66bd0*/  LEA.HI.X.SX32 R7, R7, R4, 0x1, P3 ;  /* 0x0000000407077211 */ /* 0x000fc800018f0eff */
[C---:B------:R-:W-:Y:S01]  /*66be0*/  LEA R160, P3, R5.reuse, R2, 0x1 ;  /* 0x0000000205a07211 */ /* 0x040fe200078608ff */
[----:B------:R1:W-:Y:S01]  /*66bf0*/  @P2 STG.E.U16 desc[UR4][R6.64], R161 ;  /* 0x000000a106002986 */ /* 0x0003e2000c101504 */
[----:B------:R-:W4:Y:S01]  /*66c00*/  LDC R179, c[0x0][0x22c] ;  /* 0x00008b00ffb37b82 */ /* 0x000f220000000800 */
[----:B0-----:R-:W-:-:S07]  /*66c10*/  IMAD.IADD R169, R5, 0x1, R176 ;  /* 0x0000000105a97824 */ /* 0x001fce00078e02b0 */
[----:B------:R-:W0:Y:S01]  /*66c20*/  LDC R178, c[0x0][0x248] ;  /* 0x00009200ffb27b82 */ /* 0x000e220000000800 */
[----:B---3--:R-:W-:Y:S02]  /*66c30*/  ISETP.LT.AND P6, PT, R168, R177, !P0 ;  /* 0x000000b1a800720c */ /* 0x008fe400047c1270 */
[----:B-1----:R-:W-:Y:S02]  /*66c40*/  LEA.HI.X.SX32 R161, R5, R4, 0x1, P3 ;  /* 0x0000000405a17211 */ /* 0x002fe400018f0eff */
[----:B------:R-:W-:-:S03]  /*66c50*/  LEA R6, P3, R169, R2, 0x1 ;  /* 0x00000002a9067211 */ /* 0x000fc600078608ff */
[----:B------:R-:W1:Y:S01]  /*66c60*/  LDC R184, c[0x0][0x22c] ;  /* 0x00008b00ffb87b82 */ /* 0x000e620000000800 */
[C---:B--2---:R-:W-:Y:S01]  /*66c70*/  IMAD.IADD R5, R169.reuse, 0x1, R0 ;  /* 0x00000001a9057824 */ /* 0x044fe200078e0200 */
[----:B------:R0:W-:Y:S01]  /*66c80*/  @P4 STG.E.U16 desc[UR4][R160.64], R163 ;  /* 0x000000a3a0004986 */ /* 0x0001e2000c101504 */
[----:B------:R-:W-:-:S03]  /*66c90*/  LEA.HI.X.SX32 R7, R169, R4, 0x1, P3 ;  /* 0x00000004a9077211 */ /* 0x000fc600018f0eff */
[C---:B------:R-:W-:Y:S02]  /*66ca0*/  LEA R168, P4, R5.reuse, R2, 0x1 ;  /* 0x0000000205a87211 */ /* 0x040fe400078808ff */
[----:B------:R-:W2:Y:S01]  /*66cb0*/  LDC R162, c[0x0][0x248] ;  /* 0x00009200ffa27b82 */ /* 0x000ea20000000800 */
[----:B----4-:R-:W-:Y:S01]  /*66cc0*/  ISETP.LT.AND P2, PT, R170, R179, !P0 ;  /* 0x000000b3aa00720c */ /* 0x010fe20004741270 */
[----:B------:R3:W-:Y:S01]  /*66cd0*/  @P6 STG.E.U16 desc[UR4][R6.64], R186 ;  /* 0x000000ba06006986 */ /* 0x0007e2000c101504 */
[----:B------:R-:W-:-:S05]  /*66ce0*/  LEA.HI.X.SX32 R169, R5, R4, 0x1, P4 ;  /* 0x0000000405a97211 */ /* 0x000fca00020f0eff */
[----:B------:R-:W4:Y:S01]  /*66cf0*/  LDC R177, c[0x0][0x22c] ;  /* 0x00008b00ffb17b82 */ /* 0x000f220000000800 */
[----:B0-----:R-:W-:Y:S02]  /*66d00*/  IMAD.IADD R161, R5, 0x1, R178 ;  /* 0x0000000105a17824 */ /* 0x001fe400078e02b2 */
[----:B------:R-:W-:-:S03]  /*66d10*/  VIADD R178, R3, 0x5b ;  /* 0x0000005b03b27836 */ /* 0x000fc60000000000 */
[----:B------:R-:W-:Y:S01]  /*66d20*/  LEA R160, P3, R161, R2, 0x1 ;  /* 0x00000002a1a07211 */ /* 0x000fe200078608ff */
[----:B------:R-:W-:Y:S01]  /*66d30*/  @P2 STG.E.U16 desc[UR4][R168.64], R152 ;  /* 0x00000098a8002986 */ /* 0x000fe2000c101504 */
[----:B------:R-:W0:Y:S01]  /*66d40*/  LDC R171, c[0x0][0x22c] ;  /* 0x00008b00ffab7b82 */ /* 0x000e220000000800 */
[----:B-1----:R-:W-:Y:S01]  /*66d50*/  ISETP.LT.AND P5, PT, R185, R184, !P0 ;  /* 0x000000b8b900720c */ /* 0x002fe200047a1270 */
[----:B------:R-:W-:Y:S01]  /*66d60*/  VIADD R184, R3, 0x5c ;  /* 0x0000005c03b87836 */ /* 0x000fe20000000000 */
[----:B---3--:R-:W-:-:S05]  /*66d70*/  PRMT R7, R152, 0x7632, R7 ;  /* 0x0000763298077816 */ /* 0x008fca0000000007 */
[----:B------:R-:W1:Y:S01]  /*66d80*/  LDC R0, c[0x0][0x248] ;  /* 0x00009200ff007b82 */ /* 0x000e620000000800 */
[C---:B--2---:R-:W-:Y:S01]  /*66d90*/  IMAD.IADD R5, R161.reuse, 0x1, R162 ;  /* 0x00000001a1057824 */ /* 0x044fe200078e02a2 */
[----:B------:R-:W-:Y:S01]  /*66da0*/  LEA.HI.X.SX32 R161, R161, R4, 0x1, P3 ;  /* 0x00000004a1a17211 */ /* 0x000fe200018f0eff */
[----:B------:R-:W-:-:S03]  /*66db0*/  VIADD R162, R3, 0x5a ;  /* 0x0000005a03a27836 */ /* 0x000fc60000000000 */
[----:B------:R-:W-:Y:S01]  /*66dc0*/  LEA R6, P6, R5, R2, 0x1 ;  /* 0x0000000205067211 */ /* 0x000fe200078c08ff */
[----:B------:R2:W-:Y:S01]  /*66dd0*/  @P5 STG.E.U16 desc[UR4][R160.64], R7 ;  /* 0x00000007a0005986 */ /* 0x0005e2000c101504 */
[----:B------:R-:W3:Y:S01]  /*66de0*/  LDC R170, c[0x0][0x248] ;  /* 0x00009200ffaa7b82 */ /* 0x000ee20000000800 */
[----:B----4-:R-:W-:-:S07]  /*66df0*/  ISETP.LT.AND P3, PT, R178, R177, !P0 ;  /* 0x000000b1b200720c */ /* 0x010fce0004761270 */
[----:B------:R-:W4:Y:S01]  /*66e00*/  LDC R179, c[0x0][0x22c] ;  /* 0x00008b00ffb37b82 */ /* 0x000f220000000800 */
[----:B0-----:R-:W-:Y:S02]  /*66e10*/  ISETP.LT.AND P2, PT, R184, R171, !P0 ;  /* 0x000000abb800720c */ /* 0x001fe40004741270 */
[----:B--2---:R-:W-:Y:S02]  /*66e20*/  LEA.HI.X.SX32 R7, R5, R4, 0x1, P6 ;  /* 0x0000000405077211 */ /* 0x004fe400030f0eff */
[----:B------:R-:W-:-:S03]  /*66e30*/  PRMT R184, R153, 0x7632, R184 ;  /* 0x0000763299b87816 */ /* 0x000fc600000000b8 */
[----:B------:R-:W0:Y:S01]  /*66e40*/  LDC R176, c[0x0][0x248] ;  /* 0x00009200ffb07b82 */ /* 0x000e220000000800 */
[----:B-1----:R-:W-:Y:S02]  /*66e50*/  IMAD.IADD R163, R5, 0x1, R0 ;  /* 0x0000000105a37824 */ /* 0x002fe400078e0200 */
[----:B------:R-:W-:-:S03]  /*66e60*/  VIADD R5, R3, 0x5d ;  /* 0x0000005d03057836 */ /* 0x000fc60000000000 */
[C---:B------:R-:W-:Y:S02]  /*66e70*/  LEA R160, P5, R163.reuse, R2, 0x1 ;  /* 0x00000002a3a07211 */ /* 0x040fe400078a08ff */
[----:B------:R-:W1:Y:S01]  /*66e80*/  LDC R178, c[0x0][0x22c] ;  /* 0x00008b00ffb27b82 */ /* 0x000e620000000800 */
[C---:B---3--:R-:W-:Y:S01]  /*66e90*/  IMAD.IADD R169, R163.reuse, 0x1, R170 ;  /* 0x00000001a3a97824 */ /* 0x048fe200078e02aa */
[----:B------:R-:W-:-:S06]  /*66ea0*/  LEA.HI.X.SX32 R161, R163, R4, 0x1, P5 ;  /* 0x00000004a3a17211 */ /* 0x000fcc00028f0eff */
[----:B------:R-:W2:Y:S01]  /*66eb0*/  LDC R171, c[0x0][0x22c] ;  /* 0x00008b00ffab7b82 */ /* 0x000ea20000000800 */
[----:B----4-:R-:W-:Y:S01]  /*66ec0*/  ISETP.LT.AND P4, PT, R162, R179, !P0 ;  /* 0x000000b3a200720c */ /* 0x010fe20004781270 */
[----:B------:R-:W-:Y:S01]  /*66ed0*/  VIADD R179, R3, 0x5f ;  /* 0x0000005f03b37836 */ /* 0x000fe20000000000 */
[----:B------:R-:W-:-:S04]  /*66ee0*/  LEA R162, P6, R169, R2, 0x1 ;  /* 0x00000002a9a27211 */ /* 0x000fc800078c08ff */
[C---:B------:R-:W-:Y:S01]  /*66ef0*/  LEA.HI.X.SX32 R163, R169.reuse, R4, 0x1, P6 ;  /* 0x00000004a9a37211 */ /* 0x040fe200030f0eff */
[----:B------:R-:W3:Y:S01]  /*66f00*/  LDC R0, c[0x0][0x248] ;  /* 0x00009200ff007b82 */ /* 0x000ee20000000800 */
[----:B0-----:R-:W-:Y:S02]  /*66f10*/  IMAD.IADD R169, R169, 0x1, R176 ;  /* 0x00000001a9a97824 */ /* 0x001fe400078e02b0 */
[----:B------:R-:W-:-:S03]  /*66f20*/  VIADD R176, R3, 0x5e ;  /* 0x0000005e03b07836 */ /* 0x000fc60000000000 */
[----:B------:R0:W-:Y:S02]  /*66f30*/  @P4 STG.E.U16 desc[UR4][R6.64], R153 ;  /* 0x0000009906004986 */ /* 0x0001e4000c101504 */
[----:B------:R-:W4:Y:S01]  /*66f40*/  LDC R152, c[0x0][0x22c] ;  /* 0x00008b00ff987b82 */ /* 0x000f220000000800 */
[----:B-1----:R-:W-:Y:S01]  /*66f50*/  ISETP.LT.AND P5, PT, R5, R178, !P0 ;  /* 0x000000b20500720c */ /* 0x002fe200047a1270 */
[----:B------:R1:W-:Y:S04]  /*66f60*/  @P3 STG.E.U16 desc[UR4][R160.64], R184 ;  /* 0x000000b8a0003986 */ /* 0x0003e8000c101504 */
[----:B------:R3:W-:Y:S02]  /*66f70*/  @P2 STG.E.U16 desc[UR4][R162.64], R154 ;  /* 0x0000009aa2002986 */ /* 0x0007e4000c101504 */
[----:B------:R-:W4:Y:S01]  /*66f80*/  LDC R168, c[0x0][0x248] ;  /* 0x00009200ffa87b82 */ /* 0x000f220000000800 */
[----:B--2---:R-:W-:-:S02]  /*66f90*/  ISETP.LT.AND P3, PT, R176, R171, !P0 ;  /* 0x000000abb000720c */ /* 0x004fc40004761270 */
[----:B0-----:R-:W-:Y:S02]  /*66fa0*/  LEA R6, P4, R169, R2, 0x1 ;  /* 0x00000002a9067211 */ /* 0x001fe400078808ff */
[----:B-1----:R-:W-:Y:S01]  /*66fb0*/  PRMT R161, R154, 0x7632, R161 ;  /* 0x000076329aa17816 */ /* 0x002fe200000000a1 */
[----:B------:R-:W-:Y:S02]  /*66fc0*/  VIADD R184, R3, 0x67 ;  /* 0x0000006703b87836 */ /* 0x000fe40000000000 */
[----:B------:R-:W0:Y:S01]  /*66fd0*/  LDC R177, c[0x0][0x22c] ;  /* 0x00008b00ffb17b82 */ /* 0x000e220000000800 */
[C---:B---3--:R-:W-:Y:S01]  /*66fe0*/  IMAD.IADD R5, R169.reuse, 0x1, R0 ;  /* 0x00000001a9057824 */ /* 0x048fe200078e0200 */
[----:B------:R-:W-:Y:S01]  /*66ff0*/  LEA.HI.X.SX32 R7, R169, R4, 0x1, P4 ;  /* 0x00000004a9077211 */ /* 0x000fe200020f0eff */
[----:B------:R-:W-:-:S04]  /*67000*/  VIADD R162, R3, 0x60 ;  /* 0x0000006003a27836 */ /* 0x000fc80000000000 */
[----:B------:R1:W-:Y:S01]  /*67010*/  @P5 STG.E.U16 desc[UR4][R6.64], R161 ;  /* 0x000000a106005986 */ /* 0x0003e2000c101504 */
[----:B------:R-:W2:Y:S01]  /*67020*/  LDC R170, c[0x0][0x248] ;  /* 0x00009200ffaa7b82 */ /* 0x000ea20000000800 */
[----:B----4-:R-:W-:Y:S01]  /*67030*/  ISETP.LT.AND P2, PT, R179, R152, !P0 ;  /* 0x00000098b300720c */ /* 0x010fe20004741270 */
[----:B------:R-:W-:Y:S01]  /*67040*/  VIADD R179, R3, 0x68 ;  /* 0x0000006803b37836 */ /* 0x000fe20000000000 */
[----:B------:R-:W-:-:S04]  /*67050*/  LEA R152, P4, R5, R2, 0x1 ;  /* 0x0000000205987211 */ /* 0x000fc800078808ff */
[C---:B------:R-:W-:Y:S01]  /*67060*/  LEA.HI.X.SX32 R153, R5.reuse, R4, 0x1, P4 ;  /* 0x0000000405997211 */ /* 0x040fe200020f0eff */
[----:B------:R-:W3:Y:S01]  /*67070*/  LDC R176, c[0x0][0x22c] ;  /* 0x00008b00ffb07b82 */ /* 0x000ee20000000800 */
[----:B------:R-:W-:Y:S01]  /*67080*/  IMAD.IADD R163, R5, 0x1, R168 ;  /* 0x0000000105a37824 */ /* 0x000fe200078e02a8 */
[----:B-1----:R-:W-:Y:S02]  /*67090*/  PRMT R7, R155, 0x7632, R7 ;  /* 0x000076329b077816 */ /* 0x002fe40000000007 */
[----:B------:R-:W-:Y:S01]  /*670a0*/  @P3 STG.E.U16 desc[UR4][R152.64], R155 ;  /* 0x0000009b98003986 */ /* 0x000fe2000c101504 */
[----:B------:R-:W-:Y:S01]  /*670b0*/  VIADD R5, R3, 0x61 ;  /* 0x0000006103057836 */ /* 0x000fe20000000000 */
[----:B------:R-:W-:Y:S01]  /*670c0*/  LEA R160, P4, R163, R2, 0x1 ;  /* 0x00000002a3a07211 */ /* 0x000fe200078808ff */
[----:B------:R-:W-:Y:S01]  /*670d0*/  VIADD R168, R3, 0x62 ;  /* 0x0000006203a87836 */ /* 0x000fe20000000000 */
[----:B------:R-:W1:Y:S01]  /*670e0*/  LDC R0, c[0x0][0x248] ;  /* 0x00009200ff007b82 */ /* 0x000e620000000800 */
[----:B0-----:R-:W-:-:S02]  /*670f0*/  ISETP.LT.AND P3, PT, R162, R177, !P0 ;  /* 0x000000b1a200720c */ /* 0x001fc40004761270 */
[----:B------:R-:W-:-:S05]  /*67100*/  LEA.HI.X.SX32 R161, R163, R4, 0x1, P4 ;  /* 0x00000004a3a17211 */ /* 0x000fca00020f0eff */
[----:B------:R-:W0:Y:S01]  /*67110*/  LDC R154, c[0x0][0x248] ;  /* 0x00009200ff9a7b82 */ /* 0x000e220000000800 */
[----:B--2---:R-:W-:Y:S01]  /*67120*/  IMAD.IADD R163, R163, 0x1, R170 ;  /* 0x00000001a3a37824 */ /* 0x004fe200078e02aa */
[----:B------:R2:W-:Y:S04]  /*67130*/  @P2 STG.E.U16 desc[UR4][R160.64], R7 ;  /* 0x00000007a0002986 */ /* 0x0005e8000c101504 */
[----:B------:R-:W-:Y:S02]  /*67140*/  LEA R6, P4, R163, R2, 0x1 ;  /* 0x00000002a3067211 */ /* 0x000fe400078808ff */
[----:B------:R-:W4:Y:S01]  /*67150*/  LDC R162, c[0x0][0x248] ;  /* 0x00009200ffa27b82 */ /* 0x000f220000000800 */
[----:B---3--:R-:W-:Y:S01]  /*67160*/  ISETP.LT.AND P2, PT, R5, R176, !P0 ;  /* 0x000000b00500720c */ /* 0x008fe20004741270 */
[----:B------:R-:W-:Y:S01]  /*67170*/  VIADD R176, R3, 0x64 ;  /* 0x0000006403b07836 */ /* 0x000fe20000000000 */
[----:B--2---:R-:W-:-:S05]  /*67180*/  LEA.HI.X.SX32 R7, R163, R4, 0x1, P4 ;  /* 0x00000004a3077211 */ /* 0x004fca00020f0eff */
[----:B------:R-:W2:Y:S01]  /*67190*/  LDC R171, c[0x0][0x22c] ;  /* 0x00008b00ffab7b82 */ /* 0x000ea20000000800 */
[----:B-1----:R-:W-:Y:S01]  /*671a0*/  IMAD.IADD R5, R163, 0x1, R0 ;  /* 0x00000001a3057824 */ /* 0x002fe200078e0200 */
[----:B------:R1:W-:Y:S04]  /*671b0*/  @P3 STG.E.U16 desc[UR4][R6.64], R144 ;  /* 0x0000009006003986 */ /* 0x0003e8000c101504 */
[C---:B------:R-:W-:Y:S02]  /*671c0*/  LEA R152, P4, R5.reuse, R2, 0x1 ;  /* 0x0000000205987211 */ /* 0x040fe400078808ff */
[----:B------:R-:W3:Y:S01]  /*671d0*/  LDC R170, c[0x0][0x22c] ;  /* 0x00008b00ffaa7b82 */ /* 0x000ee20000000800 */
[C---:B0-----:R-:W-:Y:S01]  /*671e0*/  IMAD.IADD R161, R5.reuse, 0x1, R154 ;  /* 0x0000000105a17824 */ /* 0x041fe200078e029a */
[----:B------:R-:W-:Y:S01]  /*671f0*/  LEA.HI.X.SX32 R153, R5, R4, 0x1, P4 ;  /* 0x0000000405997211 */ /* 0x000fe200020f0eff */
[----:B------:R-:W-:-:S03]  /*67200*/  VIADD R5, R3, 0x63 ;  /* 0x0000006303057836 */ /* 0x000fc60000000000 */
[C---:B------:R-:W-:Y:S02]  /*67210*/  LEA R154, P3, R161.reuse, R2, 0x1 ;  /* 0x00000002a19a7211 */ /* 0x040fe400078608ff */
[----:B------:R-:W0:Y:S01]  /*67220*/  LDC R0, c[0x0][0x248] ;  /* 0x00009200ff007b82 */ /* 0x000e220000000800 */
[----:B-1----:R-:W-:Y:S02]  /*67230*/  PRMT R7, R144, 0x7632, R7 ;  /* 0x0000763290077816 */ /* 0x002fe40000000007 */
[C---:B------:R-:W-:Y:S01]  /*67240*/  LEA.HI.X.SX32 R155, R161.reuse, R4, 0x1, P3 ;  /* 0x00000004a19b7211 */ /* 0x040fe200018f0eff */
[----:B----4-:R-:W-:Y:S02]  /*67250*/  IMAD.IADD R161, R161, 0x1, R162 ;  /* 0x00000001a1a17824 */ /* 0x010fe400078e02a2 */
[----:B------:R1:W-:Y:S02]  /*67260*/  @P2 STG.E.U16 desc[UR4][R152.64], R7 ;  /* 0x0000000798002986 */ /* 0x0003e4000c101504 */
[----:B------:R-:W4:Y:S01]  /*67270*/  LDC R160, c[0x0][0x248] ;  /* 0x00009200ffa07b82 */ /* 0x000f220000000800 */
[----:B--2---:R-:W-:Y:S01]  /*67280*/  ISETP.LT.AND P5, PT, R168, R171, !P0 ;  /* 0x000000aba800720c */ /* 0x004fe200047a1270 */
[----:B------:R-:W-:Y:S01]  /*67290*/  VIADD R171, R3, 0x65 ;  /* 0x0000006503ab7836 */ /* 0x000fe20000000000 */
[----:B------:R-:W-:-:S05]  /*672a0*/  LEA R6, P2, R161, R2, 0x1 ;  /* 0x00000002a1067211 */ /* 0x000fca00078408ff */
[----:B------:R-:W2:Y:S01]  /*672b0*/  LDC R169, c[0x0][0x22c] ;  /* 0x00008b00ffa97b82 */ /* 0x000ea20000000800 */
[----:B---3--:R-:W-:Y:S02]  /*672c0*/  ISETP.LT.AND P3, PT, R5, R170, !P0 ;  /* 0x000000aa0500720c */ /* 0x008fe40004761270 */
[----:B-1----:R-:W-:Y:S02]  /*672d0*/  LEA.HI.X.SX32 R7, R161, R4, 0x1, P2 ;  /* 0x00000004a1077211 */ /* 0x002fe400010f0eff */
[----:B------:R-:W-:Y:S01]  /*672e0*/  PRMT R170, R145, 0x7632, R170 ;  /* 0x0000763291aa7816 */ /* 0x000fe200000000aa */
[----:B------:R-:W-:Y:S02]  /*672f0*/  @P5 STG.E.U16 desc[UR4][R154.64], R145 ;  /* 0x000000919a005986 */ /* 0x000fe4000c101504 */
[----:B------:R-:W1:Y:S01]  /*67300*/  LDC R162, c[0x0][0x248] ;  /* 0x00009200ffa27b82 */ /* 0x000e620000000800 */
[----:B0-----:R-:W-:-:S05]  /*67310*/  IMAD.IADD R5, R161, 0x1, R0 ;  /* 0x00000001a1057824 */ /* 0x001fca00078e0200 */
[C---:B------:R-:W-:Y:S01]  /*67320*/  LEA R152, P2, R5.reuse, R2, 0x1 ;  /* 0x0000000205987211 */ /* 0x040fe200078408ff */
[----:B------:R0:W-:Y:S01]  /*67330*/  @P3 STG.E.U16 desc[UR4][R6.64], R170 ;  /* 0x000000aa06003986 */ /* 0x0001e2000c101504 */
[----:B------:R-:W3:Y:S02]  /*67340*/  LDC R168, c[0x0][0x22c] ;  /* 0x00008b00ffa87b82 */ /* 0x000ee40000000800 */
[C---:B------:R-:W-:Y:S01]  /*67350*/  LEA.HI.X.SX32 R153, R5.reuse, R4, 0x1, P2 ;  /* 0x0000000405997211 */ /* 0x040fe200010f0eff */
[----:B----4-:R-:W-:-:S05]  /*67360*/  IMAD.IADD R5, R5, 0x1, R160 ;  /* 0x0000000105057824 */ /* 0x010fca00078e02a0 */
[----:B------:R-:W4:Y:S01]  /*67370*/  LDC R0, c[0x0][0x248] ;  /* 0x00009200ff007b82 */ /* 0x000f220000000800 */
[----:B--2---:R-:W-:Y:S01]  /*67380*/  ISETP.LT.AND P4, PT, R176, R169, !P0 ;  /* 0x000000a9b000720c */ /* 0x004fe20004781270 */
[----:B------:R-:W-:Y:S01]  /*67390*/  VIADD R176, R3, 0x6c ;  /* 0x0000006c03b07836 */ /* 0x000fe20000000000 */
[----:B------:R-:W-:Y:S01]  /*673a0*/  LEA R144, P2, R5, R2, 0x1 ;  /* 0x0000000205907211 */ /* 0x000fe200078408ff */
[C---:B0-----:R-:W-:Y:S01]  /*673b0*/  VIADD R170, R3.reuse, 0x6b ;  /* 0x0000006b03aa7836 */ /* 0x041fe20000000000 */
[----:B------:R-:W-:Y:S01]  /*673c0*/  PRMT R7, R146, 0x7632, R7 ;  /* 0x0000763292077816 */ /* 0x000fe20000000007 */
[----:B------:R-:W-:Y:S01]  /*673d0*/  VIADD R6, R3, 0x66 ;  /* 0x0000006603067836 */ /* 0x000fe20000000000 */
[C---:B------:R-:W-:Y:S01]  /*673e0*/  LEA.HI.X.SX32 R145, R5.reuse, R4, 0x1, P2 ;  /* 0x0000000405917211 */ /* 0x040fe200010f0eff */
[----:B------:R-:W0:Y:S01]  /*673f0*/  LDC R154, c[0x0][0x248] ;  /* 0x00009200ff9a7b82 */ /* 0x000e220000000800 */
[----:B-1----:R-:W-:-:S05]  /*67400*/  IMAD.IADD R155, R5, 0x1, R162 ;  /* 0x00000001059b7824 */ /* 0x002fca00078e02a2 */
[----:B------:R0:W-:Y:S02]  /*67410*/  @P4 STG.E.U16 desc[UR4][R152.64], R146 ;  /* 0x0000009298004986 */ /* 0x0001e4000c101504 */
[----:B------:R-:W1:Y:S01]  /*67420*/  LDC R161, c[0x0][0x22c] ;  /* 0x00008b00ffa17b82 */ /* 0x000e620000000800 */
[----:B---3--:R-:W-:-:S07]  /*67430*/  ISETP.LT.AND P3, PT, R171, R168, !P0 ;  /* 0x000000a8ab00720c */ /* 0x008fce0004761270 */
[----:B------:R-:W2:Y:S01]  /*67440*/  LDC R160, c[0x0][0x248] ;  /* 0x00009200ffa07b82 */ /* 0x000ea20000000800 */
[----:B----4-:R-:W-:-:S05]  /*67450*/  IMAD.IADD R5, R155, 0x1, R0 ;  /* 0x000000019b057824 */ /* 0x010fca00078e0200 */
[----:B------:R3:W-:Y:S02]  /*67460*/  @P3 STG.E.U16 desc[UR4][R144.64], R7 ;  /* 0x0000000790003986 */ /* 0x0007e4000c101504 */
[----:B------:R-:W4:Y:S01]  /*67470*/  LDC R169, c[0x0][0x22c] ;  /* 0x00008b00ffa97b82 */ /* 0x000f220000000800 */
[----:B0-----:R-:W-:-:S07]  /*67480*/  IMAD.IADD R153, R5, 0x1, R154 ;  /* 0x0000000105997824 */ /* 0x001fce00078e029a */
[----:B------:R-:W0:Y:S01]  /*67490*/  LDC R163, c[0x0][0x22c] ;  /* 0x00008b00ffa37b82 */ /* 0x000e220000000800 */
[----:B-1----:R-:W-:Y:S02]  /*674a0*/  ISETP.LT.AND P4, PT, R170, R161, !P0 ;  /* 0x000000a1aa00720c */ /* 0x002fe40004781270 */
[----:B---3--:R-:W-:-:S04]  /*674b0*/  LEA R144, P6, R5, R2, 0x1 ;  /* 0x0000000205907211 */ /* 0x008fc800078c08ff */
[----:B------:R-:W-:Y:S01]  /*674c0*/  LEA.HI.X.SX32 R145, R5, R4, 0x1, P6 ;  /* 0x0000000405917211 */ /* 0x000fe200030f0eff */
[----:B------:R-:W1:Y:S01]  /*674d0*/  LDC R162, c[0x0][0x248] ;  /* 0x00009200ffa27b82 */ /* 0x000e620000000800 */
[----:B--2---:R-:W-:-:S05]  /*674e0*/  IMAD.IADD R161, R153, 0x1, R160 ;  /* 0x0000000199a17824 */ /* 0x004fca00078e02a0 */
[-C--:B------:R-:W-:Y:S02]  /*674f0*/  LEA R154, P6, R161, R2.reuse, 0x1 ;  /* 0x00000002a19a7211 */ /* 0x080fe400078c08ff */
[----:B------:R-:W2:Y:S01]  /*67500*/  LDC R168, c[0x0][0x248] ;  /* 0x00009200ffa87b82 */ /* 0x000ea20000000800 */
[----:B----4-:R-:W-:Y:S02]  /*67510*/  ISETP.LT.AND P5, PT, R6, R169, !P0 ;  /* 0x000000a90600720c */ /* 0x010fe400047a1270 */
[----:B------:R-:W-:-:S04]  /*67520*/  LEA R6, P2, R155, R2, 0x1 ;  /* 0x000000029b067211 */ /* 0x000fc800078408ff */
[----:B------:R-:W-:Y:S01]  /*67530*/  LEA.HI.X.SX32 R7, R155, R4, 0x1, P2 ;  /* 0x000000049b077211 */ /* 0x000fe200010f0eff */
[----:B------:R-:W3:Y:S01]  /*67540*/  LDC R146, c[0x0][0x248] ;  /* 0x00009200ff927b82 */ /* 0x000ee20000000800 */
[----:B0-----:R-:W-:Y:S02]  /*67550*/  ISETP.LT.AND P3, PT, R176, R163, !P0 ;  /* 0x000000a3b000720c */ /* 0x001fe40004761270 */
[----:B------:R-:W-:Y:S02]  /*67560*/  LEA R152, P2, R153, R2, 0x1 ;  /* 0x0000000299987211 */ /* 0x000fe400078408ff */
[-C--:B------:R-:W-:Y:S01]  /*67570*/  LEA.HI.X.SX32 R155, R161, R4.reuse, 0x1, P6 ;  /* 0x00000004a19b7211 */ /* 0x080fe200030f0eff */
[----:B------:R0:W-:Y:S01]  /*67580*/  @P5 STG.E.U16 desc[UR4][R6.64], R147 ;  /* 0x0000009306005986 */ /* 0x0001e2000c101504 */
[----:B------:R-:W-:Y:S01]  /*67590*/  LEA.HI.X.SX32 R153, R153, R4, 0x1, P2 ;  /* 0x0000000499997211 */ /* 0x000fe200010f0eff */
[----:B------:R-:W4:Y:S01]  /*675a0*/  LDC R0, c[0x0][0x248] ;  /* 0x00009200ff007b82 */ /* 0x000f220000000800 */
[----:B-1----:R-:W-:-:S05]  /*675b0*/  IMAD.IADD R163, R161, 0x1, R162 ;  /* 0x00000001a1a37824 */ /* 0x002fca00078e02a2 */
[C---:B------:R-:W-:Y:S02]  /*675c0*/  LEA R160, P2, R163.reuse, R2, 0x1 ;  /* 0x00000002a3a07211 */ /* 0x040fe400078408ff */
[----:B------:R-:W1:Y:S01]  /*675d0*/  LDC R171, c[0x0][0x22c] ;  /* 0x00008b00ffab7b82 */ /* 0x000e620000000800 */
[C---:B--2---:R-:W-:Y:S01]  /*675e0*/  IMAD.IADD R5, R163.reuse, 0x1, R168 ;  /* 0x00000001a3057824 */ /* 0x044fe200078e02a8 */
[----:B------:R-:W-:Y:S01]  /*675f0*/  LEA.HI.X.SX32 R161, R163, R4, 0x1, P2 ;  /* 0x00000004a3a17211 */ /* 0x000fe200010f0eff */
[----:B0-----:R-:W-:Y:S01]  /*67600*/  VIADD R6, R3, 0x6d ;  /* 0x0000006d03067836 */ /* 0x001fe20000000000 */
[----:B------:R-:W-:Y:S02]  /*67610*/  PRMT R7, R136, 0x7632, R7 ;  /* 0x0000763288077816 */ /* 0x000fe40000000007 */
[C---:B------:R-:W-:Y:S02]  /*67620*/  LEA R162, P6, R5.reuse, R2, 0x1 ;  /* 0x0000000205a27211 */ /* 0x040fe400078c08ff */
[----:B------:R-:W0:Y:S01]  /*67630*/  LDC R177, c[0x0][0x22c] ;  /* 0x00008b00ffb17b82 */ /* 0x000e220000000800 */
[C---:B---3--:R-:W-:Y:S01]  /*67640*/  IMAD.IADD R169, R5.reuse, 0x1, R146 ;  /* 0x0000000105a97824 */ /* 0x048fe200078e0292 */
[----:B------:R-:W-:-:S04]  /*67650*/  LEA.HI.X.SX32 R163, R5, R4, 0x1, P6 ;  /* 0x0000000405a37211 */ /* 0x000fc800030f0eff */
[C---:B------:R-:W-:Y:S02]  /*67660*/  LEA R168, P6, R169.reuse, R2, 0x1 ;  /* 0x00000002a9a87211 */ /* 0x040fe400078c08ff */
[----:B------:R-:W2:Y:S01]  /*67670*/  LDC R178, c[0x0][0x22c] ;  /* 0x00008b00ffb27b82 */ /* 0x000ea20000000800 */
[C---:B----4-:R-:W-:Y:S01]  /*67680*/  IMAD.IADD R5, R169.reuse, 0x1, R0 ;  /* 0x00000001a9057824 */ /* 0x050fe200078e0200 */
[----:B------:R-:W-:Y:S01]  /*67690*/  LEA.HI.X.SX32 R169, R169, R4, 0x1, P6 ;  /* 0x00000004a9a97211 */ /* 0x000fe200030f0eff */
[----:B------:R-:W-:-:S05]  /*676a0*/  VIADD R0, R3, 0x69 ;  /* 0x0000006903007836 */ /* 0x000fca0000000000 */
[----:B------:R-:W3:Y:S01]  /*676b0*/  LDC R176, c[0x0][0x22c] ;  /* 0x00008b00ffb07b82 */ /* 0x000ee20000000800 */
[----:B-1----:R-:W-:-:S07]  /*676c0*/  ISETP.LT.AND P2, PT, R184, R171, !P0 ;  /* 0x000000abb800720c */ /* 0x002fce0004741270 */
[----:B------:R-:W1:Y:S01]  /*676d0*/  LDC R170, c[0x0][0x22c] ;  /* 0x00008b00ffaa7b82 */ /* 0x000e620000000800 */
[----:B0-----:R-:W-:Y:S01]  /*676e0*/  ISETP.LT.AND P5, PT, R0, R177, !P0 ;  /* 0x000000b10000720c */ /* 0x001fe200047a1270 */
[----:B------:R-:W-:-:S06]  /*676f0*/  VIADD R177, R3, 0x6a ;  /* 0x0000006a03b17836 */ /* 0x000fcc0000000000 */
[----:B------:R-:W0:Y:S01]  /*67700*/  LDC R0, c[0x0][0x248] ;  /* 0x00009200ff007b82 */ /* 0x000e220000000800 */
[----:B--2---:R-:W-:Y:S02]  /*67710*/  ISETP.LT.AND P6, PT, R179, R178, !P0 ;  /* 0x000000b2b300720c */ /* 0x004fe400047c1270 */
[----:B------:R-:W-:Y:S02]  /*67720*/  PRMT R178, R147, 0x7632, R178 ;  /* 0x0000763293b27816 */ /* 0x000fe400000000b2 */
[----:B------:R-:W-:-:S03]  /*67730*/  PRMT R147, R137, 0x7632, R147 ;  /* 0x0000763289937816 */ /* 0x000fc60000000093 */
[----:B------:R-:W2:Y:S01]  /*67740*/  LDC R171, c[0x0][0x22c] ;  /* 0x00008b00ffab7b82 */ /* 0x000ea20000000800 */
[----:B------:R0:W-:Y:S01]  /*67750*/  @P2 STG.E.U16 desc[UR4][R144.64], R178 ;  /* 0x000000b290002986 */ /* 0x0001e2000c101504 */
[----:B---3--:R-:W-:Y:S01]  /*67760*/  ISETP.LT.AND P2, PT, R177, R176, !P0 ;  /* 0x000000b0b100720c */ /* 0x008fe20004741270 */
[----:B------:R-:W-:-:S03]  /*67770*/  VIADD R177, R3, 0x6e ;  /* 0x0000006e03b17836 */ /* 0x000fc60000000000 */
[----:B------:R-:W-:Y:S02]  /*67780*/  @P6 STG.E.U16 desc[UR4][R152.64], R136 ;  /* 0x0000008898006986 */ /* 0x000fe4000c101504 */
[----:B------:R-:W3:Y:S01]  /*67790*/  LDC R146, c[0x0][0x248] ;  /* 0x00009200ff927b82 */ /* 0x000ee20000000800 */
[----:B-1----:R-:W-:Y:S01]  /*677a0*/  ISETP.LT.AND P6, PT, R177, R170, !P0 ;  /* 0x000000aab100720c */ /* 0x002fe200047c1270 */
[----:B------:R1:W-:Y:S05]  /*677b0*/  @P5 STG.E.U16 desc[UR4][R154.64], R7 ;  /* 0x000000079a005986 */ /* 0x0003ea000c101504 */
[----:B------:R4:W-:Y:S01]  /*677c0*/  @P2 STG.E.U16 desc[UR4][R160.64], R137 ;  /* 0x00000089a0002986 */ /* 0x0009e2000c101504 */
[----:B------:R-:W3:Y:S01]  /*677d0*/  LDC R170, c[0x0][0x248] ;  /* 0x00009200ffaa7b82 */ /* 0x000ee20000000800 */
[----:B0-----:R-:W-:-:S02]  /*677e0*/  IMAD.IADD R145, R5, 0x1, R0 ;  /* 0x0000000105917824 */ /* 0x001fc400078e0200 */
[----:B------:R0:W-:Y:S01]  /*677f0*/  @P4 STG.E.U16 desc[UR4][R162.64], R147 ;  /* 0x00000093a2004986 */ /* 0x0001e2000c101504 */
[----:B-1----:R-:W-:-:S03]  /*67800*/  PRMT R155, R138, 0x7632, R155 ;  /* 0x000076328a9b7816 */ /* 0x002fc6000000009b */
[----:B------:R1:W-:Y:S01]  /*67810*/  @P3 STG.E.U16 desc[UR4][R168.64], R138 ;  /* 0x0000008aa8003986 */ /* 0x0003e2000c101504 */
[----:B------:R-:W1:Y:S01]  /*67820*/  LDC R152, c[0x0][0x22c] ;  /* 0x00008b00ff987b82 */ /* 0x000e620000000800 */
[----:B--2---:R-:W-:Y:S02]  /*67830*/  ISETP.LT.AND P5, PT, R6, R171, !P0 ;  /* 0x000000ab0600720c */ /* 0x004fe400047a1270 */
[----:B------:R-:W-:Y:S01]  /*67840*/  LEA R6, P2, R5, R2, 0x1 ;  /* 0x0000000205067211 */ /* 0x000fe200078408ff */
[----:B----4-:R-:W-:-:S03]  /*67850*/  VIADD R160, R3, 0x75 ;  /* 0x0000007503a07836 */ /* 0x010fc60000000000 */
[----:B------:R-:W-:Y:S01]  /*67860*/  LEA.HI.X.SX32 R7, R5, R4, 0x1, P2 ;  /* 0x0000000405077211 */ /* 0x000fe200010f0eff */
[----:B------:R-:W2:Y:S01]  /*67870*/  LDC R0, c[0x0][0x248] ;  /* 0x00009200ff007b82 */ /* 0x000ea20000000800 */
[C---:B------:R-:W-:Y:S01]  /*67880*/  LEA R144, P2, R145.reuse, R2, 0x1 ;  /* 0x0000000291907211 */ /* 0x040fe200078408ff */
[----:B---3--:R-:W-:-:S03]  /*67890*/  IMAD.IADD R5, R145, 0x1, R146 ;  /* 0x0000000191057824 */ /* 0x008fc600078e0292 */
[----:B------:R-:W-:Y:S01]  /*678a0*/  LEA.HI.X.SX32 R145, R145, R4, 0x1, P2 ;  /* 0x0000000491917211 */ /* 0x000fe200010f0eff */
[----:B------:R3:W-:Y:S01]  /*678b0*/  @P5 STG.E.U16 desc[UR4][R6.64], R155 ;  /* 0x0000009b06005986 */ /* 0x0007e2000c101504 */
[C---:B------:R-:W-:Y:S01]  /*678c0*/  LEA R136, P2, R5.reuse, R2, 0x1 ;  /* 0x0000000205887211 */ /* 0x040fe200078408ff */
[----:B------:R-:W4:Y:S01]  /*678d0*/  LDC R153, c[0x0][0x22c] ;  /* 0x00008b00ff997b82 */ /* 0x000f220000000800 */
[C---:B0-----:R-:W-:Y:S01]  /*678e0*/  IMAD.IADD R147, R5.reuse, 0x1, R170 ;  /* 0x0000000105937824 */ /* 0x041fe200078e02aa */
[----:B------:R-:W-:Y:S01]  /*678f0*/  @P6 STG.E.U16 desc[UR4][R144.64], R139 ;  /* 0x0000008b90006986 */ /* 0x000fe2000c101504 */
[----:B------:R-:W-:Y:S01]  /*67900*/  LEA.HI.X.SX32 R137, R5, R4, 0x1, P2 ;  /* 0x0000000405897211 */ /* 0x000fe200010f0eff */
[----:B------:R-:W-:-:S04]  /*67910*/  VIADD R5, R3, 0x70 ;  /* 0x0000007003057836 */ /* 0x000fc80000000000 */
[----:B-1----:R-:W0:Y:S01]  /*67920*/  LDC R138, c[0x0][0x248] ;  /* 0x00009200ff8a7b82 */ /* 0x002e220000000800 */
[----:B------:R-:W-:Y:S01]  /*67930*/  ISETP.LT.AND P2, PT, R5, R152, !P0 ;  /* 0x000000980500720c */ /* 0x000fe20004741270 */
[----:B---3--:R-:W-:Y:S01]  /*67940*/  VIADD R6, R3, 0x71 ;  /* 0x0000007103067836 */ /* 0x008fe20000000000 */
[----:B------:R-:W-:Y:S01]  /*67950*/  PRMT R7, R139, 0x7632, R7 ;  /* 0x000076328b077816 */ /* 0x000fe20000000007 */
[----:B------:R-:W-:-:S04]  /*67960*/  VIADD R155, R3, 0x72 ;  /* 0x00000072039b7836 */ /* 0x000fc80000000000 */
[----:B------:R-:W1:Y:S01]  /*67970*/  LDC R146, c[0x0][0x248] ;  /* 0x00009200ff927b82 */ /* 0x000e620000000800 */
[C---:B--2---:R-:W-:Y:S01]  /*67980*/  IMAD.IADD R5, R147.reuse, 0x1, R0 ;  /* 0x0000000193057824 */ /* 0x044fe200078e0200 */
[----:B------:R2:W-:Y:S06]  /*67990*/  @P1 STG.E.U16 desc[UR4][R136.64], R7 ;  /* 0x0000000788001986 */ /* 0x0005ec000c101504 */
[----:B------:R-:W3:Y:S01]  /*679a0*/  LDC R154, c[0x0][0x22c] ;  /* 0x00008b00ff9a7b82 */ /* 0x000ee20000000800 */
[----:B----4-:R-:W-:Y:S02]  /*679b0*/  ISETP.LT.AND P3, PT, R6, R153, !P0 ;  /* 0x000000990600720c */ /* 0x010fe40004761270 */
[----:B------:R-:W-:-:S04]  /*679c0*/  LEA R6, P1, R147, R2, 0x1 ;  /* 0x0000000293067211 */ /* 0x000fc800078208ff */
[----:B--2---:R-:W-:Y:S01]  /*679d0*/  LEA.HI.X.SX32 R7, R147, R4, 0x1, P1 ;  /* 0x0000000493077211 */ /* 0x004fe200008f0eff */
[----:B------:R-:W2:Y:S01]  /*679e0*/  LDC R145, c[0x0][0x22c] ;  /* 0x00008b00ff917b82 */ /* 0x000ea20000000800 */
[C---:B------:R-:W-:Y:S01]  /*679f0*/  LEA R136, P1, R5.reuse, R2, 0x1 ;  /* 0x0000000205887211 */ /* 0x040fe200078208ff */
[C---:B0-----:R-:W-:Y:S02]  /*67a00*/  IMAD.IADD R139, R5.reuse, 0x1, R138 ;  /* 0x00000001058b7824 */ /* 0x041fe400078e028a */
[----:B------:R0:W-:Y:S01]  /*67a10*/  @P2 STG.E.U16 desc[UR4][R6.64], R128 ;  /* 0x0000008006002986 */ /* 0x0001e2000c101504 */
[----:B------:R-:W-:Y:S01]  /*67a20*/  LEA.HI.X.SX32 R137, R5, R4, 0x1, P1 ;  /* 0x0000000405897211 */ /* 0x000fe200008f0eff */
[----:B------:R-:W-:Y:S01]  /*67a30*/  VIADD R147, R3, 0x73 ;  /* 0x0000007303937836 */ /* 0x000fe20000000000 */
[C---:B------:R-:W-:Y:S01]  /*67a40*/  LEA R138, P1, R139.reuse, R2, 0x1 ;  /* 0x000000028b8a7211 */ /* 0x040fe200078208ff */
[----:B------:R-:W4:Y:S01]  /*67a50*/  LDC R0, c[0x0][0x248] ;  /* 0x00009200ff007b82 */ /* 0x000f220000000800 */
[----:B-1----:R-:W-:-:S02]  /*67a60*/  IMAD.IADD R5, R139, 0x1, R146 ;  /* 0x000000018b057824 */ /* 0x002fc400078e0292 */
[----:B------:R-:W-:-:S05]  /*67a70*/  LEA.HI.X.SX32 R139, R139, R4, 0x1, P1 ;  /* 0x000000048b8b7211 */ /* 0x000fca00008f0eff */
[----:B------:R-:W1:Y:S01]  /*67a80*/  LDC R152, c[0x0][0x22c] ;  /* 0x00008b00ff987b82 */ /* 0x000e620000000800 */
[----:B---3--:R-:W-:Y:S01]  /*67a90*/  ISETP.LT.AND P4, PT, R155, R154, !P0 ;  /* 0x0000009a9b00720c */ /* 0x008fe20004781270 */
[----:B------:R-:W-:Y:S01]  /*67aa0*/  VIADD R154, R3, 0x74 ;  /* 0x00000074039a7836 */ /* 0x000fe20000000000 */
[----:B------:R-:W-:Y:S02]  /*67ab0*/  PRMT R155, R128, 0x7632, R155 ;  /* 0x00007632809b7816 */ /* 0x000fe4000000009b */
[----:B0-----:R-:W-:-:S03]  /*67ac0*/  LEA R6, P1, R5, R2, 0x1 ;  /* 0x0000000205067211 */ /* 0x001fc600078208ff */
[----:B------:R-:W0:Y:S01]  /*67ad0*/  LDC R153, c[0x0][0x22c] ;  /* 0x00008b00ff997b82 */ /* 0x000e220000000800 */
[----:B--2---:R-:W-:Y:S01]  /*67ae0*/  ISETP.LT.AND P5, PT, R160, R145, !P0 ;  /* 0x00000091a000720c */ /* 0x004fe200047a1270 */
[----:B------:R4:W-:Y:S01]  /*67af0*/  @P3 STG.E.U16 desc[UR4][R136.64], R155 ;  /* 0x0000009b88003986 */ /* 0x0009e2000c101504 */
[----:B------:R-:W-:-:S03]  /*67b00*/  LEA.HI.X.SX32 R7, R5, R4, 0x1, P1 ;  /* 0x0000000405077211 */ /* 0x000fc600008f0eff */
[----:B------:R2:W-:Y:S02]  /*67b10*/  @P4 STG.E.U16 desc[UR4][R138.64], R129 ;  /* 0x000000818a004986 */ /* 0x0005e4000c101504 */
[----:B------:R-:W3:Y:S01]  /*67b20*/  LDC R144, c[0x0][0x248] ;  /* 0x00009200ff907b82 */ /* 0x000ee20000000800 */
[----:B----4-:R-:W-:-:S07]  /*67b30*/  IMAD.IADD R137, R5, 0x1, R0 ;  /* 0x0000000105897824 */ /* 0x010fce00078e0200 */
[----:B------:R-:W2:Y:S01]  /*67b40*/  LDC R146, c[0x0][0x248] ;  /* 0x00009200ff927b82 */ /* 0x000ea20000000800 */
[----:B-1----:R-:W-:Y:S02]  /*67b50*/  ISETP.LT.AND P3, PT, R147, R152, !P0 ;  /* 0x000000989300720c */ /* 0x002fe40004761270 */
[----:B------:R-:W-:-:S05]  /*67b60*/  LEA R136, P2, R137, R2, 0x1 ;  /* 0x0000000289887211 */ /* 0x000fca00078408ff */
[----:B------:R-:W1:Y:S01]  /*67b70*/  LDC R145, c[0x0][0x22c] ;  /* 0x00008b00ff917b82 */ /* 0x000e620000000800 */
[----:B0-----:R-:W-:Y:S01]  /*67b80*/  ISETP.LT.AND P4, PT, R154, R153, !P0 ;  /* 0x000000999a00720c */ /* 0x001fe20004781270 */
[----:B------:R-:W-:Y:S01]  /*67b90*/  VIADD R154, R3, 0x77 ;  /* 0x00000077039a7836 */ /* 0x000fe20000000000 */
[----:B------:R-:W-:-:S05]  /*67ba0*/  PRMT R153, R129, 0x7632, R153 ;  /* 0x0000763281997816 */ /* 0x000fca0000000099 */
[----:B------:R-:W0:Y:S01]  /*67bb0*/  LDC R0, c[0x0][0x248] ;  /* 0x00009200ff007b82 */ /* 0x000e220000000800 */
[C---:B---3--:R-:W-:Y:S01]  /*67bc0*/  IMAD.IADD R5, R137.reuse, 0x1, R144 ;  /* 0x0000000189057824 */ /* 0x048fe200078e0290 */
[----:B------:R-:W-:Y:S01]  /*67bd0*/  LEA.HI.X.SX32 R137, R137, R4, 0x1, P2 ;  /* 0x0000000489897211 */ /* 0x000fe200010f0eff */
[----:B------:R3:W-:Y:S03]  /*67be0*/  @P3 STG.E.U16 desc[UR4][R6.64], R153 ;  /* 0x0000009906003986 */ /* 0x0007e6000c101504 */
[C---:B------:R-:W-:Y:S01]  /*67bf0*/  LEA R128, P1, R5.reuse, R2, 0x1 ;  /* 0x0000000205807211 */ /* 0x040fe200078208ff */
[----:B------:R4:W-:Y:S01]  /*67c00*/  @P4 STG.E.U16 desc[UR4][R136.64], R130 ;  /* 0x0000008288004986 */ /* 0x0009e2000c101504 */
[----:B------:R-:W0:Y:S01]  /*67c10*/  LDC R152, c[0x0][0x22c] ;  /* 0x00008b00ff987b82 */ /* 0x000e220000000800 */
[C---:B--2---:R-:W-:Y:S01]  /*67c20*/  IMAD.IADD R139, R5.reuse, 0x1, R146 ;  /* 0x00000001058b7824 */ /* 0x044fe200078e0292 */
[----:B------:R-:W-:Y:S01]  /*67c30*/  LEA.HI.X.SX32 R129, R5, R4, 0x1, P1 ;  /* 0x0000000405817211 */ /* 0x000fe200008f0eff */
[----:B------:R-:W-:-:S02]  /*67c40*/  VIADD R146, R3, 0x76 ;  /* 0x0000007603927836 */ /* 0x000fc40000000000 */
[----:B---3--:R-:W-:-:S03]  /*67c50*/  VIADD R7, R3, 0x78 ;  /* 0x0000007803077836 */ /* 0x008fc60000000000 */
[----:B------:R-:W2:Y:S01]  /*67c60*/  LDC R147, c[0x0][0x22c] ;  /* 0x00008b00ff937b82 */ /* 0x000ea20000000800 */
[----:B-1----:R-:W-:Y:S02]  /*67c70*/  ISETP.LT.AND P2, PT, R146, R145, !P0 ;  /* 0x000000919200720c */ /* 0x002fe40004741270 */
[----:B----4-:R-:W-:Y:S02]  /*67c80*/  PRMT R137, R130, 0x7632, R137 ;  /* 0x0000763282897816 */ /* 0x010fe40000000089 */
[----:B------:R-:W-:-:S03]  /*67c90*/  LEA R6, P1, R139, R2, 0x1 ;  /* 0x000000028b067211 */ /* 0x000fc600078208ff */
[----:B------:R-:W1:Y:S01]  /*67ca0*/  LDC R138, c[0x0][0x248] ;  /* 0x00009200ff8a7b82 */ /* 0x000e620000000800 */
[----:B0-----:R-:W-:Y:S01]  /*67cb0*/  IMAD.IADD R5, R139, 0x1, R0 ;  /* 0x000000018b057824 */ /* 0x001fe200078e0200 */
[----:B------:R0:W-:Y:S06]  /*67cc0*/  @P5 STG.E.U16 desc[UR4][R128.64], R137 ;  /* 0x0000008980005986 */ /* 0x0001ec000c101504 */
[----:B------:R-:W3:Y:S01]  /*67cd0*/  LDC R144, c[0x0][0x248] ;  /* 0x00009200ff907b82 */ /* 0x000ee20000000800 */
[----:B------:R-:W-:Y:S02]  /*67ce0*/  ISETP.LT.AND P4, PT, R7, R152, !P0 ;  /* 0x000000980700720c */ /* 0x000fe40004781270 */
[----:B------:R-:W-:-:S02]  /*67cf0*/  LEA.HI.X.SX32 R7, R139, R4, 0x1, P1 ;  /* 0x000000048b077211 */ /* 0x000fc400008f0eff */
[----:B------:R-:W-:Y:S02]  /*67d00*/  PRMT R152, R131, 0x7632, R152 ;  /* 0x0000763283987816 */ /* 0x000fe40000000098 */
[----:B0-----:R-:W-:Y:S01]  /*67d10*/  LEA R128, P1, R5, R2, 0x1 ;  /* 0x0000000205807211 */ /* 0x001fe200078208ff */
[----:B------:R-:W0:Y:S01]  /*67d20*/  LDC R146, c[0x0][0x22c] ;  /* 0x00008b00ff927b82 */ /* 0x000e220000000800 */
[----:B--2---:R-:W-:Y:S01]  /*67d30*/  ISETP.LT.AND P3, PT, R154, R147, !P0 ;  /* 0x000000939a00720c */ /* 0x004fe20004761270 */
[----:B------:R-:W-:Y:S01]  /*67d40*/  VIADD R147, R3, 0x7a ;  /* 0x0000007a03937836 */ /* 0x000fe20000000000 */
[C---:B------:R-:W-:Y:S01]  /*67d50*/  LEA.HI.X.SX32 R129, R5.reuse, R4, 0x1, P1 ;  /* 0x0000000405817211 */ /* 0x040fe200008f0eff */
[----:B------:R2:W-:Y:S04]  /*67d60*/  @P2 STG.E.U16 desc[UR4][R6.64], R131 ;  /* 0x0000008306002986 */ /* 0x0005e8000c101504 */
[----:B------:R-:W4:Y:S01]  /*67d70*/  LDC R145, c[0x0][0x22c] ;  /* 0x00008b00ff917b82 */ /* 0x000f220000000800 */
[----:B-1----:R-:W-:-:S05]  /*67d80*/  IMAD.IADD R137, R5, 0x1, R138 ;  /* 0x0000000105897824 */ /* 0x002fca00078e028a */
[C---:B------:R-:W-:Y:S01]  /*67d90*/  LEA R136, P1, R137.reuse, R2, 0x1 ;  /* 0x0000000289887211 */ /* 0x040fe200078208ff */
[----:B------:R1:W-:Y:S01]  /*67da0*/  @P3 STG.E.U16 desc[UR4][R128.64], R152 ;  /* 0x0000009880003986 */ /* 0x0003e2000c101504 */
[----:B------:R-:W4:Y:S01]  /*67db0*/  LDC R0, c[0x0][0x248] ;  /* 0x00009200ff007b82 */ /* 0x000f220000000800 */
[C---:B---3--:R-:W-:Y:S01]  /*67dc0*/  IMAD.IADD R5, R137.reuse, 0x1, R144 ;  /* 0x0000000189057824 */ /* 0x048fe200078e0290 */
[----:B------:R-:W-:Y:S01]  /*67dd0*/  LEA.HI.X.SX32 R137, R137, R4, 0x1, P1 ;  /* 0x0000000489897211 */ /* 0x000fe200008f0eff */
[----:B------:R-:W-:-:S03]  /*67de0*/  VIADD R144, R3, 0x79 ;  /* 0x0000007903907836 */ /* 0x000fc60000000000 */
[----:B--2---:R-:W-:Y:S01]  /*67df0*/  LEA R6, P1, R5, R2, 0x1 ;  /* 0x0000000205067211 */ /* 0x004fe200078208ff */
[----:B------:R2:W-:Y:S01]  /*67e00*/  @P4 STG.E.U16 desc[UR4][R136.64], R120 ;  /* 0x0000007888004986 */ /* 0x0005e2000c101504 */
[----:B------:R-:W3:Y:S01]  /*67e10*/  LDC R130, c[0x0][0x248] ;  /* 0x00009200ff827b82 */ /* 0x000ee20000000800 */
[----:B0-----:R-:W-:Y:S01]  /*67e20*/  ISETP.LT.AND P4, PT, R147, R146, !P0 ;  /* 0x000000929300720c */ /* 0x001fe20004781270 */
[----:B-1----:R-:W-:Y:S01]  /*67e30*/  VIADD R152, R3, 0x7b ;  /* 0x0000007b03987836 */ /* 0x002fe20000000000 */
[----:B------:R-:W-:Y:S02]  /*67e40*/  LEA.HI.X.SX32 R7, R5, R4, 0x1, P1 ;  /* 0x0000000405077211 */ /* 0x000fe400008f0eff */
[----:B------:R-:W-:-:S03]  /*67e50*/  PRMT R147, R120, 0x7632, R147 ;  /* 0x0000763278937816 */ /* 0x000fc60000000093 */
[----:B------:R-:W0:Y:S01]  /*67e60*/  LDC R139, c[0x0][0x22c] ;  /* 0x00008b00ff8b7b82 */ /* 0x000e220000000800 */
[----:B----4-:R-:W-:Y:S01]  /*67e70*/  ISETP.LT.AND P3, PT, R144, R145, !P0 ;  /* 0x000000919000720c */ /* 0x010fe20004761270 */
[----:B--2---:R-:W-:-:S06]  /*67e80*/  VIADD R120, R3, 0x7d ;  /* 0x0000007d03787836 */ /* 0x004fcc0000000000 */
[----:B------:R-:W1:Y:S01]  /*67e90*/  LDC R138, c[0x0][0x248] ;  /* 0x00009200ff8a7b82 */ /* 0x000e620000000800 */
[----:B------:R-:W-:-:S05]  /*67ea0*/  IMAD.IADD R131, R5, 0x1, R0 ;  /* 0x0000000105837824 */ /* 0x000fca00078e0200 */
[C---:B------:R-:W-:Y:S01]  /*67eb0*/  LEA R128, P2, R131.reuse, R2, 0x1 ;  /* 0x0000000283807211 */ /* 0x040fe200078408ff */
[----:B------:R2:W-:Y:S01]  /*67ec0*/  @P3 STG.E.U16 desc[UR4][R6.64], R147 ;  /* 0x0000009306003986 */ /* 0x0005e2000c101504 */
[----:B------:R-:W4:Y:S01]  /*67ed0*/  LDC R146, c[0x0][0x22c] ;  /* 0x00008b00ff927b82 */ /* 0x000f220000000800 */
[C---:B---3--:R-:W-:Y:S01]  /*67ee0*/  IMAD.IADD R5, R131.reuse, 0x1, R130 ;  /* 0x0000000183057824 */ /* 0x048fe200078e0282 */
[----:B------:R-:W-:-:S04]  /*67ef0*/  LEA.HI.X.SX32 R129, R131, R4, 0x1, P2 ;  /* 0x0000000483817211 */ /* 0x000fc800010f0eff */
[----:B------:R-:W-:Y:S01]  /*67f00*/  LEA R130, P1, R5, R2, 0x1 ;  /* 0x0000000205827211 */ /* 0x000fe200078208ff */
[----:B------:R-:W-:Y:S01]  /*67f10*/  @P4 STG.E.U16 desc[UR4][R128.64], R121 ;  /* 0x0000007980004986 */ /* 0x000fe2000c101504 */
[----:B------:R-:W3:Y:S01]  /*67f20*/  LDC R145, c[0x0][0x22c] ;  /* 0x00008b00ff917b82 */ /* 0x000ee20000000800 */
[----:B0-----:R-:W-:Y:S01]  /*67f30*/  ISETP.LT.AND P2, PT, R152, R139, !P0 ;  /* 0x0000008b9800720c */ /* 0x001fe20004741270 */
[----:B------:R-:W-:Y:S01]  /*67f40*/  VIADD R139, R3, 0x7e ;  /* 0x0000007e038b7836 */ /* 0x000fe20000000000 */
[----:B--2---:R-:W-:Y:S02]  /*67f50*/  PRMT R7, R121, 0x7632, R7 ;  /* 0x0000763279077816 */ /* 0x004fe40000000007 */
[----:B------:R-:W-:-:S03]  /*67f60*/  LEA.HI.X.SX32 R131, R5, R4, 0x1, P1 ;  /* 0x0000000405837211 */ /* 0x000fc600008f0eff */
[----:B------:R-:W0:Y:S01]  /*67f70*/  LDC R144, c[0x0][0x22c] ;  /* 0x00008b00ff907b82 */ /* 0x000e220000000800 */
[----:B-1----:R-:W-:Y:S02]  /*67f80*/  IMAD.IADD R137, R5, 0x1, R138 ;  /* 0x0000000105897824 */ /* 0x002fe400078e028a */
[----:B------:R-:W-:-:S03]  /*67f90*/  VIADD R5, R3, 0x7c ;  /* 0x0000007c03057836 */ /* 0x000fc60000000000 */
[----:B------:R1:W-:Y:S01]  /*67fa0*/  @P2 STG.E.U16 desc[UR4][R130.64], R7 ;  /* 0x0000000782002986 */ /* 0x0003e2000c101504 */
[----:B------:R-:W-:Y:S01]  /*67fb0*/  LEA R6, P1, R137, R2, 0x1 ;  /* 0x0000000289067211 */ /* 0x000fe200078208ff */
[----:B------:R-:W2:Y:S01]  /*67fc0*/  LDC R0, c[0x0][0x248] ;  /* 0x00009200ff007b82 */ /* 0x000ea20000000800 */
[----:B----4-:R-:W-:-:S07]  /*67fd0*/  ISETP.LT.AND P4, PT, R139, R146, !P0 ;  /* 0x000000928b00720c */ /* 0x010fce0004781270 */
[----:B------:R-:W4:Y:S01]  /*67fe0*/  LDC R136, c[0x0][0x248] ;  /* 0x00009200ff887b82 */ /* 0x000f220000000800 */
[----:B---3--:R-:W-:Y:S02]  /*67ff0*/  ISETP.LT.AND P3, PT, R120, R145, !P0 ;  /* 0x000000917800720c */ /* 0x008fe40004761270 */
[----:B-1----:R-:W-:-:S05]  /*68000*/  LEA.HI.X.SX32 R7, R137, R4, 0x1, P1 ;  /* 0x0000000489077211 */ /* 0x002fca00008f0eff */
[----:B------:R-:W1:Y:S01]  /*68010*/  LDC R138, c[0x0][0x248] ;  /* 0x00009200ff8a7b82 */ /* 0x000e620000000800 */
[----:B0-----:R-:W-:-:S07]  /*68020*/  ISETP.LT.AND P2, PT, R5, R144, !P0 ;  /* 0x000000900500720c */ /* 0x001fce0004741270 */
[----:B------:R-:W0:Y:S01]  /*68030*/  LDC R139, c[0x0][0x248] ;  /* 0x00009200ff8b7b82 */ /* 0x000e220000000800 */
[----:B--2---:R-:W-:Y:S01]  /*68040*/  IMAD.IADD R5, R137, 0x1, R0 ;  /* 0x0000000189057824 */ /* 0x004fe200078e0200 */
[----:B------:R-:W-:-:S04]  /*68050*/  PRMT R137, R122, 0x7632, R137 ;  /* 0x000076327a897816 */ /* 0x000fc80000000089 */
[C---:B------:R-:W-:Y:S01]  /*68060*/  LEA R120, P1, R5.reuse, R2, 0x1 ;  /* 0x0000000205787211 */ /* 0x040fe200078208ff */
[----:B------:R2:W-:Y:S01]  /*68070*/  @P2 STG.E.U16 desc[UR4][R6.64], R122 ;  /* 0x0000007a06002986 */ /* 0x0005e2000c101504 */
[----:B------:R-:W3:Y:S01]  /*68080*/  LDC R145, c[0x0][0x22c] ;  /* 0x00008b00ff917b82 */ /* 0x000ee20000000800 */
[C---:B----4-:R-:W-:Y:S01]  /*68090*/  IMAD.IADD R129, R5.reuse, 0x1, R136 ;  /* 0x0000000105817824 */ /* 0x050fe200078e0288 */
[----:B------:R-:W-:-:S04]  /*680a0*/  LEA.HI.X.SX32 R121, R5, R4, 0x1, P1 ;  /* 0x0000000405797211 */ /* 0x000fc800008f0eff */
[C---:B------:R-:W-:Y:S01]  /*680b0*/  LEA R128, P1, R129.reuse, R2, 0x1 ;  /* 0x0000000281807211 */ /* 0x040fe200078208ff */
[----:B------:R4:W-:Y:S01]  /*680c0*/  @P3 STG.E.U16 desc[UR4][R120.64], R137 ;  /* 0x0000008978003986 */ /* 0x0009e2000c101504 */
[----:B------:R-:W3:Y:S01]  /*680d0*/  LDC R161, c[0x0][0x248] ;  /* 0x00009200ffa17b82 */ /* 0x000ee20000000800 */
[C---:B-1----:R-:W-:Y:S01]  /*680e0*/  IMAD.IADD R0, R129.reuse, 0x1, R138 ;  /* 0x0000000181007824 */ /* 0x042fe200078e028a */
[----:B------:R-:W-:Y:S01]  /*680f0*/  LEA.HI.X.SX32 R129, R129, R4, 0x1, P1 ;  /* 0x0000000481817211 */ /* 0x000fe200008f0eff */
[----:B--2---:R-:W-:-:S04]  /*68100*/  VIADD R6, R3, 0x7f ;  /* 0x0000007f03067836 */ /* 0x004fc80000000000 */
[----:B------:R1:W-:Y:S01]  /*68110*/  @P4 STG.E.U16 desc[UR4][R128.64], R123 ;  /* 0x0000007b80004986 */ /* 0x0003e2000c101504 */
[----:B------:R-:W2:Y:S01]  /*68120*/  LDC R131, c[0x0][0x22c] ;  /* 0x00008b00ff837b82 */ /* 0x000ea20000000800 */
[----:B0-----:R-:W-:Y:S02]  /*68130*/  IMAD.IADD R167, R0, 0x1, R139 ;  /* 0x0000000100a77824 */ /* 0x001fe400078e028b */
[----:B----4-:R-:W-:Y:S02]  /*68140*/  VIADD R120, R3, 0x80 ;  /* 0x0000008003787836 */ /* 0x010fe40000000000 */
[----:B------:R-:W-:-:S03]  /*68150*/  IMAD.IADD R252, R167, 0x1, R252 ;  /* 0x00000001a7fc7824 */ /* 0x000fc600078e02fc */
[----:B------:R-:W0:Y:S01]  /*68160*/  LDC R144, c[0x0][0x248] ;  /* 0x00009200ff907b82 */ /* 0x000e220000000800 */
[----:B---3--:R-:W-:-:S07]  /*68170*/  ISETP.LT.AND P2, PT, R6, R145, !P0 ;  /* 0x000000910600720c */ /* 0x008fce0004741270 */
[----:B------:R-:W1:Y:S01]  /*68180*/  LDC R130, c[0x0][0x248] ;  /* 0x00009200ff827b82 */ /* 0x000e620000000800 */
[----:B------:R-:W-:-:S07]  /*68190*/  IMAD.IADD R161, R252, 0x1, R161 ;  /* 0x00000001fca17824 */ /* 0x000fce00078e02a1 */
[----:B------:R-:W3:Y:S01]  /*681a0*/  LDC R136, c[0x0][0x248] ;  /* 0x00009200ff887b82 */ /* 0x000ee20000000800 */
[----:B--2---:R-:W-:-:S07]  /*681b0*/  ISETP.LT.AND P1, PT, R120, R131, !P0 ;  /* 0x000000837800720c */ /* 0x004fce0004721270 */
[----:B------:R-:W2:Y:S01]  /*681c0*/  LDC R211, c[0x0][0x248] ;  /* 0x00009200ffd37b82 */ /* 0x000ea20000000800 */
[----:B0-----:R-:W-:-:S04]  /*681d0*/  IMAD.IADD R8, R161, 0x1, R144 ;  /* 0x00000001a1087824 */ /* 0x001fc800078e0290 */
[----:B------:R-:W-:-:S03]  /*681e0*/  IMAD.IADD R237, R8, 0x1, R237 ;  /* 0x0000000108ed7824 */ /* 0x000fc600078e02ed */
[----:B------:R-:W0:Y:S01]  /*681f0*/  LDC R6, c[0x0][0x248] ;  /* 0x00009200ff067b82 */ /* 0x000e220000000800 */
[----:B-1----:R-:W-:-:S07]  /*68200*/  IMAD.IADD R123, R237, 0x1, R130 ;  /* 0x00000001ed7b7824 */ /* 0x002fce00078e0282 */
[----:B------:R-:W1:Y:S01]  /*68210*/  LDC R120, c[0x0][0x248] ;  /* 0x00009200ff787b82 */ /* 0x000e620000000800 */
[----:B---3--:R-:W-:-:S07]  /*68220*/  IMAD.IADD R5, R123, 0x1, R136 ;  /* 0x000000017b057824 */ /* 0x008fce00078e0288 */
[----:B------:R-:W3:Y:S01]  /*68230*/  LDC R178, c[0x0][0x248] ;  /* 0x00009200ffb27b82 */ /* 0x000ee20000000800 */
[----:B--2---:R-:W-:-:S07]  /*68240*/  IMAD.IADD R211, R5, 0x1, R211 ;  /* 0x0000000105d37824 */ /* 0x004fce00078e02d3 */
[----:B------:R-:W2:Y:S01]  /*68250*/  LDC R7, c[0x0][0x248] ;  /* 0x00009200ff077b82 */ /* 0x000ea20000000800 */
[----:B0-----:R-:W-:-:S07]  /*68260*/  IMAD.IADD R239, R211, 0x1, R6 ;  /* 0x00000001d3ef7824 */ /* 0x001fce00078e0206 */
[----:B------:R-:W0:Y:S01]  /*68270*/  LDC R121, c[0x0][0x248] ;  /* 0x00009200ff797b82 */ /* 0x000e220000000800 */
[----:B-1----:R-:W-:-:S07]  /*68280*/  IMAD.IADD R8, R239, 0x1, R120 ;  /* 0x00000001ef087824 */ /* 0x002fce00078e0278 */
[----:B------:R-:W1:Y:S01]  /*68290*/  LDC R129, c[0x0][0x248] ;  /* 0x00009200ff817b82 */ /* 0x000e620000000800 */
[----:B---3--:R-:W-:-:S07]  /*682a0*/  IMAD.IADD R178, R8, 0x1, R178 ;  /* 0x0000000108b27824 */ /* 0x008fce00078e02b2 */
[----:B------:R-:W3:Y:S01]  /*682b0*/  LDC R171, c[0x0][0x248] ;  /* 0x00009200ffab7b82 */ /* 0x000ee20000000800 */
[----:B--2---:R-:W-:-:S07]  /*682c0*/  IMAD.IADD R144, R178, 0x1, R7 ;  /* 0x00000001b2907824 */ /* 0x004fce00078e0207 */
        /* <DEDUP_REMOVED lines=8> */
[----:B--2---:R-:W-:-:S04]  /*68350*/  IMAD.IADD R155, R6, 0x1, R155 ;  /* 0x00000001069b7824 */ /* 0x004fc800078e029b */
[----:B------:R-:W-:-:S03]  /*68360*/  IMAD.IADD R230, R155, 0x1, R230 ;  /* 0x000000019be67824 */ /* 0x000fc600078e02e6 */
[----:B------:R-:W2:Y:S01]  /*68370*/  LDC R160, c[0x0][0x248] ;  /* 0x00009200ffa07b82 */ /* 0x000ea20000000800 */
[----:B0-----:R-:W-:-:S07]  /*68380*/  IMAD.IADD R8, R230, 0x1, R169 ;  /* 0x00000001e6087824 */ /* 0x001fce00078e02a9 */
        /* <DEDUP_REMOVED lines=102> */
[----:B-1----:R-:W-:-:S04]  /*689f0*/  IMAD.IADD R34, R224, 0x1, R186 ;  /* 0x00000001e0227824 */ /* 0x002fc800078e02ba */
[----:B------:R-:W-:-:S03]  /*68a00*/  IMAD.IADD R251, R34, 0x1, R251 ;  /* 0x0000000122fb7824 */ /* 0x000fc600078e02fb */
        /* <DEDUP_REMOVED lines=35> */
[----:B---3--:R-:W-:-:S04]  /*68c40*/  IMAD.IADD R147, R169, 0x1, R216 ;  /* 0x00000001a9937824 */ /* 0x008fc800078e02d8 */
[----:B--2---:R-:W-:-:S03]  /*68c50*/  IMAD.IADD R19, R147, 0x1, R218 ;  /* 0x0000000193137824 */ /* 0x004fc600078e02da */
[----:B------:R-:W2:Y:S01]  /*68c60*/  LDC R145, c[0x0][0x248] ;  /* 0x00009200ff917b82 */ /* 0x000ea20000000800 */
[----:B0-----:R-:W-:-:S07]  /*68c70*/  IMAD.IADD R220, R19, 0x1, R220 ;  /* 0x0000000113dc7824 */ /* 0x001fce00078e02dc */
[----:B------:R-:W0:Y:S01]  /*68c80*/  LDC R136, c[0x0][0x248] ;  /* 0x00009200ff887b82 */ /* 0x000e220000000800 */
[----:B-1----:R-:W-:-:S07]  /*68c90*/  IMAD.IADD R200, R220, 0x1, R219 ;  /* 0x00000001dcc87824 */ /* 0x002fce00078e02db */
[----:B------:R-:W1:Y:S01]  /*68ca0*/  LDC R8, c[0x0][0x248] ;  /* 0x00009200ff087b82 */ /* 0x000e620000000800 */
[----:B------:R-:W-:-:S04]  /*68cb0*/  IMAD.IADD R6, R200, 0x1, R240 ;  /* 0x00000001c8067824 */ /* 0x000fc800078e02f0 */
[----:B------:R-:W-:-:S03]  /*68cc0*/  IMAD.IADD R122, R6, 0x1, R242 ;  /* 0x00000001067a7824 */ /* 0x000fc600078e02f2 */
[----:B------:R-:W3:Y:S01]  /*68cd0*/  LDC R43, c[0x0][0x248] ;  /* 0x00009200ff2b7b82 */ /* 0x000ee20000000800 */
[----:B------:R-:W-:-:S04]  /*68ce0*/  IMAD.IADD R219, R122, 0x1, R241 ;  /* 0x000000017adb7824 */ /* 0x000fc800078e02f1 */
[----:B------:R-:W-:-:S04]  /*68cf0*/  IMAD.IADD R6, R219, 0x1, R243 ;  /* 0x00000001db067824 */ /* 0x000fc800078e02f3 */
[----:B------:R-:W-:Y:S02]  /*68d00*/  IMAD.IADD R162, R6, 0x1, R244 ;  /* 0x0000000106a27824 */ /* 0x000fe400078e02f4 */
[----:B------:R-:W4:Y:S02]  /*68d10*/  LDC R6, c[0x0][0x248] ;  /* 0x00009200ff067b82 */ /* 0x000f240000000800 */
[----:B--2---:R-:W-:Y:S01]  /*68d20*/  IMAD.IADD R192, R162, 0x1, R145 ;  /* 0x00000001a2c07824 */ /* 0x004fe200078e0291 */
[----:B-1----:R1:W-:Y:S03]  /*68d30*/  STL.64 [R1+0x2270], R8 ;  /* 0x0022700801007387 */ /* 0x0023e60000100a00 */
[----:B------:R-:W-:-:S04]  /*68d40*/  IMAD.IADD R249, R192, 0x1, R249 ;  /* 0x00000001c0f97824 */ /* 0x000fc800078e02f9 */
[----:B------:R-:W-:-:S04]  /*68d50*/  IMAD.IADD R218, R249, 0x1, R246 ;  /* 0x00000001f9da7824 */ /* 0x000fc800078e02f6 */
[----:B------:R-:W-:Y:S01]  /*68d60*/  IMAD.IADD R130, R218, 0x1, R245 ;  /* 0x00000001da827824 */ /* 0x000fe200078e02f5 */
[----:B-1----:R-:W-:-:S03]  /*68d70*/  LEA R8, P5, R161, R2, 0x1 ;  /* 0x00000002a1087211 */ /* 0x002fc600078a08ff */
[----:B------:R-:W-:Y:S01]  /*68d80*/  IMAD.IADD R248, R130, 0x1, R248 ;  /* 0x0000000182f87824 */ /* 0x000fe200078e02f8 */
[----:B------:R-:W-:-:S03]  /*68d90*/  LEA.HI.X.SX32 R9, R161, R4, 0x1, P5 ;  /* 0x00000004a1097211 */ /* 0x000fc600028f0eff */
[----:B------:R-:W-:Y:S02]  /*68da0*/  IMAD.IADD R131, R248, 0x1, R118 ;  /* 0x00000001f8837824 */ /* 0x000fe400078e0276 */
[----:B------:R1:W-:Y:S01]  /*68db0*/  STL.64 [R1+0xb00], R8 ;  /* 0x000b000801007387 */ /* 0x0003e20000100a00 */
[----:B------:R-:W2:Y:S01]  /*68dc0*/  LDC R118, c[0x0][0x248] ;  /* 0x00009200ff767b82 */ /* 0x000ea20000000800 */
[----:B------:R-:W-:-:S04]  /*68dd0*/  IMAD.IADD R217, R131, 0x1, R247 ;  /* 0x0000000183d97824 */ /* 0x000fc800078e02f7 */
[----:B------:R-:W-:-:S03]  /*68de0*/  IMAD.IADD R247, R217, 0x1, R126 ;  /* 0x00000001d9f77824 */ /* 0x000fc600078e027e */
[----:B------:R-:W2:Y:S01]  /*68df0*/  LDC R126, c[0x0][0x248] ;  /* 0x00009200ff7e7b82 */ /* 0x000ea20000000800 */
[----:B------:R-:W-:-:S04]  /*68e00*/  IMAD.IADD R193, R247, 0x1, R132 ;  /* 0x00000001f7c17824 */ /* 0x000fc800078e0284 */
[----:B------:R-:W-:-:S03]  /*68e10*/  IMAD.IADD R168, R193, 0x1, R141 ;  /* 0x00000001c1a87824 */ /* 0x000fc600078e028d */
[----:B-1----:R-:W1:Y:S01]  /*68e20*/  LDC R9, c[0x0][0x248] ;  /* 0x00009200ff097b82 */ /* 0x002e620000000800 */
[----:B------:R-:W-:-:S04]  /*68e30*/  IMAD.IADD R245, R168, 0x1, R140 ;  /* 0x00000001a8f57824 */ /* 0x000fc800078e028c */
[----:B------:R-:W-:-:S03]  /*68e40*/  IMAD.IADD R216, R245, 0x1, R142 ;  /* 0x00000001f5d87824 */ /* 0x000fc600078e028e */
[----:B------:R-:W2:Y:S01]  /*68e50*/  LDC R132, c[0x0][0x248] ;  /* 0x00009200ff847b82 */ /* 0x000ea20000000800 */
[----:B------:R-:W-:-:S04]  /*68e60*/  IMAD.IADD R120, R216, 0x1, R150 ;  /* 0x00000001d8787824 */ /* 0x000fc800078e0296 */
[----:B------:R-:W-:-:S03]  /*68e70*/  IMAD.IADD R246, R120, 0x1, R156 ;  /* 0x0000000178f67824 */ /* 0x000fc600078e029c */
[----:B------:R-:W2:Y:S01]  /*68e80*/  LDC R141, c[0x0][0x248] ;  /* 0x00009200ff8d7b82 */ /* 0x000ea20000000800 */
[----:B------:R-:W-:-:S04]  /*68e90*/  IMAD.IADD R187, R246, 0x1, R158 ;  /* 0x00000001f6bb7824 */ /* 0x000fc800078e029e */
[----:B------:R-:W-:-:S03]  /*68ea0*/  IMAD.IADD R213, R187, 0x1, R172 ;  /* 0x00000001bbd57824 */ /* 0x000fc600078e02ac */
[----:B------:R-:W2:Y:S01]  /*68eb0*/  LDC R140, c[0x0][0x248] ;  /* 0x00009200ff8c7b82 */ /* 0x000ea20000000800 */
[----:B----4-:R-:W-:-:S07]  /*68ec0*/  IMAD.IADD R243, R213, 0x1, R6 ;  /* 0x00000001d5f37824 */ /* 0x010fce00078e0206 */
[----:B------:R-:W4:Y:S08]  /*68ed0*/  LDC R6, c[0x0][0x248] ;  /* 0x00009200ff067b82 */ /* 0x000f300000000800 */
[----:B------:R-:W2:Y:S08]  /*68ee0*/  LDC R142, c[0x0][0x248] ;  /* 0x00009200ff8e7b82 */ /* 0x000eb00000000800 */
[----:B------:R-:W2:Y:S01]  /*68ef0*/  LDC R150, c[0x0][0x248] ;  /* 0x00009200ff967b82 */ /* 0x000ea20000000800 */
[----:B----4-:R-:W-:-:S07]  /*68f00*/  IMAD.IADD R6, R243, 0x1, R6 ;  /* 0x00000001f3067824 */ /* 0x010fce00078e0206 */
[----:B------:R-:W4:Y:S01]  /*68f10*/  LDC R156, c[0x0][0x248] ;  /* 0x00009200ff9c7b82 */ /* 0x000f220000000800 */
[----:B0-----:R-:W-:-:S04]  /*68f20*/  IMAD.IADD R160, R6, 0x1, R136 ;  /* 0x0000000106a07824 */ /* 0x001fc800078e0288 */
[----:B------:R-:W-:-:S03]  /*68f30*/  IMAD.IADD R244, R160, 0x1, R41 ;  /* 0x00000001a0f47824 */ /* 0x000fc600078e0229 */
[----:B------:R-:W0:Y:S08]  /*68f40*/  LDC R158, c[0x0][0x248] ;  /* 0x00009200ff9e7b82 */ /* 0x000e300000000800 */
[----:B------:R-:W3:Y:S08]  /*68f50*/  LDC R41, c[0x0][0x248] ;  /* 0x00009200ff297b82 */ /* 0x000ef00000000800 */
[----:B------:R-:W0:Y:S01]  /*68f60*/  LDC R172, c[0x0][0x248] ;  /* 0x00009200ffac7b82 */ /* 0x000e220000000800 */
[----:B---3--:R-:W-:-:S07]  /*68f70*/  IMAD.IADD R215, R244, 0x1, R41 ;  /* 0x00000001f4d77824 */ /* 0x008fce00078e0229 */
[----:B------:R-:W3:Y:S01]  /*68f80*/  LDC R41, c[0x0][0x248] ;  /* 0x00009200ff297b82 */ /* 0x000ee20000000800 */
[----:B------:R-:W-:-:S04]  /*68f90*/  IMAD.IADD R186, R215, 0x1, R197 ;  /* 0x00000001d7ba7824 */ /* 0x000fc800078e02c5 */
[----:B------:R-:W-:-:S04]  /*68fa0*/  IMAD.IADD R242, R186, 0x1, R191 ;  /* 0x00000001baf27824 */ /* 0x000fc800078e02bf */
[----:B------:R-:W-:-:S04]  /*68fb0*/  IMAD.IADD R145, R242, 0x1, R189 ;  /* 0x00000001f2917824 */ /* 0x000fc800078e02bd */
[----:B------:R-:W-:Y:S01]  /*68fc0*/  IMAD.IADD R212, R145, 0x1, R188 ;  /* 0x0000000191d47824 */ /* 0x000fe200078e02bc */
[----:B------:R-:W-:-:S03]  /*68fd0*/  LEA R188, P4, R252, R2, 0x1 ;  /* 0x00000002fcbc7211 */ /* 0x000fc600078808ff */
[----:B------:R-:W-:Y:S01]  /*68fe0*/  IMAD.IADD R241, R212, 0x1, R183 ;  /* 0x00000001d4f17824 */ /* 0x000fe200078e02b7 */
[----:B------:R-:W-:-:S03]  /*68ff0*/  LEA.HI.X.SX32 R189, R252, R4, 0x1, P4 ;  /* 0x00000004fcbd7211 */ /* 0x000fc600020f0eff */
[----:B------:R-:W-:Y:S01]  /*69000*/  IMAD.IADD R136, R241, 0x1, R182 ;  /* 0x00000001f1887824 */ /* 0x000fe200078e02b6 */
[----:B------:R-:W-:Y:S01]  /*69010*/  LEA R182, P3, R0, R2, 0x1 ;  /* 0x0000000200b67211 */ /* 0x000fe200078608ff */
[----:B---3--:R-:W-:Y:S02]  /*69020*/  IMAD.IADD R41, R161, 0x1, R41 ;  /* 0x00000001a1297824 */ /* 0x008fe400078e0229 */
[----:B------:R-:W-:Y:S01]  /*69030*/  IMAD.IADD R185, R136, 0x1, R165 ;  /* 0x0000000188b97824 */ /* 0x000fe200078e02a5 */
[----:B------:R-:W-:-:S03]  /*69040*/  LEA.HI.X.SX32 R183, R0, R4, 0x1, P3 ;  /* 0x0000000400b77211 */ /* 0x000fc600018f0eff */
[----:B------:R-:W-:Y:S01]  /*69050*/  IMAD.IADD R240, R185, 0x1, R164 ;  /* 0x00000001b9f07824 */ /* 0x000fe200078e02a4 */
[----:B------:R-:W-:-:S03]  /*69060*/  LEA R164, P3, R167, R2, 0x1 ;  /* 0x00000002a7a47211 */ /* 0x000fc600078608ff */
[----:B------:R-:W-:Y:S01]  /*69070*/  IMAD.IADD R0, R240, 0x1, R190 ;  /* 0x00000001f0007824 */ /* 0x000fe200078e02be */
[----:B------:R-:W-:Y:S02]  /*69080*/  LEA.HI.X.SX32 R165, R167, R4, 0x1, P3 ;  /* 0x00000004a7a57211 */ /* 0x000fe400018f0eff */
[-C--:B------:R-:W-:Y:S01]  /*69090*/  LEA R190, P4, R237, R2.reuse, 0x1 ;  /* 0x00000002edbe7211 */ /* 0x080fe200078808ff */
[----:B------:R-:W-:Y:S01]  /*690a0*/  IMAD.IADD R252, R0, 0x1, R166 ;  /* 0x0000000100fc7824 */ /* 0x000fe200078e02a6 */
[----:B------:R-:W-:Y:S02]  /*690b0*/  LEA R166, P3, R41, R2, 0x1 ;  /* 0x0000000229a67211 */ /* 0x000fe400078608ff */
[-C--:B------:R-:W-:Y:S01]  /*690c0*/  LEA.HI.X.SX32 R191, R237, R4.reuse, 0x1, P4 ;  /* 0x00000004edbf7211 */ /* 0x080fe200020f0eff */
[----:B------:R-:W-:Y:S01]  /*690d0*/  IMAD.IADD R161, R252, 0x1, R196 ;  /* 0x00000001fca17824 */ /* 0x000fe200078e02c4 */
[----:B------:R-:W-:Y:S02]  /*690e0*/  LEA.HI.X.SX32 R167, R41, R4, 0x1, P3 ;  /* 0x0000000429a77211 */ /* 0x000fe400018f0eff */
[----:B------:R-:W3:Y:S01]  /*690f0*/  LDC R41, c[0x0][0x248] ;  /* 0x00009200ff297b82 */ /* 0x000ee20000000800 */
[----:B------:R-:W-:Y:S01]  /*69100*/  IMAD.IADD R237, R161, 0x1, R43 ;  /* 0x00000001a1ed7824 */ /* 0x000fe200078e022b */
[----:B------:R-:W-:-:S02]  /*69110*/  LEA R196, P5, R123, R2, 0x1 ;  /* 0x000000027bc47211 */ /* 0x000fc400078a08ff */
[----:B------:R-:W-:Y:S02]  /*69120*/  LEA R16, P4, R211, R2, 0x1 ;  /* 0x00000002d3107211 */ /* 0x000fe400078808ff */
[----:B------:R-:W-:Y:S02]  /*69130*/  LEA.HI.X.SX32 R197, R123, R4, 0x1, P5 ;  /* 0x000000047bc57211 */ /* 0x000fe400028f0eff */
[----:B------:R-:W-:Y:S02]  /*69140*/  LEA R8, P5, R239, R2, 0x1 ;  /* 0x00000002ef087211 */ /* 0x000fe400078a08ff */
[-C--:B------:R-:W-:Y:S01]  /*69150*/  LEA.HI.X.SX32 R17, R211, R4.reuse, 0x1, P4 ;  /* 0x00000004d3117211 */ /* 0x080fe200020f0eff */
[----:B---3--:R-:W-:Y:S02]  /*69160*/  IMAD.IADD R41, R123, 0x1, R41 ;  /* 0x000000017b297824 */ /* 0x008fe400078e0229 */
[----:B-1----:R-:W-:Y:S01]  /*69170*/  IMAD.IADD R123, R237, 0x1, R9 ;  /* 0x00000001ed7b7824 */ /* 0x002fe200078e0209 */
[----:B------:R-:W-:-:S02]  /*69180*/  LEA.HI.X.SX32 R9, R239, R4, 0x1, P5 ;  /* 0x00000004ef097211 */ /* 0x000fc400028f0eff */
[----:B------:R-:W-:-:S04]  /*69190*/  LEA R42, P3, R41, R2, 0x1 ;  /* 0x00000002292a7211 */ /* 0x000fc800078608ff */
[----:B------:R-:W-:Y:S02]  /*691a0*/  LEA.HI.X.SX32 R43, R41, R4, 0x1, P3 ;  /* 0x00000004292b7211 */ /* 0x000fe400018f0eff */
[----:B------:R-:W1:Y:S03]  /*691b0*/  LDC R41, c[0x0][0x248] ;  /* 0x00009200ff297b82 */ /* 0x000e660000000800 */
[----:B------:R3:W-:Y:S04]  /*691c0*/  STL.64 [R1+0xae0], R42 ;  /* 0x000ae02a01007387 */ /* 0x0007e80000100a00 */
[----:B------:R2:W-:Y:S04]  /*691d0*/  STL.64 [R1+0xad8], R16 ;  /* 0x000ad81001007387 */ /* 0x0005e80000100a00 */
[----:B------:R4:W-:Y:S01]  /*691e0*/  STL.64 [R1+0xad0], R8 ;  /* 0x000ad00801007387 */ /* 0x0009e20000100a00 */
[----:B---3--:R-:W3:Y:S01]  /*691f0*/  LDC R43, c[0x0][0x248] ;  /* 0x00009200ff2b7b82 */ /* 0x008ee20000000800 */
[----:B--2---:R-:W-:-:S07]  /*69200*/  LEA R16, P5, R144, R2, 0x1 ;  /* 0x0000000290107211 */ /* 0x004fce00078a08ff */
[----:B------:R-:W2:Y:S01]  /*69210*/  LDC R17, c[0x0][0x248] ;  /* 0x00009200ff117b82 */ /* 0x000ea20000000800 */
[----:B-1----:R-:W-:Y:S01]  /*69220*/  IMAD.IADD R41, R239, 0x1, R41 ;  /* 0x00000001ef297824 */ /* 0x002fe200078e0229 */
[----:B----4-:R-:W-:-:S04]  /*69230*/  LEA R8, P4, R178, R2, 0x1 ;  /* 0x00000002b2087211 */ /* 0x010fc800078808ff */
[----:B------:R-:W-:Y:S02]  /*69240*/  LEA R42, P3, R41, R2, 0x1 ;  /* 0x00000002292a7211 */ /* 0x000fe400078608ff */
[-C--:B------:R-:W-:Y:S01]  /*69250*/  LEA.HI.X.SX32 R9, R178, R4.reuse, 0x1, P4 ;  /* 0x00000004b2097211 */ /* 0x080fe200020f0eff */
[----:B---3--:R-:W-:Y:S01]  /*69260*/  IMAD.IADD R211, R123, 0x1, R43 ;  /* 0x000000017bd37824 */ /* 0x008fe200078e022b */
[-C--:B------:R-:W-:Y:S02]  /*69270*/  LEA.HI.X.SX32 R43, R41, R4.reuse, 0x1, P3 ;  /* 0x00000004292b7211 */ /* 0x080fe400018f0eff */
[----:B------:R-:W1:Y:S03]  /*69280*/  LDC R41, c[0x0][0x248] ;  /* 0x00009200ff297b82 */ /* 0x000e660000000800 */
[----:B------:R3:W-:Y:S01]  /*69290*/  STL.64 [R1+0xac8], R42 ;  /* 0x000ac82a01007387 */ /* 0x0007e20000100a00 */
[----:B--2---:R-:W-:Y:S01]  /*692a0*/  IMAD.IADD R239, R211, 0x1, R17 ;  /* 0x00000001d3ef7824 */ /* 0x004fe200078e0211 */
[----:B------:R-:W-:-:S02]  /*692b0*/  LEA.HI.X.SX32 R17, R144, R4, 0x1, P5 ;  /* 0x0000000490117211 */ /* 0x000fc400028f0eff */
        /* <DEDUP_REMOVED lines=37> */
[C---:B------:R-:W-:Y:S02]  /*69510*/  LEA R42, P3, R41.reuse, R2, 0x1 ;  /* 0x00000002292a7211 */ /* 0x040fe400078608ff */
        /* <DEDUP_REMOVED lines=180> */
[----:B------:R-:W-:-:S05]  /*6a060*/  LEA.HI.X.SX32 R17, R205, R4, 0x1, P4 ;  /* 0x00000004cd117211 */ /* 0x000fca00020f0eff */
[----:B------:R1:W-:Y:S01]  /*6a070*/  STL.64 [R1+0x958], R16 ;  /* 0x0009581001007387 */ /* 0x0003e20000100a00 */
[----:B---3--:R-:W-:Y:S01]  /*6a080*/  IMAD.IADD R121, R177, 0x1, R43 ;  /* 0x00000001b1797824 */ /* 0x008fe200078e022b */
[-C--:B------:R-:W-:Y:S02]  /*6a090*/  LEA.HI.X.SX32 R43, R41, R4.reuse, 0x1, P3 ;  /* 0x00000004292b7211 */ /* 0x080fe400018f0eff */
[----:B------:R-:W3:Y:S03]  /*6a0a0*/  LDC R41, c[0x0][0x248] ;  /* 0x00009200ff297b82 */ /* 0x000ee60000000800 */
[----:B------:R-:W-:Y:S01]  /*6a0b0*/  STL.64 [R1+0x960], R42 ;  /* 0x0009602a01007387 */ /* 0x000fe20000100a00 */
[----:B--2---:R-:W-:Y:S01]  /*6a0c0*/  IMAD.IADD R227, R121, 0x1, R9 ;  /* 0x0000000179e37824 */ /* 0x004fe200078e0209 */
[----:B------:R-:W-:-:S03]  /*6a0d0*/  LEA.HI.X.SX32 R9, R138, R4, 0x1, P5 ;  /* 0x000000048a097211 */ /* 0x000fc600028f0eff */
[----:B-1----:R-:W1:Y:S01]  /*6a0e0*/  LDC R17, c[0x0][0x248] ;  /* 0x00009200ff117b82 */ /* 0x002e620000000800 */
[-C--:B------:R-:W-:Y:S01]  /*6a0f0*/  LEA R16, P4, R228, R2.reuse, 0x1 ;  /* 0x00000002e4107211 */ /* 0x080fe200078808ff */
[----:B------:R2:W-:Y:S02]  /*6a100*/  STL.64 [R1+0x950], R8 ;  /* 0x0009500801007387 */ /* 0x0005e40000100a00 */
[----:B--2---:R-:W-:Y:S01]  /*6a110*/  LEA R8, P5, R176, R2, 0x1 ;  /* 0x00000002b0087211 */ /* 0x004fe200078a08ff */
[----:B---3--:R-:W-:-:S03]  /*6a120*/  IMAD.IADD R205, R227, 0x1, R41 ;  /* 0x00000001e3cd7824 */ /* 0x008fc600078e0229 */
[----:B------:R-:W2:Y:S01]  /*6a130*/  LDC R41, c[0x0][0x248] ;  /* 0x00009200ff297b82 */ /* 0x000ea20000000800 */
[----:B------:R-:W-:Y:S01]  /*6a140*/  LEA.HI.X.SX32 R9, R176, R4, 0x1, P5 ;  /* 0x00000004b0097211 */ /* 0x000fe200028f0eff */
[----:B-1----:R-:W-:-:S04]  /*6a150*/  IMAD.IADD R17, R138, 0x1, R17 ;  /* 0x000000018a117824 */ /* 0x002fc800078e0211 */
[----:B------:R-:W-:Y:S01]  /*6a160*/  IMAD.MOV.U32 R43, RZ, RZ, R17 ;  /* 0x000000ffff2b7224 */ /* 0x000fe200078e0011 */
[----:B------:R-:W-:Y:S02]  /*6a170*/  LEA R42, P3, R17, R2, 0x1 ;  /* 0x00000002112a7211 */ /* 0x000fe400078608ff */
[-C--:B------:R-:W-:Y:S02]  /*6a180*/  LEA.HI.X.SX32 R17, R228, R4.reuse, 0x1, P4 ;  /* 0x00000004e4117211 */ /* 0x080fe400020f0eff */
[----:B------:R-:W-:-:S05]  /*6a190*/  LEA.HI.X.SX32 R43, R43, R4, 0x1, P3 ;  /* 0x000000042b2b7211 */ /* 0x000fca00018f0eff */
[----:B------:R1:W-:Y:S01]  /*6a1a0*/  STL.64 [R1+0x948], R42 ;  /* 0x0009482a01007387 */ /* 0x0003e20000100a00 */
[----:B--2---:R-:W-:-:S03]  /*6a1b0*/  IMAD.IADD R138, R205, 0x1, R41 ;  /* 0x00000001cd8a7824 */ /* 0x004fc600078e0229 */
[----:B------:R2:W-:Y:S01]  /*6a1c0*/  STL.64 [R1+0x940], R16 ;  /* 0x0009401001007387 */ /* 0x0005e20000100a00 */
[----:B------:R-:W3:Y:S03]  /*6a1d0*/  LDC R41, c[0x0][0x248] ;  /* 0x00009200ff297b82 */ /* 0x000ee60000000800 */
[----:B------:R4:W-:Y:S01]  /*6a1e0*/  STL.64 [R1+0x938], R8 ;  /* 0x0009380801007387 */ /* 0x0009e20000100a00 */
[----:B-1----:R-:W-:-:S04]  /*6a1f0*/  LEA R42, P3, R40, R2, 0x1 ;  /* 0x00000002282a7211 */ /* 0x002fc800078608ff */
[----:B------:R-:W-:Y:S02]  /*6a200*/  LEA.HI.X.SX32 R43, R40, R4, 0x1, P3 ;  /* 0x00000004282b7211 */ /* 0x000fe400018f0eff */
[-C--:B--2---:R-:W-:Y:S02]  /*6a210*/  LEA R16, P4, R204, R2.reuse, 0x1 ;  /* 0x00000002cc107211 */ /* 0x084fe400078808ff */
[----:B----4-:R-:W-:Y:S01]  /*6a220*/  LEA R8, P5, R226, R2, 0x1 ;  /* 0x00000002e2087211 */ /* 0x010fe200078a08ff */
[----:B------:R-:W-:Y:S01]  /*6a230*/  STL.64 [R1+0x930], R42 ;  /* 0x0009302a01007387 */ /* 0x000fe20000100a00 */
[-C--:B------:R-:W-:Y:S02]  /*6a240*/  LEA.HI.X.SX32 R17, R204, R4.reuse, 0x1, P4 ;  /* 0x00000004cc117211 */ /* 0x080fe400020f0eff */
[----:B------:R-:W-:Y:S02]  /*6a250*/  LEA.HI.X.SX32 R9, R226, R4, 0x1, P5 ;  /* 0x00000004e2097211 */ /* 0x000fe400028f0eff */
[----:B------:R-:W-:Y:S01]  /*6a260*/  LEA R40, P5, R129, R2, 0x1 ;  /* 0x0000000281287211 */ /* 0x000fe200078a08ff */
[----:B------:R1:W-:Y:S01]  /*6a270*/  STL.64 [R1+0x928], R16 ;  /* 0x0009281001007387 */ /* 0x0003e20000100a00 */
[----:B---3--:R-:W-:-:S02]  /*6a280*/  IMAD.IADD R228, R138, 0x1, R41 ;  /* 0x000000018ae47824 */ /* 0x008fc400078e0229 */
[----:B------:R-:W2:Y:S01]  /*6a290*/  LDC R41, c[0x0][0x248] ;  /* 0x00009200ff297b82 */ /* 0x000ea20000000800 */
[----:B------:R3:W-:Y:S01]  /*6a2a0*/  STL.64 [R1+0x920], R8 ;  /* 0x0009200801007387 */ /* 0x0007e20000100a00 */
[----:B-1----:R-:W-:-:S06]  /*6a2b0*/  LEA R16, P4, R146, R2, 0x1 ;  /* 0x0000000292107211 */ /* 0x002fcc00078808ff */
[----:B------:R-:W1:Y:S01]  /*6a2c0*/  LDC R43, c[0x0][0x248] ;  /* 0x00009200ff2b7b82 */ /* 0x000e620000000800 */
[----:B---3--:R-:W-:Y:S01]  /*6a2d0*/  LEA R8, P3, R23, R2, 0x1 ;  /* 0x0000000217087211 */ /* 0x008fe200078608ff */
[----:B--2---:R-:W-:-:S03]  /*6a2e0*/  IMAD.IADD R176, R228, 0x1, R41 ;  /* 0x00000001e4b07824 */ /* 0x004fc600078e0229 */
[----:B------:R-:W-:-:S03]  /*6a2f0*/  LEA.HI.X.SX32 R9, R23, R4, 0x1, P3 ;  /* 0x0000000417097211 */ /* 0x000fc600018f0eff */
[----:B------:R-:W2:Y:S01]  /*6a300*/  LDC R41, c[0x0][0x248] ;  /* 0x00009200ff297b82 */ /* 0x000ea20000000800 */
[----:B------:R-:W-:Y:S01]  /*6a310*/  LEA.HI.X.SX32 R17, R146, R4, 0x1, P4 ;  /* 0x0000000492117211 */ /* 0x000fe200020f0eff */
[----:B------:R3:W-:Y:S06]  /*6a320*/  STL.64 [R1+0x918], R8 ;  /* 0x0009180801007387 */ /* 0x0007ec0000100a00 */
[----:B------:R-:W4:Y:S01]  /*6a330*/  LDC R23, c[0x0][0x248] ;  /* 0x00009200ff177b82 */ /* 0x000f220000000800 */
[----:B---3--:R-:W3:Y:S01]  /*6a340*/  LDL.LU.64 R8, [R1+0x2270] ;  /* 0x0022700001087983 */ /* 0x008ee20000300a00 */
[----:B--2---:R-:W-:-:S06]  /*6a350*/  IMAD.IADD R204, R176, 0x1, R41 ;  /* 0x00000001b0cc7824 */ /* 0x004fcc00078e0229 */
[----:B------:R-:W2:Y:S01]  /*6a360*/  LDC R41, c[0x0][0x248] ;  /* 0x00009200ff297b82 */ /* 0x000ea20000000800 */
[----:B------:R0:W-:Y:S04]  /*6a370*/  STL.64 [R1+0x910], R16 ;  /* 0x0009101001007387 */ /* 0x0001e80000100a00 */
[----:B0-----:R-:W3:Y:S01]  /*6a380*/  LDL.LU.64 R16, [R1+0x2268] ;  /* 0x0022680001107983 */ /* 0x001ee20000300a00 */
[----:B--2---:R-:W-:Y:S01]  /*6a390*/  IMAD.IADD R226, R204, 0x1, R41 ;  /* 0x00000001cce27824 */ /* 0x004fe200078e0229 */
[----:B------:R-:W-:-:S05]  /*6a3a0*/  LEA.HI.X.SX32 R41, R129, R4, 0x1, P5 ;  /* 0x0000000481297211 */ /* 0x000fca00028f0eff */
[----:B------:R0:W-:Y:S02]  /*6a3b0*/  STL.64 [R1+0x908], R40 ;  /* 0x0009082801007387 */ /* 0x0001e40000100a00 */
[----:B0-----:R-:W-:Y:S01]  /*6a3c0*/  IMAD.MOV.U32 R41, RZ, RZ, R22 ;  /* 0x000000ffff297224 */ /* 0x001fe200078e0016 */
[----:B------:R-:W-:-:S04]  /*6a3d0*/  LEA R40, P3, R22, R2, 0x1 ;  /* 0x0000000216287211 */ /* 0x000fc800078608ff */
[----:B------:R-:W-:-:S05]  /*6a3e0*/  LEA.HI.X.SX32 R41, R41, R4, 0x1, P3 ;  /* 0x0000000429297211 */ /* 0x000fca00018f0eff */
[----:B------:R0:W-:Y:S04]  /*6a3f0*/  STL.64 [R1+0x900], R40 ;  /* 0x0009002801007387 */ /* 0x0001e80000100a00 */
[----:B0-----:R-:W2:Y:S01]  /*6a400*/  LDL.LU.64 R40, [R1+0x2260] ;  /* 0x0022600001287983 */ /* 0x001ea20000300a00 */
[----:B------:R-:W-:Y:S01]  /*6a410*/  LEA R42, P4, R225, R2, 0x1 ;  /* 0x00000002e12a7211 */ /* 0x000fe200078808ff */
[----:B-1----:R-:W-:-:S03]  /*6a420*/  IMAD.IADD R146, R226, 0x1, R43 ;  /* 0x00000001e2927824 */ /* 0x002fc600078e022b */
[----:B------:R-:W-:Y:S02]  /*6a430*/  LEA.HI.X.SX32 R43, R225, R4, 0x1, P4 ;  /* 0x00000004e12b7211 */ /* 0x000fe400020f0eff */
[----:B------:R-:W-:-:S03]  /*6a440*/  LEA R22, P5, R203, R2, 0x1 ;  /* 0x00000002cb167211 */ /* 0x000fc600078a08ff */
[----:B------:R0:W-:Y:S01]  /*6a450*/  STL.64 [R1+0x8f8], R42 ;  /* 0x0008f82a01007387 */ /* 0x0001e20000100a00 */
[----:B----4-:R-:W-:Y:S01]  /*6a460*/  IMAD.IADD R129, R146, 0x1, R23 ;  /* 0x0000000192817824 */ /* 0x010fe200078e0217 */
[----:B------:R-:W-:Y:S02]  /*6a470*/  LEA.HI.X.SX32 R23, R203, R4, 0x1, P5 ;  /* 0x00000004cb177211 */ /* 0x000fe400028f0eff */
[----:B0-----:R-:W-:-:S04]  /*6a480*/  LEA R42, P3, R35, R2, 0x1 ;  /* 0x00000002232a7211 */ /* 0x001fc800078608ff */
[----:B------:R-:W-:Y:S01]  /*6a490*/  LEA.HI.X.SX32 R43, R35, R4, 0x1, P3 ;  /* 0x00000004232b7211 */ /* 0x000fe200018f0eff */
[----:B------:R-:W-:Y:S04]  /*6a4a0*/  STL.64 [R1+0x8f0], R22 ;  /* 0x0008f01601007387 */ /* 0x000fe80000100a00 */
[----:B------:R0:W-:Y:S04]  /*6a4b0*/  STL.64 [R1+0x8e8], R42 ;  /* 0x0008e82a01007387 */ /* 0x0001e80000100a00 */
[----:B0-----:R-:W4:Y:S01]  /*6a4c0*/  LDL.LU.64 R42, [R1+0x2258] ;  /* 0x00225800012a7983 */ /* 0x001f220000300a00 */
[----:B------:R-:W-:-:S04]  /*6a4d0*/  LEA R22, P4, R171, R2, 0x1 ;  /* 0x00000002ab167211 */ /* 0x000fc800078808ff */
[----:B------:R-:W-:Y:S01]  /*6a4e0*/  LEA.HI.X.SX32 R23, R171, R4, 0x1, P4 ;  /* 0x00000004ab177211 */ /* 0x000fe200020f0eff */
[----:B--2---:R-:W-:-:S04]  /*6a4f0*/  IMAD.IADD R225, R129, 0x1, R41 ;  /* 0x0000000181e17824 */ /* 0x004fc800078e0229 */
[----:B------:R-:W-:Y:S01]  /*6a500*/  IMAD.IADD R203, R225, 0x1, R40 ;  /* 0x00000001e1cb7824 */ /* 0x000fe200078e0228 */
[----:B------:R-:W-:-:S04]  /*6a510*/  LEA R40, P5, R224, R2, 0x1 ;  /* 0x00000002e0287211 */ /* 0x000fc800078a08ff */
[----:B------:R-:W-:-:S05]  /*6a520*/  LEA.HI.X.SX32 R41, R224, R4, 0x1, P5 ;  /* 0x00000004e0297211 */ /* 0x000fca00028f0eff */
[----:B------:R0:W-:Y:S04]  /*6a530*/  STL.64 [R1+0x2220], R40 ;  /* 0x0022202801007387 */ /* 0x0001e80000100a00 */
[----:B------:R1:W-:Y:S01]  /*6a540*/  STL.64 [R1+0x8e0], R22 ;  /* 0x0008e01601007387 */ /* 0x0003e20000100a00 */
[----:B0-----:R-:W0:Y:S01]  /*6a550*/  LDC R40, c[0x0][0x248] ;  /* 0x00009200ff287b82 */ /* 0x001e220000000800 */
[----:B-1----:R-:W-:Y:S01]  /*6a560*/  IMAD.MOV.U32 R23, RZ, RZ, R34 ;  /* 0x000000ffff177224 */ /* 0x002fe200078e0022 */
[-C--:B------:R-:W-:Y:S02]  /*6a570*/  LEA R22, P3, R34, R2.reuse, 0x1 ;  /* 0x0000000222167211 */ /* 0x080fe400078608ff */
[----:B------:R-:W-:Y:S02]  /*6a580*/  LEA R34, P4, R251, R2, 0x1 ;  /* 0x00000002fb227211 */ /* 0x000fe400078808ff */
[----:B------:R-:W-:-:S02]  /*6a590*/  LEA.HI.X.SX32 R23, R23, R4, 0x1, P3 ;  /* 0x0000000417177211 */ /* 0x000fc400018f0eff */
[----:B------:R-:W-:-:S03]  /*6a5a0*/  LEA.HI.X.SX32 R35, R251, R4, 0x1, P4 ;  /* 0x00000004fb237211 */ /* 0x000fc600020f0eff */
[----:B------:R1:W-:Y:S04]  /*6a5b0*/  STL.64 [R1+0x8d0], R22 ;  /* 0x0008d01601007387 */ /* 0x0003e80000100a00 */
[----:B-1----:R-:W2:Y:S04]  /*6a5c0*/  LDL.LU.64 R22, [R1+0x2250] ;  /* 0x0022500001167983 */ /* 0x002ea80000300a00 */
[----:B------:R1:W-:Y:S04]  /*6a5d0*/  STL.64 [R1+0x8c8], R34 ;  /* 0x0008c82201007387 */ /* 0x0003e80000100a00 */
[----:B-1----:R-:W3:Y:S01]  /*6a5e0*/  LDL.LU.64 R34, [R1+0x2248] ;  /* 0x0022480001227983 */ /* 0x002ee20000300a00 */
[----:B----4-:R-:W-:-:S04]  /*6a5f0*/  IMAD.IADD R171, R203, 0x1, R43 ;  /* 0x00000001cbab7824 */ /* 0x010fc800078e022b */
[----:B------:R-:W-:Y:S01]  /*6a600*/  IMAD.IADD R224, R171, 0x1, R42 ;  /* 0x00000001abe07824 */ /* 0x000fe200078e022a */
[----:B------:R-:W-:-:S04]  /*6a610*/  LEA R42, P5, R202, R2, 0x1 ;  /* 0x00000002ca2a7211 */ /* 0x000fc800078a08ff */
[----:B------:R-:W-:Y:S01]  /*6a620*/  LEA.HI.X.SX32 R43, R202, R4, 0x1, P5 ;  /* 0x00000004ca2b7211 */ /* 0x000fe200028f0eff */
[----:B0-----:R-:W-:-:S04]  /*6a630*/  IMAD.IADD R251, R224, 0x1, R40 ;  /* 0x00000001e0fb7824 */ /* 0x001fc800078e0228 */
[----:B------:R0:W-:Y:S01]  /*6a640*/  STL.64 [R1+0x8c0], R42 ;  /* 0x0008c02a01007387 */ /* 0x0001e20000100a00 */
[-C--:B------:R-:W-:Y:S01]  /*6a650*/  LEA R40, P4, R221, R2.reuse, 0x1 ;  /* 0x00000002dd287211 */ /* 0x080fe200078808ff */
[----:B0-----:R-:W-:Y:S01]  /*6a660*/  IMAD.MOV.U32 R43, RZ, RZ, R33 ;  /* 0x000000ffff2b7224 */ /* 0x001fe200078e0021 */
[----:B------:R-:W-:-:S04]  /*6a670*/  LEA R42, P3, R33, R2, 0x1 ;  /* 0x00000002212a7211 */ /* 0x000fc800078608ff */
[----:B------:R-:W-:Y:S01]  /*6a680*/  LEA.HI.X.SX32 R43, R43, R4, 0x1, P3 ;  /* 0x000000042b2b7211 */ /* 0x000fe200018f0eff */
[----:B------:R-:W-:Y:S04]  /*6a690*/  STL [R1+0x8b0], R40 ;  /* 0x0008b02801007387 */ /* 0x000fe80000100800 */
[----:B------:R0:W-:Y:S02]  /*6a6a0*/  STL.64 [R1+0x2210], R42 ;  /* 0x0022102a01007387 */ /* 0x0001e40000100a00 */
[----:B0-----:R-:W-:Y:S02]  /*6a6b0*/  IMAD.MOV.U32 R43, RZ, RZ, R41 ;  /* 0x000000ffff2b7224 */ /* 0x001fe400078e0029 */
[----:B------:R-:W0:Y:S01]  /*6a6c0*/  LDC R41, c[0x0][0x248] ;  /* 0x00009200ff297b82 */ /* 0x000e220000000800 */
[----:B------:R-:W-:-:S02]  /*6a6d0*/  IMAD.MOV.U32 R42, RZ, RZ, R40 ;  /* 0x000000ffff2a7224 */ /* 0x000fc400078e0028 */
[----:B------:R-:W-:-:S05]  /*6a6e0*/  IMAD.IADD R202, R251, 0x1, R32 ;  /* 0x00000001fbca7824 */ /* 0x000fca00078e0220 */
[----:B------:R-:W1:Y:S01]  /*6a6f0*/  LDC R40, c[0x0][0x248] ;  /* 0x00009200ff287b82 */ /* 0x000e620000000800 */
[----:B------:R-:W-:Y:S02]  /*6a700*/  LEA.HI.X.SX32 R43, R221, R4, 0x1, P4 ;  /* 0x00000004dd2b7211 */ /* 0x000fe400020f0eff */
[----:B------:R-:W-:Y:S01]  /*6a710*/  LEA R32, P5, R152, R2, 0x1 ;  /* 0x0000000298207211 */ /* 0x000fe200078a08ff */
[----:B0-----:R-:W-:-:S04]  /*6a720*/  IMAD.IADD R221, R202, 0x1, R41 ;  /* 0x00000001cadd7824 */ /* 0x001fc800078e0229 */
[----:B------:R-:W0:Y:S01]  /*6a730*/  LDC R41, c[0x0][0x248] ;  /* 0x00009200ff297b82 */ /* 0x000e220000000800 */
[C---:B------:R-:W-:Y:S01]  /*6a740*/  LEA.HI.X.SX32 R33, R152.reuse, R4, 0x1, P5 ;  /* 0x0000000498217211 */ /* 0x040fe200028f0eff */
[----:B------:R4:W-:Y:S01]  /*6a750*/  STL [R1+0x8b4], R43 ;  /* 0x0008b42b01007387 */ /* 0x0009e20000100800 */
[----:B-1----:R-:W-:-:S03]  /*6a760*/  IMAD.IADD R40, R152, 0x1, R40 ;  /* 0x0000000198287824 */ /* 0x002fc600078e0228 */
[----:B------:R1:W-:Y:S01]  /*6a770*/  STL.64 [R1+0x8a8], R32 ;  /* 0x0008a82001007387 */ /* 0x0003e20000100a00 */
[----:B------:R-:W-:-:S04]  /*6a780*/  LEA R42, P4, R170, R2, 0x1 ;  /* 0x00000002aa2a7211 */ /* 0x000fc800078808ff */
[----:B----4-:R-:W-:Y:S01]  /*6a790*/  LEA.HI.X.SX32 R43, R170, R4, 0x1, P4 ;  /* 0x00000004aa2b7211 */ /* 0x010fe200020f0eff */
[----:B-1----:R-:W-:Y:S01]  /*6a7a0*/  IMAD.MOV.U32 R33, RZ, RZ, R40 ;  /* 0x000000ffff217224 */ /* 0x002fe200078e0028 */
[-C--:B------:R-:W-:Y:S02]  /*6a7b0*/  LEA R32, P3, R40, R2.reuse, 0x1 ;  /* 0x0000000228207211 */ /* 0x080fe400078608ff */
[----:B------:R-:W-:Y:S01]  /*6a7c0*/  LEA R40, P5, R223, R2, 0x1 ;  /* 0x00000002df287211 */ /* 0x000fe200078a08ff */
[----:B0-----:R-:W-:Y:S01]  /*6a7d0*/  IMAD.IADD R152, R221, 0x1, R41 ;  /* 0x00000001dd987824 */ /* 0x001fe200078e0229 */
[-C--:B------:R-:W-:Y:S02]  /*6a7e0*/  LEA.HI.X.SX32 R33, R33, R4.reuse, 0x1, P3 ;  /* 0x0000000421217211 */ /* 0x080fe400018f0eff */
[----:B------:R-:W-:-:S03]  /*6a7f0*/  LEA.HI.X.SX32 R41, R223, R4, 0x1, P5 ;  /* 0x00000004df297211 */ /* 0x000fc600028f0eff */
[----:B------:R-:W-:Y:S04]  /*6a800*/  STL.64 [R1+0x2228], R32 ;  /* 0x0022282001007387 */ /* 0x000fe80000100a00 */
[----:B------:R-:W-:Y:S04]  /*6a810*/  STL.64 [R1+0x890], R40 ;  /* 0x0008902801007387 */ /* 0x000fe80000100a00 */
[----:B------:R0:W-:Y:S02]  /*6a820*/  STL.64 [R1+0x898], R42 ;  /* 0x0008982a01007387 */ /* 0x0001e40000100a00 */
[----:B0-----:R-:W0:Y:S01]  /*6a830*/  LDC R43, c[0x0][0x248] ;  /* 0x00009200ff2b7b82 */ /* 0x001e220000000800 */
[----:B------:R-:W-:-:S04]  /*6a840*/  LEA R40, P3, R21, R2, 0x1 ;  /* 0x0000000215287211 */ /* 0x000fc800078608ff */
[----:B------:R-:W-:Y:S02]  /*6a850*/  LEA.HI.X.SX32 R41, R21, R4, 0x1, P3 ;  /* 0x0000000415297211 */ /* 0x000fe400018f0eff */
[C---:B------:R-:W-:Y:S01]  /*6a860*/  LEA R32, P4, R201.reuse, R2, 0x1 ;  /* 0x00000002c9207211 */ /* 0x040fe200078808ff */
[----:B------:R-:W1:Y:S02]  /*6a870*/  LDC R42, c[0x0][0x248] ;  /* 0x00009200ff2a7b82 */ /* 0x000e640000000800 */
[----:B------:R4:W-:Y:S01]  /*6a880*/  STL.64 [R1+0x888], R40 ;  /* 0x0008882801007387 */ /* 0x0009e20000100a00 */
[----:B------:R-:W-:Y:S01]  /*6a890*/  LEA.HI.X.SX32 R33, R201, R4, 0x1, P4 ;  /* 0x00000004c9217211 */ /* 0x000fe200020f0eff */
[----:B0-----:R-:W-:-:S05]  /*6a8a0*/  IMAD.IADD R43, R137, 0x1, R43 ;  /* 0x00000001892b7824 */ /* 0x001fca00078e022b */
[C---:B----4-:R-:W-:Y:S01]  /*6a8b0*/  LEA R40, P3, R43.reuse, R2, 0x1 ;  /* 0x000000022b287211 */ /* 0x050fe200078608ff */
[----:B------:R-:W-:Y:S03]  /*6a8c0*/  STL.64 [R1+0x880], R32 ;  /* 0x0008802001007387 */ /* 0x000fe60000100a00 */
[----:B------:R-:W-:Y:S01]  /*6a8d0*/  LEA.HI.X.SX32 R41, R43, R4, 0x1, P3 ;  /* 0x000000042b297211 */ /* 0x000fe200018f0eff */
[----:B---3--:R-:W-:-:S04]  /*6a8e0*/  IMAD.IADD R170, R152, 0x1, R35 ;  /* 0x0000000198aa7824 */ /* 0x008fc800078e0223 */
[----:B------:R-:W-:Y:S01]  /*6a8f0*/  IMAD.IADD R223, R170, 0x1, R34 ;  /* 0x00000001aadf7824 */ /* 0x000fe200078e0222 */
[----:B------:R-:W-:-:S04]  /*6a900*/  LEA R34, P5, R137, R2, 0x1 ;  /* 0x0000000289227211 */ /* 0x000fc800078a08ff */
[----:B------:R-:W-:-:S05]  /*6a910*/  LEA.HI.X.SX32 R35, R137, R4, 0x1, P5 ;  /* 0x0000000489237211 */ /* 0x000fca00028f0eff */
[----:B------:R-:W-:Y:S04]  /*6a920*/  STL.64 [R1+0x21f8], R34 ;  /* 0x0021f82201007387 */ /* 0x000fe80000100a00 */
[----:B------:R0:W-:Y:S02]  /*6a930*/  STL.64 [R1+0x870], R40 ;  /* 0x0008702801007387 */ /* 0x0001e40000100a00 */
[----:B0-----:R-:W0:Y:S01]  /*6a940*/  LDC R41, c[0x0][0x248] ;  /* 0x00009200ff297b82 */ /* 0x001e220000000800 */
[----:B------:R-:W-:Y:S01]  /*6a950*/  IMAD.IADD R201, R223, 0x1, R20 ;  /* 0x00000001dfc97824 */ /* 0x000fe200078e0214 */
[-C--:B------:R-:W-:Y:S02]  /*6a960*/  LEA R20, P4, R222, R2.reuse, 0x1 ;  /* 0x00000002de147211 */ /* 0x080fe400078808ff */
[----:B------:R-:W-:-:S04]  /*6a970*/  LEA R32, P5, R250, R2, 0x1 ;  /* 0x00000002fa207211 */ /* 0x000fc800078a08ff */
[----:B------:R-:W3:Y:S01]  /*6a980*/  LDC R40, c[0x0][0x248] ;  /* 0x00009200ff287b82 */ /* 0x000ee20000000800 */
[----:B0-----:R-:W-:-:S05]  /*6a990*/  IMAD.IADD R41, R250, 0x1, R41 ;  /* 0x00000001fa297824 */ /* 0x001fca00078e0229 */
[----:B------:R-:W-:-:S04]  /*6a9a0*/  LEA R34, P3, R41, R2, 0x1 ;  /* 0x0000000229227211 */ /* 0x000fc800078608ff */
[-C--:B------:R-:W-:Y:S02]  /*6a9b0*/  LEA.HI.X.SX32 R35, R41, R4.reuse, 0x1, P3 ;  /* 0x0000000429237211 */ /* 0x080fe400018f0eff */
[----:B------:R-:W0:Y:S01]  /*6a9c0*/  LDC R41, c[0x0][0x248] ;  /* 0x00009200ff297b82 */ /* 0x000e220000000800 */
[----:B-1----:R-:W-:Y:S01]  /*6a9d0*/  IMAD.IADD R137, R201, 0x1, R42 ;  /* 0x00000001c9897824 */ /* 0x002fe200078e022a */
[-C--:B------:R-:W-:Y:S02]  /*6a9e0*/  LEA.HI.X.SX32 R21, R222, R4.reuse, 0x1, P4 ;  /* 0x00000004de157211 */ /* 0x080fe400020f0eff */
[----:B------:R-:W-:Y:S01]  /*6a9f0*/  LEA.HI.X.SX32 R33, R250, R4, 0x1, P5 ;  /* 0x00000004fa217211 */ /* 0x000fe200028f0eff */
[----:B--2---:R-:W-:Y:S02]  /*6aa00*/  IMAD.IADD R222, R137, 0x1, R23 ;  /* 0x0000000189de7824 */ /* 0x004fe400078e0217 */
[----:B------:R-:W-:Y:S02]  /*6aa10*/  STL.64 [R1+0x21e8], R20 ;  /* 0x0021e81401007387 */ /* 0x000fe40000100a00 */
[----:B------:R-:W-:-:S02]  /*6aa20*/  IMAD.IADD R250, R222, 0x1, R22 ;  /* 0x00000001defa7824 */ /* 0x000fc400078e0216 */
[----:B------:R1:W-:Y:S01]  /*6aa30*/  STL.64 [R1+0x860], R32 ;  /* 0x0008602001007387 */ /* 0x0003e20000100a00 */
[----:B------:R-:W-:-:S04]  /*6aa40*/  LEA R22, P5, R214, R2, 0x1 ;  /* 0x00000002d6167211 */ /* 0x000fc800078a08ff */
[----:B------:R-:W-:Y:S02]  /*6aa50*/  LEA.HI.X.SX32 R23, R214, R4, 0x1, P5 ;  /* 0x00000004d6177211 */ /* 0x000fe400028f0eff */
[----:B-1----:R-:W-:Y:S01]  /*6aa60*/  LEA R32, P4, R194, R2, 0x1 ;  /* 0x00000002c2207211 */ /* 0x002fe200078808ff */
[----:B0-----:R-:W-:-:S03]  /*6aa70*/  IMAD.IADD R41, R214, 0x1, R41 ;  /* 0x00000001d6297824 */ /* 0x001fc600078e0229 */
[----:B------:R-:W-:Y:S01]  /*6aa80*/  LEA.HI.X.SX32 R33, R194, R4, 0x1, P4 ;  /* 0x00000004c2217211 */ /* 0x000fe200020f0eff */
[----:B------:R-:W-:Y:S04]  /*6aa90*/  STL.64 [R1+0x858], R34 ;  /* 0x0008582201007387 */ /* 0x000fe80000100a00 */
[----:B------:R-:W-:Y:S04]  /*6aaa0*/  STL.64 [R1+0x850], R32 ;  /* 0x0008502001007387 */ /* 0x000fe80000100a00 */
[----:B------:R0:W-:Y:S02]  /*6aab0*/  STL.64 [R1+0x848], R22 ;  /* 0x0008481601007387 */ /* 0x0001e40000100a00 */
[----:B0-----:R-:W-:-:S04]  /*6aac0*/  LEA R22, P3, R41, R2, 0x1 ;  /* 0x0000000229167211 */ /* 0x001fc800078608ff */
[----:B------:R-:W-:Y:S02]  /*6aad0*/  LEA.HI.X.SX32 R23, R41, R4, 0x1, P3 ;  /* 0x0000000429177211 */ /* 0x000fe400018f0eff */
[----:B------:R-:W0:Y:S01]  /*6aae0*/  LDC R41, c[0x0][0x248] ;  /* 0x00009200ff297b82 */ /* 0x000e220000000800 */
[-C--:B------:R-:W-:Y:S01]  /*6aaf0*/  LEA R32, P5, R147, R2.reuse, 0x1 ;  /* 0x0000000293207211 */ /* 0x080fe200078a08ff */
[----:B---3--:R-:W-:Y:S01]  /*6ab00*/  IMAD.IADD R194, R250, 0x1, R40 ;  /* 0x00000001fac27824 */ /* 0x008fe200078e0228 */
[----:B------:R-:W-:Y:S02]  /*6ab10*/  LEA R34, P4, R169, R2, 0x1 ;  /* 0x00000002a9227211 */ /* 0x000fe400078808ff */
[-C--:B------:R-:W-:Y:S01]  /*6ab20*/  LEA.HI.X.SX32 R33, R147, R4.reuse, 0x1, P5 ;  /* 0x0000000493217211 */ /* 0x080fe200028f0eff */
[----:B------:R1:W-:Y:S02]  /*6ab30*/  STL.64 [R1+0x21d8], R22 ;  /* 0x0021d81601007387 */ /* 0x0003e40000100a00 */
[----:B------:R-:W2:Y:S01]  /*6ab40*/  LDC R40, c[0x0][0x248] ;  /* 0x00009200ff287b82 */ /* 0x000ea20000000800 */
[----:B------:R-:W-:Y:S01]  /*6ab50*/  LEA.HI.X.SX32 R35, R169, R4, 0x1, P4 ;  /* 0x00000004a9237211 */ /* 0x000fe200020f0eff */
[----:B------:R3:W-:Y:S01]  /*6ab60*/  STL.64 [R1+0x830], R32 ;  /* 0x0008302001007387 */ /* 0x0007e20000100a00 */
[----:B-1----:R-:W-:-:S02]  /*6ab70*/  LEA R22, P4, R220, R2, 0x1 ;  /* 0x00000002dc167211 */ /* 0x002fc400078808ff */
[C---:B---3--:R-:W-:Y:S02]  /*6ab80*/  LEA R32, P3, R19.reuse, R2, 0x1 ;  /* 0x0000000213207211 */ /* 0x048fe400078608ff */
[-C--:B------:R-:W-:Y:S02]  /*6ab90*/  LEA.HI.X.SX32 R23, R220, R4.reuse, 0x1, P4 ;  /* 0x00000004dc177211 */ /* 0x080fe400020f0eff */
[----:B------:R-:W-:Y:S01]  /*6aba0*/  LEA.HI.X.SX32 R33, R19, R4, 0x1, P3 ;  /* 0x0000000413217211 */ /* 0x000fe200018f0eff */
[----:B0-----:R-:W-:Y:S01]  /*6abb0*/  IMAD.IADD R41, R200, 0x1, R41 ;  /* 0x00000001c8297824 */ /* 0x001fe200078e0229 */
[----:B------:R-:W-:Y:S04]  /*6abc0*/  STL.64 [R1+0x838], R34 ;  /* 0x0008382201007387 */ /* 0x000fe80000100a00 */
[----:B------:R-:W-:Y:S04]  /*6abd0*/  STL.64 [R1+0x828], R32 ;  /* 0x0008282001007387 */ /* 0x000fe80000100a00 */
[----:B------:R0:W-:Y:S01]  /*6abe0*/  STL.64 [R1+0x820], R22 ;  /* 0x0008201601007387 */ /* 0x0001e20000100a00 */
[----:B--2---:R-:W-:-:S02]  /*6abf0*/  IMAD.IADD R214, R194, 0x1, R40 ;  /* 0x00000001c2d67824 */ /* 0x004fc400078e0228 */
[----:B------:R-:W1:Y:S01]  /*6ac00*/  LDC R40, c[0x0][0x248] ;  /* 0x00009200ff287b82 */ /* 0x000e620000000800 */
[----:B0-----:R-:W-:-:S04]  /*6ac10*/  LEA R22, P3, R41, R2, 0x1 ;  /* 0x0000000229167211 */ /* 0x001fc800078608ff */
[----:B------:R-:W-:-:S03]  /*6ac20*/  LEA.HI.X.SX32 R23, R41, R4, 0x1, P3 ;  /* 0x0000000429177211 */ /* 0x000fc600018f0eff */
[----:B------:R-:W0:Y:S01]  /*6ac30*/  LDC R41, c[0x0][0x248] ;  /* 0x00009200ff297b82 */ /* 0x000e220000000800 */
[----:B------:R-:W-:-:S04]  /*6ac40*/  IMAD.IADD R169, R214, 0x1, R17 ;  /* 0x00000001d6a97824 */ /* 0x000fc800078e0211 */
[----:B------:R-:W-:Y:S01]  /*6ac50*/  IMAD.IADD R147, R169, 0x1, R16 ;  /* 0x00000001a9937824 */ /* 0x000fe200078e0210 */
[----:B------:R-:W-:-:S03]  /*6ac60*/  LEA R16, P5, R200, R2, 0x1 ;  /* 0x00000002c8107211 */ /* 0x000fc600078a08ff */
[----:B------:R-:W-:Y:S01]  /*6ac70*/  IMAD.IADD R220, R147, 0x1, R18 ;  /* 0x0000000193dc7824 */ /* 0x000fe200078e0212 */
[----:B------:R-:W-:Y:S02]  /*6ac80*/  LEA R18, P4, R122, R2, 0x1 ;  /* 0x000000027a127211 */ /* 0x000fe400078808ff */
[-C--:B------:R-:W-:Y:S02]  /*6ac90*/  LEA.HI.X.SX32 R17, R200, R4.reuse, 0x1, P5 ;  /* 0x00000004c8117211 */ /* 0x080fe400028f0eff */
[----:B------:R-:W-:-:S03]  /*6aca0*/  LEA.HI.X.SX32 R19, R122, R4, 0x1, P4 ;  /* 0x000000047a137211 */ /* 0x000fc600020f0eff */
[----:B------:R2:W-:Y:S04]  /*6acb0*/  STL.64 [R1+0x21c0], R16 ;  /* 0x0021c01001007387 */ /* 0x0005e80000100a00 */
[----:B------:R-:W-:Y:S01]  /*6acc0*/  STL.64 [R1+0x810], R22 ;  /* 0x0008101601007387 */ /* 0x000fe20000100a00 */
[----:B0-----:R-:W-:-:S03]  /*6acd0*/  IMAD.IADD R41, R219, 0x1, R41 ;  /* 0x00000001db297824 */ /* 0x001fc600078e0229 */
[----:B------:R0:W-:Y:S01]  /*6ace0*/  STL.64 [R1+0x808], R18 ;  /* 0x0008081201007387 */ /* 0x0001e20000100a00 */
[----:B-1----:R-:W-:Y:S01]  /*6acf0*/  IMAD.IADD R200, R220, 0x1, R40 ;  /* 0x00000001dcc87824 */ /* 0x002fe200078e0228 */
[-C--:B--2---:R-:W-:Y:S02]  /*6ad00*/  LEA R16, P5, R219, R2.reuse, 0x1 ;  /* 0x00000002db107211 */ /* 0x084fe400078a08ff */
[----:B0-----:R-:W-:-:S04]  /*6ad10*/  LEA R18, P3, R41, R2, 0x1 ;  /* 0x0000000229127211 */ /* 0x001fc800078608ff */
[-C--:B------:R-:W-:Y:S02]  /*6ad20*/  LEA.HI.X.SX32 R19, R41, R4.reuse, 0x1, P3 ;  /* 0x0000000429137211 */ /* 0x080fe400018f0eff */
[----:B------:R-:W0:Y:S01]  /*6ad30*/  LDC R41, c[0x0][0x248] ;  /* 0x00009200ff297b82 */ /* 0x000e220000000800 */
[----:B------:R-:W-:Y:S01]  /*6ad40*/  IMAD.IADD R122, R200, 0x1, R9 ;  /* 0x00000001c87a7824 */ /* 0x000fe200078e0209 */
[----:B------:R-:W-:-:S03]  /*6ad50*/  LEA.HI.X.SX32 R17, R219, R4, 0x1, P5 ;  /* 0x00000004db117211 */ /* 0x000fc600028f0eff */
[----:B------:R-:W-:Y:S01]  /*6ad60*/  IMAD.IADD R219, R122, 0x1, R8 ;  /* 0x000000017adb7824 */ /* 0x000fe200078e0208 */
[C---:B------:R-:W-:Y:S01]  /*6ad70*/  LEA R8, P5, R192.reuse, R2, 0x1 ;  /* 0x00000002c0087211 */ /* 0x040fe200078a08ff */
[----:B------:R1:W-:Y:S03]  /*6ad80*/  STL.64 [R1+0x800], R16 ;  /* 0x0008001001007387 */ /* 0x0003e60000100a00 */
[----:B------:R-:W-:Y:S01]  /*6ad90*/  LEA.HI.X.SX32 R9, R192, R4, 0x1, P5 ;  /* 0x00000004c0097211 */ /* 0x000fe200028f0eff */
[----:B------:R-:W-:Y:S01]  /*6ada0*/  STL.64 [R1+0x21c8], R18 ;  /* 0x0021c81201007387 */ /* 0x000fe20000100a00 */
[----:B-1----:R-:W-:-:S04]  /*6adb0*/  LEA R16, P4, R162, R2, 0x1 ;  /* 0x00000002a2107211 */ /* 0x002fc800078808ff */
[----:B------:R-:W-:Y:S01]  /*6adc0*/  LEA.HI.X.SX32 R17, R162, R4, 0x1, P4 ;  /* 0x00000004a2117211 */ /* 0x000fe200020f0eff */
[----:B------:R-:W-:Y:S01]  /*6add0*/  IMAD.IADD R162, R219, 0x1, R11 ;  /* 0x00000001dba27824 */ /* 0x000fe200078e020b */
[----:B------:R-:W-:Y:S01]  /*6ade0*/  STL.64 [R1+0x2230], R8 ;  /* 0x0022300801007387 */ /* 0x000fe20000100a00 */
[----:B------:R-:W-:-:S03]  /*6adf0*/  LEA R22, P3, R249, R2, 0x1 ;  /* 0x00000002f9167211 */ /* 0x000fc600078608ff */
[----:B------:R1:W-:Y:S01]  /*6ae00*/  STL.64 [R1+0x7f0], R16 ;  /* 0x0007f01001007387 */ /* 0x0003e20000100a00 */
[----:B------:R-:W-:Y:S01]  /*6ae10*/  IMAD.IADD R192, R162, 0x1, R10 ;  /* 0x00000001a2c07824 */ /* 0x000fe200078e020a */
[----:B------:R-:W-:Y:S02]  /*6ae20*/  LEA R10, P5, R130, R2, 0x1 ;  /* 0x00000002820a7211 */ /* 0x000fe400078a08ff */
[----:B------:R-:W-:Y:S02]  /*6ae30*/  LEA.HI.X.SX32 R23, R249, R4, 0x1, P3 ;  /* 0x00000004f9177211 */ /* 0x000fe400018f0eff */
[----:B-1----:R-:W-:Y:S01]  /*6ae40*/  LEA R16, P4, R218, R2, 0x1 ;  /* 0x00000002da107211 */ /* 0x002fe200078808ff */
[----:B------:R-:W-:Y:S01]  /*6ae50*/  IMAD.MOV.U32 R33, RZ, RZ, R197 ;  /* 0x000000ffff217224 */ /* 0x000fe200078e00c5 */
[-C--:B------:R-:W-:Y:S01]  /*6ae60*/  LEA.HI.X.SX32 R11, R130, R4.reuse, 0x1, P5 ;  /* 0x00000004820b7211 */ /* 0x080fe200028f0eff */
[----:B------:R-:W1:Y:S01]  /*6ae70*/  LDC R249, c[0x0][0x248] ;  /* 0x00009200fff97b82 */ /* 0x000e620000000800 */
[----:B------:R-:W-:Y:S01]  /*6ae80*/  LEA.HI.X.SX32 R17, R218, R4, 0x1, P4 ;  /* 0x00000004da117211 */ /* 0x000fe200020f0eff */
[----:B0-----:R-:W-:Y:S01]  /*6ae90*/  IMAD.IADD R218, R192, 0x1, R41 ;  /* 0x00000001c0da7824 */ /* 0x001fe200078e0229 */
[----:B------:R-:W-:Y:S05]  /*6aea0*/  STL.64 [R1+0x7e0], R22 ;  /* 0x0007e01601007387 */ /* 0x000fea0000100a00 */
[----:B------:R-:W0:Y:S01]  /*6aeb0*/  LDC R41, c[0x0][0x248] ;  /* 0x00009200ff297b82 */ /* 0x000e220000000800 */
[----:B------:R2:W-:Y:S01]  /*6aec0*/  STL.64 [R1+0x7d8], R16 ;  /* 0x0007d81001007387 */ /* 0x0005e20000100a00 */
[----:B------:R-:W-:-:S03]  /*6aed0*/  IMAD.IADD R130, R218, 0x1, R49 ;  /* 0x00000001da827824 */ /* 0x000fc600078e0231 */
[----:B------:R3:W-:Y:S01]  /*6aee0*/  STL.64 [R1+0x7d0], R10 ;  /* 0x0007d00a01007387 */ /* 0x0007e20000100a00 */
[-C--:B--2---:R-:W-:Y:S02]  /*6aef0*/  LEA R16, P5, R217, R2.reuse, 0x1 ;  /* 0x00000002d9107211 */ /* 0x084fe400078a08ff */
[----:B---3--:R-:W-:-:S04]  /*6af00*/  LEA R10, P4, R131, R2, 0x1 ;  /* 0x00000002830a7211 */ /* 0x008fc800078808ff */
[-C--:B------:R-:W-:Y:S01]  /*6af10*/  LEA.HI.X.SX32 R11, R131, R4.reuse, 0x1, P4 ;  /* 0x00000004830b7211 */ /* 0x080fe200020f0eff */
[----:B------:R-:W-:Y:S01]  /*6af20*/  IMAD.IADD R131, R130, 0x1, R48 ;  /* 0x0000000182837824 */ /* 0x000fe200078e0230 */
[----:B------:R-:W-:Y:S02]  /*6af30*/  LEA.HI.X.SX32 R17, R217, R4, 0x1, P5 ;  /* 0x00000004d9117211 */ /* 0x000fe400028f0eff */
[----:B------:R-:W-:Y:S01]  /*6af40*/  LEA R48, P4, R193, R2, 0x1 ;  /* 0x00000002c1307211 */ /* 0x000fe200078808ff */
[----:B------:R-:W-:Y:S01]  /*6af50*/  IMAD.IADD R217, R131, 0x1, R51 ;  /* 0x0000000183d97824 */ /* 0x000fe200078e0233 */
[----:B------:R2:W-:Y:S02]  /*6af60*/  STL.64 [R1+0x2238], R10 ;  /* 0x0022380a01007387 */ /* 0x0005e40000100a00 */
[----:B------:R-:W-:Y:S01]  /*6af70*/  LEA.HI.X.SX32 R49, R193, R4, 0x1, P4 ;  /* 0x00000004c1317211 */ /* 0x000fe200020f0eff */
[----:B------:R-:W-:Y:S01]  /*6af80*/  IMAD.IADD R193, R217, 0x1, R50 ;  /* 0x00000001d9c17824 */ /* 0x000fe200078e0232 */
[----:B------:R-:W-:-:S02]  /*6af90*/  LEA R22, P3, R248, R2, 0x1 ;  /* 0x00000002f8167211 */ /* 0x000fc400078608ff */
[----:B--2---:R-:W-:-:S04]  /*6afa0*/  LEA R10, P5, R168, R2, 0x1 ;  /* 0x00000002a80a7211 */ /* 0x004fc800078a08ff */
[-C--:B------:R-:W-:Y:S01]  /*6afb0*/  LEA.HI.X.SX32 R11, R168, R4.reuse, 0x1, P5 ;  /* 0x00000004a80b7211 */ /* 0x080fe200028f0eff */
[----:B0-----:R-:W-:Y:S02]  /*6afc0*/  IMAD.IADD R168, R193, 0x1, R41 ;  /* 0x00000001c1a87824 */ /* 0x001fe400078e0229 */
[----:B------:R-:W0:Y:S01]  /*6afd0*/  LDC R41, c[0x0][0x248] ;  /* 0x00009200ff297b82 */ /* 0x000e220000000800 */
[----:B------:R-:W-:-:S05]  /*6afe0*/  LEA.HI.X.SX32 R23, R248, R4, 0x1, P3 ;  /* 0x00000004f8177211 */ /* 0x000fca00018f0eff */
[----:B------:R-:W-:Y:S04]  /*6aff0*/  STL.64 [R1+0x7c8], R22 ;  /* 0x0007c81601007387 */ /* 0x000fe80000100a00 */
[----:B------:R2:W-:Y:S01]  /*6b000*/  STL.64 [R1+0x7b8], R16 ;  /* 0x0007b81001007387 */ /* 0x0005e20000100a00 */
[----:B------:R-:W-:-:S03]  /*6b010*/  LEA R50, P4, R216, R2, 0x1 ;  /* 0x00000002d8327211 */ /* 0x000fc600078808ff */
[----:B------:R-:W-:Y:S01]  /*6b020*/  STL.64 [R1+0x2240], R48 ;  /* 0x0022403001007387 */ /* 0x000fe20000100a00 */
[----:B--2---:R-:W-:-:S04]  /*6b030*/  LEA R16, P3, R247, R2, 0x1 ;  /* 0x00000002f7107211 */ /* 0x004fc800078608ff */
[-C--:B------:R-:W-:Y:S02]  /*6b040*/  LEA.HI.X.SX32 R17, R247, R4.reuse, 0x1, P3 ;  /* 0x00000004f7117211 */ /* 0x080fe400018f0eff */
[----:B------:R-:W-:-:S03]  /*6b050*/  LEA.HI.X.SX32 R51, R216, R4, 0x1, P4 ;  /* 0x00000004d8337211 */ /* 0x000fc600020f0eff */
[----:B------:R2:W-:Y:S01]  /*6b060*/  STL.64 [R1+0x7b0], R16 ;  /* 0x0007b01001007387 */ /* 0x0005e20000100a00 */
[----:B0-----:R-:W-:Y:S02]  /*6b070*/  IMAD.IADD R216, R168, 0x1, R41 ;  /* 0x00000001a8d87824 */ /* 0x001fe400078e0229 */
[----:B------:R-:W0:Y:S01]  /*6b080*/  LDC R41, c[0x0][0x248] ;  /* 0x00009200ff297b82 */ /* 0x000e220000000800 */
[----:B------:R3:W-:Y:S01]  /*6b090*/  STL.64 [R1+0x7a0], R10 ;  /* 0x0007a00a01007387 */ /* 0x0007e20000100a00 */
[CC--:B--2---:R-:W-:Y:S02]  /*6b0a0*/  LEA R16, P3, R245.reuse, R2.reuse, 0x1 ;  /* 0x00000002f5107211 */ /* 0x0c4fe400078608ff */
[C---:B---3--:R-:W-:Y:S02]  /*6b0b0*/  LEA R10, P5, R120.reuse, R2, 0x1 ;  /* 0x00000002780a7211 */ /* 0x048fe400078a08ff */
[-C--:B------:R-:W-:Y:S02]  /*6b0c0*/  LEA.HI.X.SX32 R17, R245, R4.reuse, 0x1, P3 ;  /* 0x00000004f5117211 */ /* 0x080fe400018f0eff */
[----:B------:R-:W-:-:S02]  /*6b0d0*/  LEA.HI.X.SX32 R11, R120, R4, 0x1, P5 ;  /* 0x00000004780b7211 */ /* 0x000fc400028f0eff */
[C---:B------:R-:W-:Y:S01]  /*6b0e0*/  LEA R22, P3, R246.reuse, R2, 0x1 ;  /* 0x00000002f6167211 */ /* 0x040fe200078608ff */
[----:B------:R2:W-:Y:S04]  /*6b0f0*/  STL.64 [R1+0x798], R16 ;  /* 0x0007981001007387 */ /* 0x0005e80000100a00 */
[----:B------:R3:W-:Y:S01]  /*6b100*/  STL.64 [R1+0x788], R10 ;  /* 0x0007880a01007387 */ /* 0x0007e20000100a00 */
[----:B------:R-:W-:Y:S02]  /*6b110*/  LEA.HI.X.SX32 R23, R246, R4, 0x1, P3 ;  /* 0x00000004f6177211 */ /* 0x000fe400018f0eff */
[-C--:B--2---:R-:W-:Y:S02]  /*6b120*/  LEA R16, P4, R187, R2.reuse, 0x1 ;  /* 0x00000002bb107211 */ /* 0x084fe400078808ff */
[----:B---3--:R-:W-:-:S02]  /*6b130*/  LEA R10, P5, R213, R2, 0x1 ;  /* 0x00000002d50a7211 */ /* 0x008fc400078a08ff */
[-C--:B------:R-:W-:Y:S02]  /*6b140*/  LEA.HI.X.SX32 R17, R187, R4.reuse, 0x1, P4 ;  /* 0x00000004bb117211 */ /* 0x080fe400020f0eff */
[----:B------:R-:W-:Y:S01]  /*6b150*/  LEA.HI.X.SX32 R11, R213, R4, 0x1, P5 ;  /* 0x00000004d50b7211 */ /* 0x000fe200028f0eff */
[----:B------:R-:W-:Y:S01]  /*6b160*/  STL.64 [R1+0x780], R22 ;  /* 0x0007801601007387 */ /* 0x000fe20000100a00 */
[----:B------:R-:W-:-:S03]  /*6b170*/  IMAD.IADD R120, R216, 0x1, R13 ;  /* 0x00000001d8787824 */ /* 0x000fc600078e020d */
[----:B------:R2:W-:Y:S04]  /*6b180*/  STL.64 [R1+0x778], R16 ;  /* 0x0007781001007387 */ /* 0x0005e80000100a00 */
[----:B------:R3:W-:Y:S01]  /*6b190*/  STL.64 [R1+0x770], R10 ;  /* 0x0007700a01007387 */ /* 0x0007e20000100a00 */
[----:B------:R-:W-:Y:S01]  /*6b1a0*/  IMAD.IADD R187, R120, 0x1, R12 ;  /* 0x0000000178bb7824 */ /* 0x000fe200078e020c */
[-C--:B------:R-:W-:Y:S02]  /*6b1b0*/  LEA R12, P3, R243, R2.reuse, 0x1 ;  /* 0x00000002f30c7211 */ /* 0x080fe400078608ff */
[-C--:B--2---:R-:W-:Y:S02]  /*6b1c0*/  LEA R16, P4, R6, R2.reuse, 0x1 ;  /* 0x0000000206107211 */ /* 0x084fe400078808ff */
[----:B---3--:R-:W-:-:S02]  /*6b1d0*/  LEA R10, P5, R160, R2, 0x1 ;  /* 0x00000002a00a7211 */ /* 0x008fc400078a08ff */
[-C--:B------:R-:W-:Y:S02]  /*6b1e0*/  LEA.HI.X.SX32 R17, R6, R4.reuse, 0x1, P4 ;  /* 0x0000000406117211 */ /* 0x080fe400020f0eff */
[-C--:B------:R-:W-:Y:S01]  /*6b1f0*/  LEA.HI.X.SX32 R11, R160, R4.reuse, 0x1, P5 ;  /* 0x00000004a00b7211 */ /* 0x080fe200028f0eff */
[----:B0-----:R-:W-:Y:S01]  /*6b200*/  IMAD.IADD R213, R187, 0x1, R41 ;  /* 0x00000001bbd57824 */ /* 0x001fe200078e0229 */
[----:B------:R-:W-:Y:S01]  /*6b210*/  LEA.HI.X.SX32 R13, R243, R4, 0x1, P3 ;  /* 0x00000004f30d7211 */ /* 0x000fe200018f0eff */
[----:B------:R0:W-:Y:S01]  /*6b220*/  STL.64 [R1+0x760], R16 ;  /* 0x0007601001007387 */ /* 0x0001e20000100a00 */
[----:B------:R-:W2:Y:S01]  /*6b230*/  LDC R41, c[0x0][0x248] ;  /* 0x00009200ff297b82 */ /* 0x000ea20000000800 */
[----:B------:R-:W-:Y:S02]  /*6b240*/  IMAD.IADD R6, R213, 0x1, R15 ;  /* 0x00000001d5067824 */ /* 0x000fe400078e020f */
[----:B------:R3:W-:Y:S02]  /*6b250*/  STL.64 [R1+0x758], R10 ;  /* 0x0007580a01007387 */ /* 0x0007e40000100a00 */
[----:B------:R-:W-:Y:S01]  /*6b260*/  IMAD.IADD R160, R6, 0x1, R14 ;  /* 0x0000000106a07824 */ /* 0x000fe200078e020e */
[----:B0-----:R-:W-:-:S02]  /*6b270*/  LEA R16, P3, R244, R2, 0x1 ;  /* 0x00000002f4107211 */ /* 0x001fc400078608ff */
[C---:B---3--:R-:W-:Y:S02]  /*6b280*/  LEA R10, P4, R215.reuse, R2, 0x1 ;  /* 0x00000002d70a7211 */ /* 0x048fe400078808ff */
[-C--:B------:R-:W-:Y:S02]  /*6b290*/  LEA.HI.X.SX32 R17, R244, R4.reuse, 0x1, P3 ;  /* 0x00000004f4117211 */ /* 0x080fe400018f0eff */
[----:B------:R-:W-:Y:S01]  /*6b2a0*/  LEA.HI.X.SX32 R11, R215, R4, 0x1, P4 ;  /* 0x00000004d70b7211 */ /* 0x000fe200020f0eff */
[----:B------:R-:W-:Y:S01]  /*6b2b0*/  IMAD.IADD R215, R160, 0x1, R25 ;  /* 0x00000001a0d77824 */ /* 0x000fe200078e0219 */
[C---:B------:R-:W-:Y:S01]  /*6b2c0*/  LEA R14, P5, R186.reuse, R2, 0x1 ;  /* 0x00000002ba0e7211 */ /* 0x040fe200078a08ff */
[----:B------:R0:W-:Y:S04]  /*6b2d0*/  STL.64 [R1+0x750], R16 ;  /* 0x0007501001007387 */ /* 0x0001e80000100a00 */
[----:B------:R3:W-:Y:S01]  /*6b2e0*/  STL.64 [R1+0x748], R10 ;  /* 0x0007480a01007387 */ /* 0x0007e20000100a00 */
[----:B------:R-:W-:Y:S01]  /*6b2f0*/  LEA.HI.X.SX32 R15, R186, R4, 0x1, P5 ;  /* 0x00000004ba0f7211 */ /* 0x000fe200028f0eff */
[----:B------:R-:W-:Y:S01]  /*6b300*/  IMAD.IADD R186, R215, 0x1, R24 ;  /* 0x00000001d7ba7824 */ /* 0x000fe200078e0218 */
[----:B0-----:R-:W-:-:S02]  /*6b310*/  LEA R16, P3, R242, R2, 0x1 ;  /* 0x00000002f2107211 */ /* 0x001fc400078608ff */
[C---:B---3--:R-:W-:Y:S02]  /*6b320*/  LEA R10, P4, R145.reuse, R2, 0x1 ;  /* 0x00000002910a7211 */ /* 0x048fe400078808ff */
[-C--:B------:R-:W-:Y:S02]  /*6b330*/  LEA.HI.X.SX32 R17, R242, R4.reuse, 0x1, P3 ;  /* 0x00000004f2117211 */ /* 0x080fe400018f0eff */
[----:B------:R-:W-:Y:S01]  /*6b340*/  LEA.HI.X.SX32 R11, R145, R4, 0x1, P4 ;  /* 0x00000004910b7211 */ /* 0x000fe200020f0eff */
[----:B------:R-:W-:Y:S01]  /*6b350*/  IMAD.IADD R145, R186, 0x1, R27 ;  /* 0x00000001ba917824 */ /* 0x000fe200078e021b */
[C---:B------:R-:W-:Y:S01]  /*6b360*/  LEA R24, P5, R212.reuse, R2, 0x1 ;  /* 0x00000002d4187211 */ /* 0x040fe200078a08ff */
[----:B------:R-:W-:Y:S03]  /*6b370*/  STL.64 [R1+0x738], R16 ;  /* 0x0007381001007387 */ /* 0x000fe60000100a00 */
[----:B------:R-:W-:Y:S01]  /*6b380*/  LEA.HI.X.SX32 R25, R212, R4, 0x1, P5 ;  /* 0x00000004d4197211 */ /* 0x000fe200028f0eff */
[----:B------:R0:W-:Y:S01]  /*6b390*/  STL.64 [R1+0x730], R10 ;  /* 0x0007300a01007387 */ /* 0x0001e20000100a00 */
[----:B------:R-:W-:Y:S01]  /*6b3a0*/  IMAD.IADD R212, R145, 0x1, R26 ;  /* 0x0000000191d47824 */ /* 0x000fe200078e021a */
[----:B0-----:R-:W-:-:S04]  /*6b3b0*/  LEA R10, P4, R136, R2, 0x1 ;  /* 0x00000002880a7211 */ /* 0x001fc800078808ff */
[----:B------:R-:W-:Y:S01]  /*6b3c0*/  LEA.HI.X.SX32 R11, R136, R4, 0x1, P4 ;  /* 0x00000004880b7211 */ /* 0x000fe200020f0eff */
[----:B--2---:R-:W-:Y:S02]  /*6b3d0*/  IMAD.IADD R136, R212, 0x1, R41 ;  /* 0x00000001d4887824 */ /* 0x004fe400078e0229 */
[----:B------:R-:W0:Y:S01]  /*6b3e0*/  LDC R41, c[0x0][0x248] ;  /* 0x00009200ff297b82 */ /* 0x000e220000000800 */
[-C--:B------:R-:W-:Y:S02]  /*6b3f0*/  LEA R16, P3, R241, R2.reuse, 0x1 ;  /* 0x00000002f1107211 */ /* 0x080fe400078608ff */
[----:B------:R-:W-:Y:S02]  /*6b400*/  LEA R26, P5, R185, R2, 0x1 ;  /* 0x00000002b91a7211 */ /* 0x000fe400078a08ff */
[-C--:B------:R-:W-:Y:S02]  /*6b410*/  LEA.HI.X.SX32 R17, R241, R4.reuse, 0x1, P3 ;  /* 0x00000004f1117211 */ /* 0x080fe400018f0eff */
[----:B------:R-:W-:Y:S01]  /*6b420*/  LEA.HI.X.SX32 R27, R185, R4, 0x1, P5 ;  /* 0x00000004b91b7211 */ /* 0x000fe200028f0eff */
[----:B------:R-:W-:-:S02]  /*6b430*/  IMAD.IADD R185, R136, 0x1, R29 ;  /* 0x0000000188b97824 */ /* 0x000fc400078e021d */
[----:B------:R2:W-:Y:S01]  /*6b440*/  STL.64 [R1+0x720], R16 ;  /* 0x0007201001007387 */ /* 0x0005e20000100a00 */
[-C--:B------:R-:W-:Y:S02]  /*6b450*/  LEA R22, P3, R240, R2.reuse, 0x1 ;  /* 0x00000002f0167211 */ /* 0x080fe400078608ff */
[----:B--2---:R-:W-:-:S04]  /*6b460*/  LEA R16, P4, R0, R2, 0x1 ;  /* 0x0000000200107211 */ /* 0x004fc800078808ff */
[-C--:B------:R-:W-:Y:S01]  /*6b470*/  LEA.HI.X.SX32 R17, R0, R4.reuse, 0x1, P4 ;  /* 0x0000000400117211 */ /* 0x080fe200020f0eff */
[----:B------:R-:W-:Y:S01]  /*6b480*/  IMAD.IADD R0, R185, 0x1, R28 ;  /* 0x00000001b9007824 */ /* 0x000fe200078e021c */
[----:B------:R-:W-:-:S03]  /*6b490*/  LEA.HI.X.SX32 R23, R240, R4, 0x1, P3 ;  /* 0x00000004f0177211 */ /* 0x000fc600018f0eff */
[----:B0-----:R-:W-:Y:S02]  /*6b4a0*/  IMAD.IADD R240, R0, 0x1, R41 ;  /* 0x0000000100f07824 */ /* 0x001fe400078e0229 */
[----:B------:R-:W0:Y:S01]  /*6b4b0*/  LDC R41, c[0x0][0x248] ;  /* 0x00009200ff297b82 */ /* 0x000e220000000800 */
[----:B------:R2:W-:Y:S04]  /*6b4c0*/  STL.64 [R1+0x718], R10 ;  /* 0x0007180a01007387 */ /* 0x0005e80000100a00 */
[----:B------:R-:W-:Y:S01]  /*6b4d0*/  STL.64 [R1+0x708], R22 ;  /* 0x0007081601007387 */ /* 0x000fe20000100a00 */
[----:B--2---:R-:W-:-:S04]  /*6b4e0*/  LEA R10, P5, R252, R2, 0x1 ;  /* 0x00000002fc0a7211 */ /* 0x004fc800078a08ff */
[----:B------:R-:W-:Y:S01]  /*6b4f0*/  LEA.HI.X.SX32 R11, R252, R4, 0x1, P5 ;  /* 0x00000004fc0b7211 */ /* 0x000fe200028f0eff */
[----:B------:R2:W-:Y:S01]  /*6b500*/  STL.64 [R1+0x700], R16 ;  /* 0x0007001001007387 */ /* 0x0005e20000100a00 */
[-C--:B------:R-:W-:Y:S01]  /*6b510*/  LEA R28, P4, R237, R2.reuse, 0x1 ;  /* 0x00000002ed1c7211 */ /* 0x080fe200078808ff */
[----:B------:R-:W-:Y:S02]  /*6b520*/  IMAD.MOV.U32 R35, RZ, RZ, R33 ;  /* 0x000000ffff237224 */ /* 0x000fe400078e0021 */
[----:B------:R-:W-:Y:S01]  /*6b530*/  IMAD.MOV.U32 R32, RZ, RZ, R196 ;  /* 0x000000ffff207224 */ /* 0x000fe200078e00c4 */
[----:B------:R3:W-:Y:S01]  /*6b540*/  STL.64 [R1+0x6f8], R10 ;  /* 0x0006f80a01007387 */ /* 0x0007e20000100a00 */
[----:B------:R-:W-:Y:S01]  /*6b550*/  PRMT R8, R173, 0x7610, R8 ;  /* 0x00007610ad087816 */ /* 0x000fe20000000008 */
[----:B------:R-:W4:Y:S01]  /*6b560*/  LDC R33, c[0x0][0x248] ;  /* 0x00009200ff217b82 */ /* 0x000f220000000800 */
[----:B--2---:R-:W-:Y:S01]  /*6b570*/  LEA R16, P3, R161, R2, 0x1 ;  /* 0x00000002a1107211 */ /* 0x004fe200078608ff */
[----:B------:R-:W-:-:S02]  /*6b580*/  IMAD.MOV.U32 R42, RZ, RZ, R188 ;  /* 0x000000ffff2a7224 */ /* 0x000fc400078e00bc */
[----:B------:R-:W-:-:S04]  /*6b590*/  IMAD.MOV.U32 R40, RZ, RZ, R190 ;  /* 0x000000ffff287224 */ /* 0x000fc800078e00be */
[----:B------:R-:W2:Y:S01]  /*6b5a0*/  LDC R252, c[0x0][0x22c] ;  /* 0x00008b00fffc7b82 */ /* 0x000ea20000000800 */
[----:B---3--:R-:W-:Y:S02]  /*6b5b0*/  LEA R10, P5, R123, R2, 0x1 ;  /* 0x000000027b0a7211 */ /* 0x008fe400078a08ff */
[-C--:B------:R-:W-:Y:S02]  /*6b5c0*/  LEA.HI.X.SX32 R17, R161, R4.reuse, 0x1, P3 ;  /* 0x00000004a1117211 */ /* 0x080fe400018f0eff */
[-C--:B------:R-:W-:Y:S01]  /*6b5d0*/  LEA.HI.X.SX32 R11, R123, R4.reuse, 0x1, P5 ;  /* 0x000000047b0b7211 */ /* 0x080fe200028f0eff */
[----:B0-----:R-:W-:Y:S01]  /*6b5e0*/  IMAD.IADD R161, R240, 0x1, R41 ;  /* 0x00000001f0a17824 */ /* 0x001fe200078e0229 */
[----:B------:R-:W-:Y:S01]  /*6b5f0*/  LEA.HI.X.SX32 R29, R237, R4, 0x1, P4 ;  /* 0x00000004ed1d7211 */ /* 0x000fe200020f0eff */
[----:B------:R0:W-:Y:S01]  /*6b600*/  STL.64 [R1+0x6f0], R16 ;  /* 0x0006f01001007387 */ /* 0x0001e20000100a00 */
[----:B------:R-:W-:Y:S01]  /*6b610*/  LEA R22, P3, R211, R2, 0x1 ;  /* 0x00000002d3167211 */ /* 0x000fe200078608ff */
[----:B------:R-:W-:Y:S01]  /*6b620*/  IMAD.IADD R123, R161, 0x1, R31 ;  /* 0x00000001a17b7824 */ /* 0x000fe200078e021f */
[----:B------:R-:W3:Y:S01]  /*6b630*/  LDC R41, c[0x0][0x248] ;  /* 0x00009200ff297b82 */ /* 0x000ee20000000800 */
[----:B------:R1:W-:Y:S01]  /*6b640*/  STL.64 [R1+0x6e0], R10 ;  /* 0x0006e00a01007387 */ /* 0x0003e20000100a00 */
[----:B------:R-:W-:Y:S01]  /*6b650*/  LEA.HI.X.SX32 R23, R211, R4, 0x1, P3 ;  /* 0x00000004d3177211 */ /* 0x000fe200018f0eff */
[----:B------:R-:W-:Y:S01]  /*6b660*/  IMAD.IADD R211, R123, 0x1, R30 ;  /* 0x000000017bd37824 */ /* 0x000fe200078e021e */
[----:B0-----:R-:W-:-:S02]  /*6b670*/  LEA R16, P4, R239, R2, 0x1 ;  /* 0x00000002ef107211 */ /* 0x001fc400078808ff */
[C---:B-1----:R-:W-:Y:S02]  /*6b680*/  LEA R10, P5, R178.reuse, R2, 0x1 ;  /* 0x00000002b20a7211 */ /* 0x042fe400078a08ff */
[-C--:B------:R-:W-:Y:S02]  /*6b690*/  LEA.HI.X.SX32 R17, R239, R4.reuse, 0x1, P4 ;  /* 0x00000004ef117211 */ /* 0x080fe400020f0eff */
[----:B------:R-:W-:Y:S01]  /*6b6a0*/  LEA.HI.X.SX32 R11, R178, R4, 0x1, P5 ;  /* 0x00000004b20b7211 */ /* 0x000fe200028f0eff */
[----:B------:R-:W-:Y:S01]  /*6b6b0*/  STL.64 [R1+0x6d8], R22 ;  /* 0x0006d81601007387 */ /* 0x000fe20000100a00 */
[C---:B------:R-:W-:Y:S01]  /*6b6c0*/  LEA R30, P3, R144.reuse, R2, 0x1 ;  /* 0x00000002901e7211 */ /* 0x040fe200078608ff */
[----:B------:R-:W-:Y:S02]  /*6b6d0*/  IMAD.IADD R178, R211, 0x1, R37 ;  /* 0x00000001d3b27824 */ /* 0x000fe400078e0225 */
[----:B------:R0:W-:Y:S01]  /*6b6e0*/  STL.64 [R1+0x6d0], R16 ;  /* 0x0006d01001007387 */ /* 0x0001e20000100a00 */
[----:B------:R-:W-:-:S03]  /*6b6f0*/  LEA.HI.X.SX32 R31, R144, R4, 0x1, P3 ;  /* 0x00000004901f7211 */ /* 0x000fc600018f0eff */
[----:B------:R1:W-:Y:S01]  /*6b700*/  STL.64 [R1+0x6c8], R10 ;  /* 0x0006c80a01007387 */ /* 0x0003e20000100a00 */
[----:B------:R-:W-:Y:S01]  /*6b710*/  IMAD.IADD R144, R178, 0x1, R36 ;  /* 0x00000001b2907824 */ /* 0x000fe200078e0224 */
[-C--:B0-----:R-:W-:Y:S02]  /*6b720*/  LEA R16, P4, R238, R2.reuse, 0x1 ;  /* 0x00000002ee107211 */ /* 0x081fe400078808ff */
[----:B-1----:R-:W-:Y:S02]  /*6b730*/  LEA R10, P5, R210, R2, 0x1 ;  /* 0x00000002d20a7211 */ /* 0x002fe400078a08ff */
[-C--:B------:R-:W-:Y:S02]  /*6b740*/  LEA.HI.X.SX32 R17, R238, R4.reuse, 0x1, P4 ;  /* 0x00000004ee117211 */ /* 0x080fe400020f0eff */
[----:B------:R-:W-:Y:S01]  /*6b750*/  LEA.HI.X.SX32 R11, R210, R4, 0x1, P5 ;  /* 0x00000004d20b7211 */ /* 0x000fe200028f0eff */
[----:B------:R-:W-:Y:S01]  /*6b760*/  IMAD.IADD R210, R144, 0x1, R39 ;  /* 0x0000000190d27824 */ /* 0x000fe200078e0227 */
[C---:B------:R-:W-:Y:S01]  /*6b770*/  LEA R36, P3, R155.reuse, R2, 0x1 ;  /* 0x000000029b247211 */ /* 0x040fe200078608ff */
[----:B------:R0:W-:Y:S03]  /*6b780*/  STL.64 [R1+0x6b8], R16 ;  /* 0x0006b81001007387 */ /* 0x0001e60000100a00 */
[----:B------:R-:W-:Y:S01]  /*6b790*/  LEA.HI.X.SX32 R37, R155, R4, 0x1, P3 ;  /* 0x000000049b257211 */ /* 0x000fe200018f0eff */
[----:B------:R1:W-:Y:S01]  /*6b7a0*/  STL.64 [R1+0x6b0], R10 ;  /* 0x0006b00a01007387 */ /* 0x0003e20000100a00 */
[----:B------:R-:W-:Y:S01]  /*6b7b0*/  IMAD.IADD R155, R210, 0x1, R38 ;  /* 0x00000001d29b7824 */ /* 0x000fe200078e0226 */
[----:B0-----:R-:W-:-:S02]  /*6b7c0*/  LEA R16, P4, R230, R2, 0x1 ;  /* 0x00000002e6107211 */ /* 0x001fc400078808ff */
[----:B-1----:R-:W-:Y:S02]  /*6b7d0*/  LEA R10, P5, R184, R2, 0x1 ;  /* 0x00000002b80a7211 */ /* 0x002fe400078a08ff */
[-C--:B------:R-:W-:Y:S02]  /*6b7e0*/  LEA.HI.X.SX32 R17, R230, R4.reuse, 0x1, P4 ;  /* 0x00000004e6117211 */ /* 0x080fe400020f0eff */
[----:B------:R-:W-:Y:S01]  /*6b7f0*/  LEA.HI.X.SX32 R11, R184, R4, 0x1, P5 ;  /* 0x00000004b80b7211 */ /* 0x000fe200028f0eff */
[----:B---3--:R-:W-:Y:S02]  /*6b800*/  IMAD.IADD R184, R155, 0x1, R41 ;  /* 0x000000019bb87824 */ /* 0x008fe400078e0229 */
[----:B------:R-:W0:Y:S01]  /*6b810*/  LDC R41, c[0x0][0x248] ;  /* 0x00009200ff297b82 */ /* 0x000e220000000800 */
[----:B------:R1:W-:Y:S01]  /*6b820*/  STL.64 [R1+0x6a0], R16 ;  /* 0x0006a01001007387 */ /* 0x0003e20000100a00 */
[----:B------:R-:W-:-:S03]  /*6b830*/  LEA R38, P3, R209, R2, 0x1 ;  /* 0x00000002d1267211 */ /* 0x000fc600078608ff */
[----:B------:R3:W-:Y:S01]  /*6b840*/  STL.64 [R1+0x698], R10 ;  /* 0x0006980a01007387 */ /* 0x0007e20000100a00 */
[CC--:B-1----:R-:W-:Y:S02]  /*6b850*/  LEA R16, P4, R236.reuse, R2.reuse, 0x1 ;  /* 0x00000002ec107211 */ /* 0x0c2fe400078808ff */
[C---:B---3--:R-:W-:Y:S02]  /*6b860*/  LEA R10, P5, R5.reuse, R2, 0x1 ;  /* 0x00000002050a7211 */ /* 0x048fe400078a08ff */
[-C--:B------:R-:W-:Y:S02]  /*6b870*/  LEA.HI.X.SX32 R17, R236, R4.reuse, 0x1, P4 ;  /* 0x00000004ec117211 */ /* 0x080fe400020f0eff */
[-C--:B------:R-:W-:Y:S02]  /*6b880*/  LEA.HI.X.SX32 R11, R5, R4.reuse, 0x1, P5 ;  /* 0x00000004050b7211 */ /* 0x080fe400028f0eff */
[----:B------:R-:W-:Y:S01]  /*6b890*/  LEA.HI.X.SX32 R39, R209, R4, 0x1, P3 ;  /* 0x00000004d1277211 */ /* 0x000fe200018f0eff */
[----:B------:R1:W-:Y:S01]  /*6b8a0*/  STL.64 [R1+0x688], R16 ;  /* 0x0006881001007387 */ /* 0x0003e20000100a00 */
[----:B------:R-:W-:-:S03]  /*6b8b0*/  IMAD.IADD R209, R184, 0x1, R45 ;  /* 0x00000001b8d17824 */ /* 0x000fc600078e022d */
[----:B------:R3:W-:Y:S01]  /*6b8c0*/  STL.64 [R1+0x680], R10 ;  /* 0x0006800a01007387 */ /* 0x0007e20000100a00 */
[----:B------:R-:W-:Y:S01]  /*6b8d0*/  IMAD.IADD R5, R209, 0x1, R44 ;  /* 0x00000001d1057824 */ /* 0x000fe200078e022c */
[CC--:B-1----:R-:W-:Y:S02]  /*6b8e0*/  LEA R16, P3, R128.reuse, R2.reuse, 0x1 ;  /* 0x0000000280107211 */ /* 0x0c2fe400078608ff */
[C---:B---3--:R-:W-:Y:S02]  /*6b8f0*/  LEA R10, P4, R235.reuse, R2, 0x1 ;  /* 0x00000002eb0a7211 */ /* 0x048fe400078808ff */
[-C--:B------:R-:W-:Y:S02]  /*6b900*/  LEA.HI.X.SX32 R17, R128, R4.reuse, 0x1, P3 ;  /* 0x0000000480117211 */ /* 0x080fe400018f0eff */
[----:B------:R-:W-:Y:S02]  /*6b910*/  LEA.HI.X.SX32 R11, R235, R4, 0x1, P4 ;  /* 0x00000004eb0b7211 */ /* 0x000fe400020f0eff */
[CC--:B------:R-:W-:Y:S01]  /*6b920*/  LEA R44, P5, R206.reuse, R2.reuse, 0x1 ;  /* 0x00000002ce2c7211 */ /* 0x0c0fe200078a08ff */
[----:B------:R1:W-:Y:S01]  /*6b930*/  STL.64 [R1+0x678], R16 ;  /* 0x0006781001007387 */ /* 0x0003e20000100a00 */
[----:B------:R-:W-:Y:S01]  /*6b940*/  LEA R22, P3, R179, R2, 0x1 ;  /* 0x00000002b3167211 */ /* 0x000fe200078608ff */
[----:B0-----:R-:W-:Y:S01]  /*6b950*/  IMAD.IADD R128, R5, 0x1, R41 ;  /* 0x0000000105807824 */ /* 0x001fe200078e0229 */
[-C--:B------:R-:W-:Y:S01]  /*6b960*/  LEA.HI.X.SX32 R45, R206, R4.reuse, 0x1, P5 ;  /* 0x00000004ce2d7211 */ /* 0x080fe200028f0eff */
[----:B------:R0:W-:Y:S01]  /*6b970*/  STL.64 [R1+0x670], R10 ;  /* 0x0006700a01007387 */ /* 0x0001e20000100a00 */
[----:B------:R-:W-:Y:S01]  /*6b980*/  LEA.HI.X.SX32 R23, R179, R4, 0x1, P3 ;  /* 0x00000004b3177211 */ /* 0x000fe200018f0eff */
[----:B------:R-:W-:Y:S01]  /*6b990*/  IMAD.IADD R206, R128, 0x1, R47 ;  /* 0x0000000180ce7824 */ /* 0x000fe200078e022f */
[----:B------:R-:W3:Y:S01]  /*6b9a0*/  LDC R41, c[0x0][0x248] ;  /* 0x00009200ff297b82 */ /* 0x000ee20000000800 */
[----:B-1----:R-:W-:-:S02]  /*6b9b0*/  LEA R16, P4, R234, R2, 0x1 ;  /* 0x00000002ea107211 */ /* 0x002fc400078808ff */
[----:B0-----:R-:W-:Y:S02]  /*6b9c0*/  LEA R10, P5, R154, R2, 0x1 ;  /* 0x000000029a0a7211 */ /* 0x001fe400078a08ff */
[-C--:B------:R-:W-:Y:S01]  /*6b9d0*/  LEA.HI.X.SX32 R17, R234, R4.reuse, 0x1, P4 ;  /* 0x00000004ea117211 */ /* 0x080fe200020f0eff */
[----:B------:R-:W-:Y:S01]  /*6b9e0*/  STL.64 [R1+0x660], R22 ;  /* 0x0006601601007387 */ /* 0x000fe20000100a00 */
[----:B------:R-:W-:Y:S01]  /*6b9f0*/  LEA.HI.X.SX32 R11, R154, R4, 0x1, P5 ;  /* 0x000000049a0b7211 */ /* 0x000fe200028f0eff */
[----:B------:R-:W-:Y:S02]  /*6ba00*/  IMAD.IADD R179, R206, 0x1, R46 ;  /* 0x00000001ceb37824 */ /* 0x000fe400078e022e */
[----:B------:R0:W-:Y:S02]  /*6ba10*/  STL.64 [R1+0x658], R16 ;  /* 0x0006581001007387 */ /* 0x0001e40000100a00 */
[----:B------:R-:W-:Y:S02]  /*6ba20*/  IMAD.IADD R154, R179, 0x1, R53 ;  /* 0x00000001b39a7824 */ /* 0x000fe400078e0235 */
[----:B------:R1:W-:Y:S01]  /*6ba30*/  STL.64 [R1+0x650], R10 ;  /* 0x0006500a01007387 */ /* 0x0003e20000100a00 */
[----:B0-----:R-:W-:-:S02]  /*6ba40*/  LEA R16, P3, R208, R2, 0x1 ;  /* 0x00000002d0107211 */ /* 0x001fc400078608ff */
[C---:B-1----:R-:W-:Y:S02]  /*6ba50*/  LEA R10, P5, R139.reuse, R2, 0x1 ;  /* 0x000000028b0a7211 */ /* 0x042fe400078a08ff */
[-C--:B------:R-:W-:Y:S01]  /*6ba60*/  LEA.HI.X.SX32 R17, R208, R4.reuse, 0x1, P3 ;  /* 0x00000004d0117211 */ /* 0x080fe200018f0eff */
[----:B------:R-:W-:Y:S01]  /*6ba70*/  IMAD.IADD R208, R154, 0x1, R52 ;  /* 0x000000019ad07824 */ /* 0x000fe200078e0234 */
[----:B------:R-:W-:-:S03]  /*6ba80*/  LEA.HI.X.SX32 R11, R139, R4, 0x1, P5 ;  /* 0x000000048b0b7211 */ /* 0x000fc600028f0eff */
[----:B------:R0:W-:Y:S01]  /*6ba90*/  STL.64 [R1+0x648], R16 ;  /* 0x0006481001007387 */ /* 0x0001e20000100a00 */
[----:B------:R-:W-:-:S03]  /*6baa0*/  IMAD.IADD R139, R208, 0x1, R55 ;  /* 0x00000001d08b7824 */ /* 0x000fc600078e0237 */
[----:B------:R1:W-:Y:S01]  /*6bab0*/  STL.64 [R1+0x638], R10 ;  /* 0x0006380a01007387 */ /* 0x0003e20000100a00 */
[-C--:B0-----:R-:W-:Y:S02]  /*6bac0*/  LEA R16, P3, R163, R2.reuse, 0x1 ;  /* 0x00000002a3107211 */ /* 0x081fe400078608ff */
[----:B-1----:R-:W-:Y:S02]  /*6bad0*/  LEA R10, P5, R207, R2, 0x1 ;  /* 0x00000002cf0a7211 */ /* 0x002fe400078a08ff */
[-C--:B------:R-:W-:Y:S01]  /*6bae0*/  LEA.HI.X.SX32 R17, R163, R4.reuse, 0x1, P3 ;  /* 0x00000004a3117211 */ /* 0x080fe200018f0eff */
[----:B------:R-:W-:Y:S01]  /*6baf0*/  IMAD.IADD R163, R139, 0x1, R54 ;  /* 0x000000018ba37824 */ /* 0x000fe200078e0236 */
[----:B------:R-:W-:-:S03]  /*6bb00*/  LEA.HI.X.SX32 R11, R207, R4, 0x1, P5 ;  /* 0x00000004cf0b7211 */ /* 0x000fc600028f0eff */
[----:B---3--:R-:W-:Y:S02]  /*6bb10*/  IMAD.IADD R207, R163, 0x1, R41 ;  /* 0x00000001a3cf7824 */ /* 0x008fe400078e0229 */
[----:B------:R-:W0:Y:S01]  /*6bb20*/  LDC R41, c[0x0][0x248] ;  /* 0x00009200ff297b82 */ /* 0x000e220000000800 */
[C---:B------:R-:W-:Y:S01]  /*6bb30*/  LEA R46, P4, R233.reuse, R2, 0x1 ;  /* 0x00000002e92e7211 */ /* 0x040fe200078808ff */
[----:B------:R1:W-:Y:S03]  /*6bb40*/  STL.64 [R1+0x630], R16 ;  /* 0x0006301001007387 */ /* 0x0003e60000100a00 */
[----:B------:R-:W-:Y:S02]  /*6bb50*/  LEA.HI.X.SX32 R47, R233, R4, 0x1, P4 ;  /* 0x00000004e92f7211 */ /* 0x000fe400020f0eff */
[-C--:B------:R-:W-:Y:S02]  /*6bb60*/  LEA R52, P4, R232, R2.reuse, 0x1 ;  /* 0x00000002e8347211 */ /* 0x080fe400078808ff */
[----:B-1----:R-:W-:-:S04]  /*6bb70*/  LEA R16, P3, R7, R2, 0x1 ;  /* 0x0000000207107211 */ /* 0x002fc800078608ff */
[-C--:B------:R-:W-:Y:S02]  /*6bb80*/  LEA.HI.X.SX32 R17, R7, R4.reuse, 0x1, P3 ;  /* 0x0000000407117211 */ /* 0x080fe400018f0eff */
[----:B------:R-:W-:Y:S01]  /*6bb90*/  LEA.HI.X.SX32 R53, R232, R4, 0x1, P4 ;  /* 0x00000004e8357211 */ /* 0x000fe200020f0eff */
[----:B0-----:R-:W-:Y:S02]  /*6bba0*/  IMAD.IADD R7, R207, 0x1, R41 ;  /* 0x00000001cf077824 */ /* 0x001fe400078e0229 */
[----:B------:R-:W0:Y:S01]  /*6bbb0*/  LDC R41, c[0x0][0x248] ;  /* 0x00009200ff297b82 */ /* 0x000e220000000800 */
[-C--:B------:R-:W-:Y:S01]  /*6bbc0*/  LEA R54, P4, R229, R2.reuse, 0x1 ;  /* 0x00000002e5367211 */ /* 0x080fe200078808ff */
[----:B------:R1:W-:Y:S01]  /*6bbd0*/  STL.64 [R1+0x620], R10 ;  /* 0x0006200a01007387 */ /* 0x0003e20000100a00 */
[----:B------:R-:W-:Y:S02]  /*6bbe0*/  LEA R22, P3, R195, R2, 0x1 ;  /* 0x00000002c3167211 */ /* 0x000fe400078608ff */
[-C--:B------:R-:W-:Y:S01]  /*6bbf0*/  LEA.HI.X.SX32 R55, R229, R4.reuse, 0x1, P4 ;  /* 0x00000004e5377211 */ /* 0x080fe200020f0eff */
[----:B------:R3:W-:Y:S01]  /*6bc00*/  STL.64 [R1+0x618], R16 ;  /* 0x0006181001007387 */ /* 0x0007e20000100a00 */
[----:B------:R-:W-:-:S02]  /*6bc10*/  LEA.HI.X.SX32 R23, R195, R4, 0x1, P3 ;  /* 0x00000004c3177211 */ /* 0x000fc400018f0eff */
[-C--:B-1----:R-:W-:Y:S02]  /*6bc20*/  LEA R10, P5, R153, R2.reuse, 0x1 ;  /* 0x00000002990a7211 */ /* 0x082fe400078a08ff */
[----:B---3--:R-:W-:Y:S02]  /*6bc30*/  LEA R16, P4, R231, R2, 0x1 ;  /* 0x00000002e7107211 */ /* 0x008fe400078808ff */
[-C--:B------:R-:W-:Y:S02]  /*6bc40*/  LEA.HI.X.SX32 R11, R153, R4.reuse, 0x1, P5 ;  /* 0x00000004990b7211 */ /* 0x080fe400028f0eff */
[----:B------:R-:W-:Y:S01]  /*6bc50*/  LEA.HI.X.SX32 R17, R231, R4, 0x1, P4 ;  /* 0x00000004e7117211 */ /* 0x000fe200020f0eff */
[----:B------:R-:W-:Y:S02]  /*6bc60*/  IMAD.IADD R153, R7, 0x1, R57 ;  /* 0x0000000107997824 */ /* 0x000fe400078e0239 */
[----:B------:R1:W-:Y:S04]  /*6bc70*/  STL.64 [R1+0x608], R10 ;  /* 0x0006080a01007387 */ /* 0x0003e80000100a00 */
[----:B------:R-:W-:Y:S04]  /*6bc80*/  STL.64 [R1+0x600], R22 ;  /* 0x0006001601007387 */ /* 0x000fe80000100a00 */
[----:B------:R3:W-:Y:S01]  /*6bc90*/  STL.64 [R1+0x5f8], R16 ;  /* 0x0005f81001007387 */ /* 0x0007e20000100a00 */
[-C--:B-1----:R-:W-:Y:S01]  /*6bca0*/  LEA R10, P5, R177, R2.reuse, 0x1 ;  /* 0x00000002b10a7211 */ /* 0x082fe200078a08ff */
[----:B------:R-:W-:Y:S01]  /*6bcb0*/  IMAD.IADD R195, R153, 0x1, R56 ;  /* 0x0000000199c37824 */ /* 0x000fe200078e0238 */
[----:B------:R-:W-:-:S02]  /*6bcc0*/  LEA R56, P3, R121, R2, 0x1 ;  /* 0x0000000279387211 */ /* 0x000fc400078608ff */
[----:B------:R-:W-:Y:S02]  /*6bcd0*/  LEA.HI.X.SX32 R11, R177, R4, 0x1, P5 ;  /* 0x00000004b10b7211 */ /* 0x000fe400028f0eff */
[----:B---3--:R-:W-:Y:S01]  /*6bce0*/  LEA R16, P4, R227, R2, 0x1 ;  /* 0x00000002e3107211 */ /* 0x008fe200078808ff */
[----:B0-----:R-:W-:Y:S02]  /*6bcf0*/  IMAD.IADD R177, R195, 0x1, R41 ;  /* 0x00000001c3b17824 */ /* 0x001fe400078e0229 */
[----:B------:R0:W-:Y:S01]  /*6bd00*/  STL.64 [R1+0x5f0], R10 ;  /* 0x0005f00a01007387 */ /* 0x0001e20000100a00 */
[-C--:B------:R-:W-:Y:S01]  /*6bd10*/  LEA.HI.X.SX32 R57, R121, R4.reuse, 0x1, P3 ;  /* 0x0000000479397211 */ /* 0x080fe200018f0eff */
[----:B------:R-:W1:Y:S01]  /*6bd20*/  LDC R41, c[0x0][0x248] ;  /* 0x00009200ff297b82 */ /* 0x000e620000000800 */
[----:B------:R-:W-:Y:S01]  /*6bd30*/  LEA.HI.X.SX32 R17, R227, R4, 0x1, P4 ;  /* 0x00000004e3117211 */ /* 0x000fe200020f0eff */
[----:B------:R-:W-:-:S04]  /*6bd40*/  IMAD.IADD R121, R177, 0x1, R59 ;  /* 0x00000001b1797824 */ /* 0x000fc800078e023b */
[----:B------:R3:W-:Y:S01]  /*6bd50*/  STL.64 [R1+0x5e0], R16 ;  /* 0x0005e01001007387 */ /* 0x0007e20000100a00 */
[----:B0-----:R-:W-:-:S04]  /*6bd60*/  LEA R10, P5, R205, R2, 0x1 ;  /* 0x00000002cd0a7211 */ /* 0x001fc800078a08ff */
[----:B------:R-:W-:Y:S02]  /*6bd70*/  LEA.HI.X.SX32 R11, R205, R4, 0x1, P5 ;  /* 0x00000004cd0b7211 */ /* 0x000fe400028f0eff */
[----:B---3--:R-:W-:Y:S01]  /*6bd80*/  LEA R16, P3, R138, R2, 0x1 ;  /* 0x000000028a107211 */ /* 0x008fe200078608ff */
[----:B------:R-:W-:-:S03]  /*6bd90*/  IMAD.IADD R205, R121, 0x1, R58 ;  /* 0x0000000179cd7824 */ /* 0x000fc600078e023a */
[----:B------:R-:W-:Y:S01]  /*6bda0*/  LEA.HI.X.SX32 R17, R138, R4, 0x1, P3 ;  /* 0x000000048a117211 */ /* 0x000fe200018f0eff */
[----:B------:R0:W-:Y:S01]  /*6bdb0*/  STL.64 [R1+0x5d8], R10 ;  /* 0x0005d80a01007387 */ /* 0x0001e20000100a00 */
[C---:B------:R-:W-:Y:S01]  /*6bdc0*/  LEA R58, P5, R176.reuse, R2, 0x1 ;  /* 0x00000002b03a7211 */ /* 0x040fe200078a08ff */
[----:B------:R-:W-:Y:S02]  /*6bdd0*/  IMAD.IADD R138, R205, 0x1, R61 ;  /* 0x00000001cd8a7824 */ /* 0x000fe400078e023d */
[----:B------:R3:W-:Y:S01]  /*6bde0*/  STL.64 [R1+0x5d0], R16 ;  /* 0x0005d01001007387 */ /* 0x0007e20000100a00 */
[----:B------:R-:W-:Y:S01]  /*6bdf0*/  LEA.HI.X.SX32 R59, R176, R4, 0x1, P5 ;  /* 0x00000004b03b7211 */ /* 0x000fe200028f0eff */
[----:B------:R-:W-:Y:S01]  /*6be00*/  IMAD.IADD R176, R138, 0x1, R60 ;  /* 0x000000018ab07824 */ /* 0x000fe200078e023c */
[-C--:B0-----:R-:W-:Y:S02]  /*6be10*/  LEA R10, P4, R228, R2.reuse, 0x1 ;  /* 0x00000002e40a7211 */ /* 0x081fe400078808ff */
[----:B---3--:R-:W-:-:S02]  /*6be20*/  LEA R16, P3, R204, R2, 0x1 ;  /* 0x00000002cc107211 */ /* 0x008fc400078608ff */
        /* <DEDUP_REMOVED lines=10> */
[----:B-1----:R-:W-:Y:S02]  /*6bed0*/  IMAD.IADD R129, R146, 0x1, R41 ;  /* 0x0000000192817824 */ /* 0x002fe400078e0229 */
[----:B------:R-:W0:Y:S01]  /*6bee0*/  LDC R41, c[0x0][0x248] ;  /* 0x00009200ff297b82 */ /* 0x000e220000000800 */
[----:B------:R-:W-:-:S04]  /*6bef0*/  LEA R10, P4, R226, R2, 0x1 ;  /* 0x00000002e20a7211 */ /* 0x000fc800078808ff */
[----:B------:R-:W-:Y:S02]  /*6bf00*/  LEA.HI.X.SX32 R11, R226, R4, 0x1, P4 ;  /* 0x00000004e20b7211 */ /* 0x000fe400020f0eff */
[----:B------:R-:W-:-:S03]  /*6bf10*/  LEA R62, P5, R203, R2, 0x1 ;  /* 0x00000002cb3e7211 */ /* 0x000fc600078a08ff */
[----:B------:R1:W-:Y:S01]  /*6bf20*/  STL.64 [R1+0x5b0], R10 ;  /* 0x0005b00a01007387 */ /* 0x0003e20000100a00 */
[----:B------:R-:W-:Y:S01]  /*6bf30*/  LEA.HI.X.SX32 R63, R203, R4, 0x1, P5 ;  /* 0x00000004cb3f7211 */ /* 0x000fe200028f0eff */
[----:B------:R-:W-:Y:S01]  /*6bf40*/  IMAD.IADD R203, R129, 0x1, R65 ;  /* 0x0000000181cb7824 */ /* 0x000fe200078e0241 */
[C---:B------:R-:W-:Y:S01]  /*6bf50*/  LEA R22, P3, R171.reuse, R2, 0x1 ;  /* 0x00000002ab167211 */ /* 0x040fe200078608ff */
[----:B------:R3:W-:Y:S03]  /*6bf60*/  STL.64 [R1+0x5a0], R16 ;  /* 0x0005a01001007387 */ /* 0x0007e60000100a00 */
[----:B------:R-:W-:Y:S02]  /*6bf70*/  LEA.HI.X.SX32 R23, R171, R4, 0x1, P3 ;  /* 0x00000004ab177211 */ /* 0x000fe400018f0eff */
[----:B-1----:R-:W-:Y:S01]  /*6bf80*/  LEA R10, P4, R225, R2, 0x1 ;  /* 0x00000002e10a7211 */ /* 0x002fe200078808ff */
[----:B------:R-:W-:-:S03]  /*6bf90*/  IMAD.IADD R171, R203, 0x1, R64 ;  /* 0x00000001cbab7824 */ /* 0x000fc600078e0240 */
[----:B------:R-:W-:Y:S02]  /*6bfa0*/  LEA.HI.X.SX32 R11, R225, R4, 0x1, P4 ;  /* 0x00000004e10b7211 */ /* 0x000fe400020f0eff */
[----:B---3--:R-:W-:-:S04]  /*6bfb0*/  LEA R16, P4, R224, R2, 0x1 ;  /* 0x00000002e0107211 */ /* 0x008fc800078808ff */
[----:B------:R-:W-:Y:S01]  /*6bfc0*/  LEA.HI.X.SX32 R17, R224, R4, 0x1, P4 ;  /* 0x00000004e0117211 */ /* 0x000fe200020f0eff */
[----:B0-----:R-:W-:Y:S02]  /*6bfd0*/  IMAD.IADD R224, R171, 0x1, R41 ;  /* 0x00000001abe07824 */ /* 0x001fe400078e0229 */
[----:B------:R-:W0:Y:S01]  /*6bfe0*/  LDC R41, c[0x0][0x248] ;  /* 0x00009200ff297b82 */ /* 0x000e220000000800 */
[----:B------:R1:W-:Y:S04]  /*6bff0*/  STL.64 [R1+0x598], R10 ;  /* 0x0005980a01007387 */ /* 0x0003e80000100a00 */
[----:B------:R-:W-:Y:S01]  /*6c000*/  STL.64 [R1+0x588], R22 ;  /* 0x0005881601007387 */ /* 0x000fe20000100a00 */
[----:B-1----:R-:W-:-:S04]  /*6c010*/  LEA R10, P5, R251, R2, 0x1 ;  /* 0x00000002fb0a7211 */ /* 0x002fc800078a08ff */
[----:B------:R-:W-:Y:S01]  /*6c020*/  LEA.HI.X.SX32 R11, R251, R4, 0x1, P5 ;  /* 0x00000004fb0b7211 */ /* 0x000fe200028f0eff */
[----:B------:R1:W-:Y:S04]  /*6c030*/  STL.64 [R1+0x580], R16 ;  /* 0x0005801001007387 */ /* 0x0003e80000100a00 */
[----:B------:R3:W-:Y:S01]  /*6c040*/  STL.64 [R1+0x578], R10 ;  /* 0x0005780a01007387 */ /* 0x0007e20000100a00 */
[-C--:B------:R-:W-:Y:S02]  /*6c050*/  LEA R64, P4, R221, R2.reuse, 0x1 ;  /* 0x00000002dd407211 */ /* 0x080fe400078808ff */
[-C--:B-1----:R-:W-:Y:S02]  /*6c060*/  LEA R16, P3, R202, R2.reuse, 0x1 ;  /* 0x00000002ca107211 */ /* 0x082fe400078608ff */
[----:B---3--:R-:W-:-:S02]  /*6c070*/  LEA R10, P5, R152, R2, 0x1 ;  /* 0x00000002980a7211 */ /* 0x008fc400078a08ff */
[-C--:B------:R-:W-:Y:S02]  /*6c080*/  LEA.HI.X.SX32 R17, R202, R4.reuse, 0x1, P3 ;  /* 0x00000004ca117211 */ /* 0x080fe400018f0eff */
[-C--:B------:R-:W-:Y:S01]  /*6c090*/  LEA.HI.X.SX32 R11, R152, R4.reuse, 0x1, P5 ;  /* 0x00000004980b7211 */ /* 0x080fe200028f0eff */
[----:B0-----:R-:W-:Y:S01]  /*6c0a0*/  IMAD.IADD R202, R224, 0x1, R41 ;  /* 0x00000001e0ca7824 */ /* 0x001fe200078e0229 */
[----:B------:R-:W-:Y:S01]  /*6c0b0*/  LEA.HI.X.SX32 R65, R221, R4, 0x1, P4 ;  /* 0x00000004dd417211 */ /* 0x000fe200020f0eff */
[----:B------:R0:W-:Y:S01]  /*6c0c0*/  STL.64 [R1+0x570], R16 ;  /* 0x0005701001007387 */ /* 0x0001e20000100a00 */
[----:B------:R-:W-:Y:S01]  /*6c0d0*/  LEA R22, P3, R170, R2, 0x1 ;  /* 0x00000002aa167211 */ /* 0x000fe200078608ff */
[----:B------:R-:W-:Y:S01]  /*6c0e0*/  IMAD.IADD R152, R202, 0x1, R67 ;  /* 0x00000001ca987824 */ /* 0x000fe200078e0243 */
[----:B------:R-:W1:Y:S01]  /*6c0f0*/  LDC R41, c[0x0][0x248] ;  /* 0x00009200ff297b82 */ /* 0x000e620000000800 */
[----:B------:R3:W-:Y:S01]  /*6c100*/  STL.64 [R1+0x560], R10 ;  /* 0x0005600a01007387 */ /* 0x0007e20000100a00 */
[----:B------:R-:W-:Y:S01]  /*6c110*/  LEA.HI.X.SX32 R23, R170, R4, 0x1, P3 ;  /* 0x00000004aa177211 */ /* 0x000fe200018f0eff */
[----:B------:R-:W-:Y:S01]  /*6c120*/  IMAD.IADD R170, R152, 0x1, R66 ;  /* 0x0000000198aa7824 */ /* 0x000fe200078e0242 */
[----:B0-----:R-:W-:-:S02]  /*6c130*/  LEA R16, P4, R223, R2, 0x1 ;  /* 0x00000002df107211 */ /* 0x001fc400078808ff */
[----:B---3--:R-:W-:Y:S02]  /*6c140*/  LEA R10, P5, R201, R2, 0x1 ;  /* 0x00000002c90a7211 */ /* 0x008fe400078a08ff */
[-C--:B------:R-:W-:Y:S02]  /*6c150*/  LEA.HI.X.SX32 R17, R223, R4.reuse, 0x1, P4 ;  /* 0x00000004df117211 */ /* 0x080fe400020f0eff */
[----:B------:R-:W-:Y:S01]  /*6c160*/  LEA.HI.X.SX32 R11, R201, R4, 0x1, P5 ;  /* 0x00000004c90b7211 */ /* 0x000fe200028f0eff */
[----:B------:R-:W-:Y:S01]  /*6c170*/  STL.64 [R1+0x558], R22 ;  /* 0x0005581601007387 */ /* 0x000fe20000100a00 */
[----:B------:R-:W-:-:S03]  /*6c180*/  IMAD.IADD R201, R170, 0x1, R69 ;  /* 0x00000001aac97824 */ /* 0x000fc600078e0245 */
[----:B------:R0:W-:Y:S01]  /*6c190*/  STL.64 [R1+0x550], R16 ;  /* 0x0005501001007387 */ /* 0x0001e20000100a00 */
[----:B------:R-:W-:-:S03]  /*6c1a0*/  LEA R66, P3, R137, R2, 0x1 ;  /* 0x0000000289427211 */ /* 0x000fc600078608ff */
[----:B------:R3:W-:Y:S01]  /*6c1b0*/  STL.64 [R1+0x548], R10 ;  /* 0x0005480a01007387 */ /* 0x0007e20000100a00 */
[----:B------:R-:W-:Y:S01]  /*6c1c0*/  IMAD.IADD R221, R201, 0x1, R68 ;  /* 0x00000001c9dd7824 */ /* 0x000fe200078e0244 */
[----:B------:R-:W-:Y:S02]  /*6c1d0*/  LEA.HI.X.SX32 R67, R137, R4, 0x1, P3 ;  /* 0x0000000489437211 */ /* 0x000fe400018f0eff */
[-C--:B0-----:R-:W-:Y:S02]  /*6c1e0*/  LEA R16, P4, R222, R2.reuse, 0x1 ;  /* 0x00000002de107211 */ /* 0x081fe400078808ff */
[----:B---3--:R-:W-:Y:S02]  /*6c1f0*/  LEA R10, P5, R250, R2, 0x1 ;  /* 0x00000002fa0a7211 */ /* 0x008fe400078a08ff */
        /* <DEDUP_REMOVED lines=8> */
[----:B0-----:R-:W-:-:S02]  /*6c280*/  LEA R10, P5, R169, R2, 0x1 ;  /* 0x00000002a90a7211 */ /* 0x001fc400078a08ff */
[----:B------:R-:W-:Y:S02]  /*6c290*/  LEA R16, P4, R214, R2, 0x1 ;  /* 0x00000002d6107211 */ /* 0x000fe400078808ff */
[-C--:B------:R-:W-:Y:S01]  /*6c2a0*/  LEA.HI.X.SX32 R11, R169, R4.reuse, 0x1, P5 ;  /* 0x00000004a90b7211 */ /* 0x080fe200028f0eff */
[----:B-1----:R-:W-:Y:S02]  /*6c2b0*/  IMAD.IADD R169, R194, 0x1, R41 ;  /* 0x00000001c2a97824 */ /* 0x002fe400078e0229 */
[----:B------:R-:W0:Y:S01]  /*6c2c0*/  LDC R41, c[0x0][0x248] ;  /* 0x00009200ff297b82 */ /* 0x000e220000000800 */
[----:B------:R-:W-:Y:S02]  /*6c2d0*/  LEA.HI.X.SX32 R17, R214, R4, 0x1, P4 ;  /* 0x00000004d6117211 */ /* 0x000fe400020f0eff */
[----:B------:R-:W-:-:S03]  /*6c2e0*/  LEA R70, P3, R147, R2, 0x1 ;  /* 0x0000000293467211 */ /* 0x000fc600078608ff */
[----:B------:R1:W-:Y:S04]  /*6c2f0*/  STL.64 [R1+0x520], R16 ;  /* 0x0005201001007387 */ /* 0x0003e80000100a00 */
[----:B------:R3:W-:Y:S01]  /*6c300*/  STL.64 [R1+0x518], R10 ;  /* 0x0005180a01007387 */ /* 0x0007e20000100a00 */
[----:B------:R-:W-:Y:S02]  /*6c310*/  LEA.HI.X.SX32 R71, R147, R4, 0x1, P3 ;  /* 0x0000000493477211 */ /* 0x000fe400018f0eff */
[-C--:B-1----:R-:W-:Y:S02]  /*6c320*/  LEA R16, P4, R220, R2.reuse, 0x1 ;  /* 0x00000002dc107211 */ /* 0x082fe400078808ff */
[----:B---3--:R-:W-:Y:S02]  /*6c330*/  LEA R10, P5, R200, R2, 0x1 ;  /* 0x00000002c80a7211 */ /* 0x008fe400078a08ff */
[-C--:B------:R-:W-:Y:S01]  /*6c340*/  LEA.HI.X.SX32 R17, R220, R4.reuse, 0x1, P4 ;  /* 0x00000004dc117211 */ /* 0x080fe200020f0eff */
[----:B------:R-:W-:Y:S01]  /*6c350*/  IMAD.IADD R147, R169, 0x1, R73 ;  /* 0x00000001a9937824 */ /* 0x000fe200078e0249 */
[----:B------:R-:W-:-:S03]  /*6c360*/  LEA.HI.X.SX32 R11, R200, R4, 0x1, P5 ;  /* 0x00000004c80b7211 */ /* 0x000fc600028f0eff */
[----:B------:R1:W-:Y:S01]  /*6c370*/  STL.64 [R1+0x508], R16 ;  /* 0x0005081001007387 */ /* 0x0003e20000100a00 */
[----:B------:R-:W-:-:S03]  /*6c380*/  IMAD.IADD R200, R147, 0x1, R72 ;  /* 0x0000000193c87824 */ /* 0x000fc600078e0248 */
[----:B------:R3:W-:Y:S01]  /*6c390*/  STL.64 [R1+0x500], R10 ;  /* 0x0005000a01007387 */ /* 0x0007e20000100a00 */
[-C--:B------:R-:W-:Y:S02]  /*6c3a0*/  LEA R72, P5, R162, R2.reuse, 0x1 ;  /* 0x00000002a2487211 */ /* 0x080fe400078a08ff */
[CC--:B-1----:R-:W-:Y:S02]  /*6c3b0*/  LEA R16, P3, R122.reuse, R2.reuse, 0x1 ;  /* 0x000000027a107211 */ /* 0x0c2fe400078608ff */
[C---:B---3--:R-:W-:Y:S02]  /*6c3c0*/  LEA R10, P4, R219.reuse, R2, 0x1 ;  /* 0x00000002db0a7211 */ /* 0x048fe400078808ff */
[-C--:B------:R-:W-:Y:S01]  /*6c3d0*/  LEA.HI.X.SX32 R17, R122, R4.reuse, 0x1, P3 ;  /* 0x000000047a117211 */ /* 0x080fe200018f0eff */
[----:B0-----:R-:W-:Y:S01]  /*6c3e0*/  IMAD.IADD R122, R200, 0x1, R41 ;  /* 0x00000001c87a7824 */ /* 0x001fe200078e0229 */
[-C--:B------:R-:W-:Y:S01]  /*6c3f0*/  LEA.HI.X.SX32 R11, R219, R4.reuse, 0x1, P4 ;  /* 0x00000004db0b7211 */ /* 0x080fe200020f0eff */
[----:B------:R-:W0:Y:S01]  /*6c400*/  LDC R41, c[0x0][0x248] ;  /* 0x00009200ff297b82 */ /* 0x000e220000000800 */
[----:B------:R-:W-:Y:S01]  /*6c410*/  LEA.HI.X.SX32 R73, R162, R4, 0x1, P5 ;  /* 0x00000004a2497211 */ /* 0x000fe200028f0eff */
[----:B------:R1:W-:Y:S01]  /*6c420*/  STL.64 [R1+0x4f8], R16 ;  /* 0x0004f81001007387 */ /* 0x0003e20000100a00 */
[----:B------:R-:W-:Y:S01]  /*6c430*/  LEA R22, P3, R192, R2, 0x1 ;  /* 0x00000002c0167211 */ /* 0x000fe200078608ff */
[----:B------:R-:W-:-:S02]  /*6c440*/  IMAD.IADD R162, R122, 0x1, R75 ;  /* 0x000000017aa27824 */ /* 0x000fc400078e024b */
[----:B------:R3:W-:Y:S01]  /*6c450*/  STL.64 [R1+0x4f0], R10 ;  /* 0x0004f00a01007387 */ /* 0x0007e20000100a00 */
[----:B------:R-:W-:Y:S01]  /*6c460*/  LEA.HI.X.SX32 R23, R192, R4, 0x1, P3 ;  /* 0x00000004c0177211 */ /* 0x000fe200018f0eff */
[----:B------:R-:W-:Y:S01]  /*6c470*/  IMAD.IADD R192, R162, 0x1, R74 ;  /* 0x00000001a2c07824 */ /* 0x000fe200078e024a */
[-C--:B-1----:R-:W-:Y:S02]  /*6c480*/  LEA R16, P4, R218, R2.reuse, 0x1 ;  /* 0x00000002da107211 */ /* 0x082fe400078808ff */
[----:B---3--:R-:W-:Y:S02]  /*6c490*/  LEA R10, P5, R130, R2, 0x1 ;  /* 0x00000002820a7211 */ /* 0x008fe400078a08ff */
[-C--:B------:R-:W-:Y:S02]  /*6c4a0*/  LEA.HI.X.SX32 R17, R218, R4.reuse, 0x1, P4 ;  /* 0x00000004da117211 */ /* 0x080fe400020f0eff */
[----:B------:R-:W-:Y:S01]  /*6c4b0*/  LEA.HI.X.SX32 R11, R130, R4, 0x1, P5 ;  /* 0x00000004820b7211 */ /* 0x000fe200028f0eff */
[----:B------:R-:W-:Y:S01]  /*6c4c0*/  IMAD.IADD R130, R192, 0x1, R77 ;  /* 0x00000001c0827824 */ /* 0x000fe200078e024d */
[----:B------:R-:W-:Y:S04]  /*6c4d0*/  STL.64 [R1+0x4e0], R22 ;  /* 0x0004e01601007387 */ /* 0x000fe80000100a00 */
[----:B------:R1:W-:Y:S01]  /*6c4e0*/  STL.64 [R1+0x4d8], R16 ;  /* 0x0004d81001007387 */ /* 0x0003e20000100a00 */
[----:B------:R-:W-:Y:S01]  /*6c4f0*/  IMAD.IADD R214, R130, 0x1, R76 ;  /* 0x0000000182d67824 */ /* 0x000fe200078e024c */
[----:B------:R-:W-:-:S02]  /*6c500*/  LEA R74, P4, R217, R2, 0x1 ;  /* 0x00000002d94a7211 */ /* 0x000fc400078808ff */
[----:B------:R3:W-:Y:S01]  /*6c510*/  STL.64 [R1+0x4d0], R10 ;  /* 0x0004d00a01007387 */ /* 0x0007e20000100a00 */
[-C--:B-1----:R-:W-:Y:S02]  /*6c520*/  LEA R16, P3, R131, R2.reuse, 0x1 ;  /* 0x0000000283107211 */ /* 0x082fe400078608ff */
[----:B---3--:R-:W-:Y:S02]  /*6c530*/  LEA R10, P5, R193, R2, 0x1 ;  /* 0x00000002c10a7211 */ /* 0x008fe400078a08ff */
[-C--:B------:R-:W-:Y:S01]  /*6c540*/  LEA.HI.X.SX32 R17, R131, R4.reuse, 0x1, P3 ;  /* 0x0000000483117211 */ /* 0x080fe200018f0eff */
[----:B------:R-:W-:Y:S01]  /*6c550*/  IMAD.IADD R131, R214, 0x1, R79 ;  /* 0x00000001d6837824 */ /* 0x000fe200078e024f */
[-C--:B------:R-:W-:Y:S02]  /*6c560*/  LEA.HI.X.SX32 R75, R217, R4.reuse, 0x1, P4 ;  /* 0x00000004d94b7211 */ /* 0x080fe400020f0eff */
[----:B------:R-:W-:Y:S01]  /*6c570*/  LEA.HI.X.SX32 R11, R193, R4, 0x1, P5 ;  /* 0x00000004c10b7211 */ /* 0x000fe200028f0eff */
[----:B------:R-:W-:Y:S01]  /*6c580*/  IMAD.IADD R193, R131, 0x1, R78 ;  /* 0x0000000183c17824 */ /* 0x000fe200078e024e */
[----:B------:R-:W-:-:S04]  /*6c590*/  LEA R76, P4, R216, R2, 0x1 ;  /* 0x00000002d84c7211 */ /* 0x000fc800078808ff */
[----:B------:R-:W-:Y:S01]  /*6c5a0*/  LEA.HI.X.SX32 R77, R216, R4, 0x1, P4 ;  /* 0x00000004d84d7211 */ /* 0x000fe200020f0eff */
[----:B0-----:R-:W-:Y:S02]  /*6c5b0*/  IMAD.IADD R216, R193, 0x1, R41 ;  /* 0x00000001c1d87824 */ /* 0x001fe400078e0229 */
[----:B------:R-:W0:Y:S01]  /*6c5c0*/  LDC R41, c[0x0][0x248] ;  /* 0x00009200ff297b82 */ /* 0x000e220000000800 */
[----:B------:R1:W-:Y:S04]  /*6c5d0*/  STL.64 [R1+0x4c8], R16 ;  /* 0x0004c81001007387 */ /* 0x0003e80000100a00 */
[----:B------:R3:W-:Y:S01]  /*6c5e0*/  STL.64 [R1+0x4b8], R10 ;  /* 0x0004b80a01007387 */ /* 0x0007e20000100a00 */
[----:B-1----:R-:W-:-:S04]  /*6c5f0*/  LEA R16, P3, R168, R2, 0x1 ;  /* 0x00000002a8107211 */ /* 0x002fc800078608ff */
[----:B------:R-:W-:-:S05]  /*6c600*/  LEA.HI.X.SX32 R17, R168, R4, 0x1, P3 ;  /* 0x00000004a8117211 */ /* 0x000fca00018f0eff */
[----:B------:R1:W-:Y:S01]  /*6c610*/  STL.64 [R1+0x4b0], R16 ;  /* 0x0004b01001007387 */ /* 0x0003e20000100a00 */
[-C--:B---3--:R-:W-:Y:S02]  /*6c620*/  LEA R10, P5, R120, R2.reuse, 0x1 ;  /* 0x00000002780a7211 */ /* 0x088fe400078a08ff */
[----:B-1----:R-:W-:-:S04]  /*6c630*/  LEA R16, P3, R187, R2, 0x1 ;  /* 0x00000002bb107211 */ /* 0x002fc800078608ff */
[-C--:B------:R-:W-:Y:S01]  /*6c640*/  LEA.HI.X.SX32 R17, R187, R4.reuse, 0x1, P3 ;  /* 0x00000004bb117211 */ /* 0x080fe200018f0eff */
[----:B0-----:R-:W-:Y:S02]  /*6c650*/  IMAD.IADD R187, R216, 0x1, R41 ;  /* 0x00000001d8bb7824 */ /* 0x001fe400078e0229 */
[----:B------:R-:W0:Y:S01]  /*6c660*/  LDC R41, c[0x0][0x248] ;  /* 0x00009200ff297b82 */ /* 0x000e220000000800 */
[----:B------:R-:W-:Y:S02]  /*6c670*/  LEA.HI.X.SX32 R11, R120, R4, 0x1, P5 ;  /* 0x00000004780b7211 */ /* 0x000fe400028f0eff */
[----:B------:R-:W-:-:S03]  /*6c680*/  LEA R78, P4, R213, R2, 0x1 ;  /* 0x00000002d54e7211 */ /* 0x000fc600078808ff */
[----:B------:R1:W-:Y:S01]  /*6c690*/  STL.64 [R1+0x4a0], R10 ;  /* 0x0004a00a01007387 */ /* 0x0003e20000100a00 */
[----:B------:R-:W-:Y:S01]  /*6c6a0*/  LEA.HI.X.SX32 R79, R213, R4, 0x1, P4 ;  /* 0x00000004d54f7211 */ /* 0x000fe200020f0eff */
[----:B------:R-:W-:Y:S02]  /*6c6b0*/  IMAD.IADD R213, R187, 0x1, R81 ;  /* 0x00000001bbd57824 */ /* 0x000fe400078e0251 */
[----:B------:R3:W-:Y:S01]  /*6c6c0*/  STL.64 [R1+0x498], R16 ;  /* 0x0004981001007387 */ /* 0x0007e20000100a00 */
[-C--:B------:R-:W-:Y:S02]  /*6c6d0*/  LEA R22, P3, R160, R2.reuse, 0x1 ;  /* 0x00000002a0167211 */ /* 0x080fe400078608ff */
[CC--:B-1----:R-:W-:Y:S02]  /*6c6e0*/  LEA R10, P5, R6.reuse, R2.reuse, 0x1 ;  /* 0x00000002060a7211 */ /* 0x0c2fe400078a08ff */
[----:B---3--:R-:W-:Y:S02]  /*6c6f0*/  LEA R16, P4, R215, R2, 0x1 ;  /* 0x00000002d7107211 */ /* 0x008fe400078808ff */
[----:B------:R-:W-:-:S02]  /*6c700*/  LEA.HI.X.SX32 R11, R6, R4, 0x1, P5 ;  /* 0x00000004060b7211 */ /* 0x000fc400028f0eff */
[-C--:B------:R-:W-:Y:S01]  /*6c710*/  LEA.HI.X.SX32 R17, R215, R4.reuse, 0x1, P4 ;  /* 0x00000004d7117211 */ /* 0x080fe200020f0eff */
[----:B------:R-:W-:Y:S01]  /*6c720*/  IMAD.IADD R215, R213, 0x1, R80 ;  /* 0x00000001d5d77824 */ /* 0x000fe200078e0250 */
[----:B------:R-:W-:Y:S01]  /*6c730*/  LEA.HI.X.SX32 R23, R160, R4, 0x1, P3 ;  /* 0x00000004a0177211 */ /* 0x000fe200018f0eff */
[----:B------:R-:W-:Y:S01]  /*6c740*/  STL.64 [R1+0x488], R10 ;  /* 0x0004880a01007387 */ /* 0x000fe20000100a00 */
[----:B------:R-:W-:Y:S01]  /*6c750*/  LEA R80, P3, R145, R2, 0x1 ;  /* 0x0000000291507211 */ /* 0x000fe200078608ff */
[----:B0-----:R-:W-:Y:S02]  /*6c760*/  IMAD.IADD R160, R215, 0x1, R41 ;  /* 0x00000001d7a07824 */ /* 0x001fe400078e0229 */
[----:B------:R-:W-:Y:S01]  /*6c770*/  STL.64 [R1+0x480], R22 ;  /* 0x0004801601007387 */ /* 0x000fe20000100a00 */
[----:B------:R-:W-:Y:S01]  /*6c780*/  LEA.HI.X.SX32 R81, R145, R4, 0x1, P3 ;  /* 0x0000000491517211 */ /* 0x000fe200018f0eff */
[----:B------:R-:W-:Y:S01]  /*6c790*/  IMAD.IADD R145, R160, 0x1, R83 ;  /* 0x00000001a0917824 */ /* 0x000fe200078e0253 */
[----:B------:R-:W0:Y:S01]  /*6c7a0*/  LDC R41, c[0x0][0x248] ;  /* 0x00009200ff297b82 */ /* 0x000e220000000800 */
[----:B------:R1:W-:Y:S02]  /*6c7b0*/  STL.64 [R1+0x478], R16 ;  /* 0x0004781001007387 */ /* 0x0003e40000100a00 */
[----:B-1----:R-:W-:-:S04]  /*6c7c0*/  LEA R16, P4, R212, R2, 0x1 ;  /* 0x00000002d4107211 */ /* 0x002fc800078808ff */
[----:B------:R-:W-:Y:S01]  /*6c7d0*/  LEA.HI.X.SX32 R17, R212, R4, 0x1, P4 ;  /* 0x00000004d4117211 */ /* 0x000fe200020f0eff */
[----:B------:R-:W-:Y:S01]  /*6c7e0*/  IMAD.IADD R212, R145, 0x1, R82 ;  /* 0x0000000191d47824 */ /* 0x000fe200078e0252 */
[----:B------:R-:W-:-:S03]  /*6c7f0*/  LEA R10, P5, R186, R2, 0x1 ;  /* 0x00000002ba0a7211 */ /* 0x000fc600078a08ff */
[----:B------:R-:W-:Y:S01]  /*6c800*/  IMAD.IADD R217, R212, 0x1, R85 ;  /* 0x00000001d4d97824 */ /* 0x000fe200078e0255 */
[----:B------:R-:W-:-:S03]  /*6c810*/  LEA.HI.X.SX32 R11, R186, R4, 0x1, P5 ;  /* 0x00000004ba0b7211 */ /* 0x000fc600028f0eff */
[----:B------:R-:W-:Y:S02]  /*6c820*/  IMAD.IADD R218, R217, 0x1, R84 ;  /* 0x00000001d9da7824 */ /* 0x000fe400078e0254 */
[----:B------:R1:W-:Y:S02]  /*6c830*/  STL.64 [R1+0x470], R10 ;  /* 0x0004700a01007387 */ /* 0x0003e40000100a00 */
[----:B------:R-:W-:-:S04]  /*6c840*/  IMAD.IADD R219, R218, 0x1, R87 ;  /* 0x00000001dadb7824 */ /* 0x000fc800078e0257 */
[----:B------:R-:W-:Y:S01]  /*6c850*/  IMAD.IADD R220, R219, 0x1, R86 ;  /* 0x00000001dbdc7824 */ /* 0x000fe200078e0256 */
[----:B-1----:R-:W-:-:S04]  /*6c860*/  LEA R10, P5, R136, R2, 0x1 ;  /* 0x00000002880a7211 */ /* 0x002fc800078a08ff */
[----:B------:R-:W-:Y:S01]  /*6c870*/  LEA.HI.X.SX32 R11, R136, R4, 0x1, P5 ;  /* 0x00000004880b7211 */ /* 0x000fe200028f0eff */
[----:B0-----:R-:W-:Y:S01]  /*6c880*/  IMAD.IADD R136, R220, 0x1, R41 ;  /* 0x00000001dc887824 */ /* 0x001fe200078e0229 */
[C---:B------:R-:W-:Y:S01]  /*6c890*/  LEA R82, P5, R240.reuse, R2, 0x1 ;  /* 0x00000002f0527211 */ /* 0x040fe200078a08ff */
[----:B------:R-:W0:Y:S01]  /*6c8a0*/  LDC R41, c[0x0][0x248] ;  /* 0x00009200ff297b82 */ /* 0x000e220000000800 */
[----:B------:R1:W-:Y:S02]  /*6c8b0*/  STL.64 [R1+0x460], R16 ;  /* 0x0004601001007387 */ /* 0x0003e40000100a00 */
[----:B------:R-:W-:Y:S02]  /*6c8c0*/  LEA.HI.X.SX32 R83, R240, R4, 0x1, P5 ;  /* 0x00000004f0537211 */ /* 0x000fe400028f0eff */
[C---:B------:R-:W-:Y:S01]  /*6c8d0*/  LEA R84, P5, R211.reuse, R2, 0x1 ;  /* 0x00000002d3547211 */ /* 0x040fe200078a08ff */
[----:B------:R3:W-:Y:S03]  /*6c8e0*/  STL.64 [R1+0x458], R10 ;  /* 0x0004580a01007387 */ /* 0x0007e60000100a00 */
[----:B------:R-:W-:-:S02]  /*6c8f0*/  LEA.HI.X.SX32 R85, R211, R4, 0x1, P5 ;  /* 0x00000004d3557211 */ /* 0x000fc400028f0eff */
[CC--:B-1----:R-:W-:Y:S02]  /*6c900*/  LEA R16, P3, R185.reuse, R2.reuse, 0x1 ;  /* 0x00000002b9107211 */ /* 0x0c2fe400078608ff */
[-C--:B------:R-:W-:Y:S02]  /*6c910*/  LEA R86, P5, R210, R2.reuse, 0x1 ;  /* 0x00000002d2567211 */ /* 0x080fe400078a08ff */
        /* <DEDUP_REMOVED lines=8> */
[-C--:B-1----:R-:W-:Y:S02]  /*6c9a0*/  LEA R16, P3, R161, R2.reuse, 0x1 ;  /* 0x00000002a1107211 */ /* 0x082fe400078608ff */
[----:B---3--:R-:W-:Y:S02]  /*6c9b0*/  LEA R10, P4, R123, R2, 0x1 ;  /* 0x000000027b0a7211 */ /* 0x008fe400078808ff */
[-C--:B------:R-:W-:Y:S02]  /*6c9c0*/  LEA.HI.X.SX32 R17, R161, R4.reuse, 0x1, P3 ;  /* 0x00000004a1117211 */ /* 0x080fe400018f0eff */
[----:B------:R-:W-:Y:S01]  /*6c9d0*/  LEA.HI.X.SX32 R11, R123, R4, 0x1, P4 ;  /* 0x000000047b0b7211 */ /* 0x000fe200020f0eff */
[----:B0-----:R-:W-:Y:S02]  /*6c9e0*/  IMAD.IADD R186, R211, 0x1, R41 ;  /* 0x00000001d3ba7824 */ /* 0x001fe400078e0229 */
[----:B------:R-:W0:Y:S01]  /*6c9f0*/  LDC R41, c[0x0][0x248] ;  /* 0x00009200ff297b82 */ /* 0x000e220000000800 */
[----:B------:R1:W-:Y:S04]  /*6ca00*/  STL.64 [R1+0x438], R16 ;  /* 0x0004381001007387 */ /* 0x0003e80000100a00 */
[----:B------:R3:W-:Y:S01]  /*6ca10*/  STL.64 [R1+0x430], R10 ;  /* 0x0004300a01007387 */ /* 0x0007e20000100a00 */
[----:B-1----:R-:W-:-:S02]  /*6ca20*/  LEA R16, P3, R178, R2, 0x1 ;  /* 0x00000002b2107211 */ /* 0x002fc400078608ff */
[----:B---3--:R-:W-:Y:S02]  /*6ca30*/  LEA R10, P4, R144, R2, 0x1 ;  /* 0x00000002900a7211 */ /* 0x008fe400078808ff */
[-C--:B------:R-:W-:Y:S02]  /*6ca40*/  LEA.HI.X.SX32 R17, R178, R4.reuse, 0x1, P3 ;  /* 0x00000004b2117211 */ /* 0x080fe400018f0eff */
[----:B------:R-:W-:Y:S02]  /*6ca50*/  LEA.HI.X.SX32 R11, R144, R4, 0x1, P4 ;  /* 0x00000004900b7211 */ /* 0x000fe400020f0eff */
[C---:B------:R-:W-:Y:S01]  /*6ca60*/  LEA R22, P3, R155.reuse, R2, 0x1 ;  /* 0x000000029b167211 */ /* 0x040fe200078608ff */
[----:B------:R1:W-:Y:S04]  /*6ca70*/  STL.64 [R1+0x420], R16 ;  /* 0x0004201001007387 */ /* 0x0003e80000100a00 */
[----:B------:R3:W-:Y:S01]  /*6ca80*/  STL.64 [R1+0x418], R10 ;  /* 0x0004180a01007387 */ /* 0x0007e20000100a00 */
[----:B------:R-:W-:-:S02]  /*6ca90*/  LEA.HI.X.SX32 R23, R155, R4, 0x1, P3 ;  /* 0x000000049b177211 */ /* 0x000fc400018f0eff */
[CC--:B-1----:R-:W-:Y:S02]  /*6caa0*/  LEA R16, P4, R184.reuse, R2.reuse, 0x1 ;  /* 0x00000002b8107211 */ /* 0x0c2fe400078808ff */
[C---:B---3--:R-:W-:Y:S02]  /*6cab0*/  LEA R10, P5, R209.reuse, R2, 0x1 ;  /* 0x00000002d10a7211 */ /* 0x048fe400078a08ff */
[-C--:B------:R-:W-:Y:S02]  /*6cac0*/  LEA.HI.X.SX32 R17, R184, R4.reuse, 0x1, P4 ;  /* 0x00000004b8117211 */ /* 0x080fe400020f0eff */
[----:B------:R-:W-:Y:S01]  /*6cad0*/  LEA.HI.X.SX32 R11, R209, R4, 0x1, P5 ;  /* 0x00000004d10b7211 */ /* 0x000fe200028f0eff */
[----:B------:R-:W-:Y:S01]  /*6cae0*/  STL.64 [R1+0x408], R22 ;  /* 0x0004081601007387 */ /* 0x000fe20000100a00 */
[----:B0-----:R-:W-:Y:S01]  /*6caf0*/  IMAD.IADD R209, R186, 0x1, R41 ;  /* 0x00000001bad17824 */ /* 0x001fe200078e0229 */
[-C--:B------:R-:W-:Y:S01]  /*6cb00*/  LEA R88, P4, R128, R2.reuse, 0x1 ;  /* 0x0000000280587211 */ /* 0x080fe200078808ff */
[----:B------:R-:W0:Y:S01]  /*6cb10*/  LDC R41, c[0x0][0x248] ;  /* 0x00009200ff297b82 */ /* 0x000e220000000800 */
[----:B------:R1:W-:Y:S04]  /*6cb20*/  STL.64 [R1+0x400], R16 ;  /* 0x0004001001007387 */ /* 0x0003e80000100a00 */
[----:B------:R3:W-:Y:S01]  /*6cb30*/  STL.64 [R1+0x3f8], R10 ;  /* 0x0003f80a01007387 */ /* 0x0007e20000100a00 */
[----:B-1----:R-:W-:-:S02]  /*6cb40*/  LEA R16, P3, R5, R2, 0x1 ;  /* 0x0000000205107211 */ /* 0x002fc400078608ff */
[C---:B---3--:R-:W-:Y:S02]  /*6cb50*/  LEA R10, P5, R206.reuse, R2, 0x1 ;  /* 0x00000002ce0a7211 */ /* 0x048fe400078a08ff */
[-C--:B------:R-:W-:Y:S02]  /*6cb60*/  LEA.HI.X.SX32 R17, R5, R4.reuse, 0x1, P3 ;  /* 0x0000000405117211 */ /* 0x080fe400018f0eff */
[-C--:B------:R-:W-:Y:S01]  /*6cb70*/  LEA.HI.X.SX32 R11, R206, R4.reuse, 0x1, P5 ;  /* 0x00000004ce0b7211 */ /* 0x080fe200028f0eff */
[----:B------:R-:W-:Y:S01]  /*6cb80*/  IMAD.IADD R206, R209, 0x1, R91 ;  /* 0x00000001d1ce7824 */ /* 0x000fe200078e025b */
[----:B------:R-:W-:Y:S01]  /*6cb90*/  LEA.HI.X.SX32 R89, R128, R4, 0x1, P4 ;  /* 0x0000000480597211 */ /* 0x000fe200020f0eff */
[----:B------:R1:W-:Y:S01]  /*6cba0*/  STL.64 [R1+0x3f0], R16 ;  /* 0x0003f01001007387 */ /* 0x0003e20000100a00 */
[C---:B------:R-:W-:Y:S01]  /*6cbb0*/  LEA R22, P3, R179.reuse, R2, 0x1 ;  /* 0x00000002b3167211 */ /* 0x040fe200078608ff */
[----:B------:R-:W-:Y:S02]  /*6cbc0*/  IMAD.IADD R120, R206, 0x1, R90 ;  /* 0x00000001ce787824 */ /* 0x000fe400078e025a */
[----:B------:R3:W-:Y:S01]  /*6cbd0*/  STL.64 [R1+0x3e0], R10 ;  /* 0x0003e00a01007387 */ /* 0x0007e20000100a00 */
[----:B------:R-:W-:Y:S01]  /*6cbe0*/  LEA.HI.X.SX32 R23, R179, R4, 0x1, P3 ;  /* 0x00000004b3177211 */ /* 0x000fe200018f0eff */
[----:B------:R-:W-:Y:S01]  /*6cbf0*/  IMAD.IADD R184, R120, 0x1, R93 ;  /* 0x0000000178b87824 */ /* 0x000fe200078e025d */
[----:B-1----:R-:W-:-:S04]  /*6cc00*/  LEA R16, P4, R154, R2, 0x1 ;  /* 0x000000029a107211 */ /* 0x002fc800078808ff */
[----:B------:R-:W-:Y:S02]  /*6cc10*/  LEA.HI.X.SX32 R17, R154, R4, 0x1, P4 ;  /* 0x000000049a117211 */ /* 0x000fe400020f0eff */
[----:B---3--:R-:W-:Y:S01]  /*6cc20*/  LEA R10, P5, R208, R2, 0x1 ;  /* 0x00000002d00a7211 */ /* 0x008fe200078a08ff */
[----:B------:R-:W-:Y:S01]  /*6cc30*/  STL.64 [R1+0x3d8], R22 ;  /* 0x0003d81601007387 */ /* 0x000fe20000100a00 */
[----:B------:R-:W-:Y:S02]  /*6cc40*/  IMAD.IADD R185, R184, 0x1, R92 ;  /* 0x00000001b8b97824 */ /* 0x000fe400078e025c */
[----:B------:R-:W-:Y:S01]  /*6cc50*/  LEA.HI.X.SX32 R11, R208, R4, 0x1, P5 ;  /* 0x00000004d00b7211 */ /* 0x000fe200028f0eff */
[----:B------:R1:W-:Y:S01]  /*6cc60*/  STL.64 [R1+0x3d0], R16 ;  /* 0x0003d01001007387 */ /* 0x0003e20000100a00 */
[----:B------:R-:W-:-:S03]  /*6cc70*/  IMAD.IADD R6, R185, 0x1, R95 ;  /* 0x00000001b9067824 */ /* 0x000fc600078e025f */
[----:B------:R3:W-:Y:S01]  /*6cc80*/  STL.64 [R1+0x3c8], R10 ;  /* 0x0003c80a01007387 */ /* 0x0007e20000100a00 */
[----:B------:R-:W-:Y:S01]  /*6cc90*/  IMAD.IADD R178, R6, 0x1, R94 ;  /* 0x0000000106b27824 */ /* 0x000fe200078e025e */
[----:B-1----:R-:W-:-:S04]  /*6cca0*/  LEA R16, P4, R163, R2, 0x1 ;  /* 0x00000002a3107211 */ /* 0x002fc800078808ff */
[----:B------:R-:W-:Y:S02]  /*6ccb0*/  LEA.HI.X.SX32 R17, R163, R4, 0x1, P4 ;  /* 0x00000004a3117211 */ /* 0x000fe400020f0eff */
[C---:B---3--:R-:W-:Y:S01]  /*6ccc0*/  LEA R10, P5, R207.reuse, R2, 0x1 ;  /* 0x00000002cf0a7211 */ /* 0x048fe200078a08ff */
[----:B0-----:R-:W-:Y:S02]  /*6ccd0*/  IMAD.IADD R179, R178, 0x1, R41 ;  /* 0x00000001b2b37824 */ /* 0x001fe400078e0229 */
[----:B------:R0:W-:Y:S01]  /*6cce0*/  STL.64 [R1+0x3b8], R16 ;  /* 0x0003b81001007387 */ /* 0x0001e20000100a00 */
[----:B------:R-:W-:Y:S01]  /*6ccf0*/  LEA.HI.X.SX32 R11, R207, R4, 0x1, P5 ;  /* 0x00000004cf0b7211 */ /* 0x000fe200028f0eff */
[----:B------:R-:W1:Y:S01]  /*6cd00*/  LDC R41, c[0x0][0x248] ;  /* 0x00009200ff297b82 */ /* 0x000e620000000800 */
[----:B------:R-:W-:-:S03]  /*6cd10*/  LEA R90, P3, R139, R2, 0x1 ;  /* 0x000000028b5a7211 */ /* 0x000fc600078608ff */
[----:B------:R3:W-:Y:S01]  /*6cd20*/  STL.64 [R1+0x3b0], R10 ;  /* 0x0003b00a01007387 */ /* 0x0007e20000100a00 */
[----:B0-----:R-:W-:-:S04]  /*6cd30*/  LEA R16, P4, R153, R2, 0x1 ;  /* 0x0000000299107211 */ /* 0x001fc800078808ff */
[----:B------:R-:W-:Y:S02]  /*6cd40*/  LEA.HI.X.SX32 R17, R153, R4, 0x1, P4 ;  /* 0x0000000499117211 */ /* 0x000fe400020f0eff */
[----:B---3--:R-:W-:Y:S02]  /*6cd50*/  LEA R10, P5, R195, R2, 0x1 ;  /* 0x00000002c30a7211 */ /* 0x008fe400078a08ff */
[-C--:B------:R-:W-:Y:S01]  /*6cd60*/  LEA.HI.X.SX32 R91, R139, R4.reuse, 0x1, P3 ;  /* 0x000000048b5b7211 */ /* 0x080fe200018f0eff */
[----:B------:R0:W-:Y:S01]  /*6cd70*/  STL.64 [R1+0x3a0], R16 ;  /* 0x0003a01001007387 */ /* 0x0001e20000100a00 */
[----:B------:R-:W-:Y:S02]  /*6cd80*/  LEA.HI.X.SX32 R11, R195, R4, 0x1, P5 ;  /* 0x00000004c30b7211 */ /* 0x000fe400028f0eff */
[----:B------:R-:W-:-:S03]  /*6cd90*/  LEA R92, P3, R7, R2, 0x1 ;  /* 0x00000002075c7211 */ /* 0x000fc600078608ff */
[----:B------:R3:W-:Y:S01]  /*6cda0*/  STL.64 [R1+0x398], R10 ;  /* 0x0003980a01007387 */ /* 0x0007e20000100a00 */
[----:B------:R-:W-:Y:S02]  /*6cdb0*/  LEA.HI.X.SX32 R93, R7, R4, 0x1, P3 ;  /* 0x00000004075d7211 */ /* 0x000fe400018f0eff */
[-C--:B0-----:R-:W-:Y:S02]  /*6cdc0*/  LEA R16, P4, R121, R2.reuse, 0x1 ;  /* 0x0000000279107211 */ /* 0x081fe400078808ff */
[----:B------:R-:W-:Y:S02]  /*6cdd0*/  LEA R94, P3, R177, R2, 0x1 ;  /* 0x00000002b15e7211 */ /* 0x000fe400078608ff */
[----:B------:R-:W-:Y:S02]  /*6cde0*/  LEA.HI.X.SX32 R17, R121, R4, 0x1, P4 ;  /* 0x0000000479117211 */ /* 0x000fe400020f0eff */
[----:B---3--:R-:W-:Y:S01]  /*6cdf0*/  LEA R10, P5, R205, R2, 0x1 ;  /* 0x00000002cd0a7211 */ /* 0x008fe200078a08ff */
[----:B------:R-:W-:Y:S01]  /*6ce00*/  IMAD.IADD R0, R179, 0x1, R97 ;  /* 0x00000001b3007824 */ /* 0x000fe200078e0261 */
[-C--:B------:R-:W-:Y:S01]  /*6ce10*/  LEA.HI.X.SX32 R95, R177, R4.reuse, 0x1, P3 ;  /* 0x00000004b15f7211 */ /* 0x080fe200018f0eff */
[----:B------:R0:W-:Y:S01]  /*6ce20*/  STL.64 [R1+0x388], R16 ;  /* 0x0003881001007387 */ /* 0x0001e20000100a00 */
[----:B------:R-:W-:Y:S01]  /*6ce30*/  LEA.HI.X.SX32 R11, R205, R4, 0x1, P5 ;  /* 0x00000004cd0b7211 */ /* 0x000fe200028f0eff */
[----:B------:R-:W-:-:S04]  /*6ce40*/  IMAD.IADD R5, R0, 0x1, R96 ;  /* 0x0000000100057824 */ /* 0x000fc800078e0260 */
[----:B------:R3:W-:Y:S01]  /*6ce50*/  STL.64 [R1+0x380], R10 ;  /* 0x0003800a01007387 */ /* 0x0007e20000100a00 */
[----:B-1----:R-:W-:Y:S02]  /*6ce60*/  IMAD.IADD R177, R5, 0x1, R41 ;  /* 0x0000000105b17824 */ /* 0x002fe400078e0229 */
[----:B------:R-:W1:Y:S01]  /*6ce70*/  LDC R41, c[0x0][0x248] ;  /* 0x00009200ff297b82 */ /* 0x000e620000000800 */
[----:B0-----:R-:W-:-:S04]  /*6ce80*/  LEA R16, P3, R138, R2, 0x1 ;  /* 0x000000028a107211 */ /* 0x001fc800078608ff */
[----:B------:R-:W-:Y:S02]  /*6ce90*/  LEA.HI.X.SX32 R17, R138, R4, 0x1, P3 ;  /* 0x000000048a117211 */ /* 0x000fe400018f0eff */
[-C--:B---3--:R-:W-:Y:S01]  /*6cea0*/  LEA R10, P4, R176, R2.reuse, 0x1 ;  /* 0x00000002b00a7211 */ /* 0x088fe200078808ff */
[----:B------:R-:W-:Y:S01]  /*6ceb0*/  IMAD.IADD R123, R177, 0x1, R99 ;  /* 0x00000001b17b7824 */ /* 0x000fe200078e0263 */
[----:B------:R-:W-:Y:S01]  /*6cec0*/  LEA R22, P3, R146, R2, 0x1 ;  /* 0x0000000292167211 */ /* 0x000fe200078608ff */
[----:B------:R0:W-:Y:S01]  /*6ced0*/  STL.64 [R1+0x378], R16 ;  /* 0x0003781001007387 */ /* 0x0001e20000100a00 */
[-C--:B------:R-:W-:Y:S01]  /*6cee0*/  LEA.HI.X.SX32 R11, R176, R4.reuse, 0x1, P4 ;  /* 0x00000004b00b7211 */ /* 0x080fe200020f0eff */
[----:B------:R-:W-:Y:S01]  /*6cef0*/  IMAD.IADD R128, R123, 0x1, R98 ;  /* 0x000000017b807824 */ /* 0x000fe200078e0262 */
[----:B------:R-:W-:Y:S02]  /*6cf00*/  LEA.HI.X.SX32 R23, R146, R4, 0x1, P3 ;  /* 0x0000000492177211 */ /* 0x000fe400018f0eff */
[C---:B0-----:R-:W-:Y:S01]  /*6cf10*/  LEA R16, P4, R129.reuse, R2, 0x1 ;  /* 0x0000000281107211 */ /* 0x041fe200078808ff */
[----:B------:R-:W-:Y:S03]  /*6cf20*/  STL.64 [R1+0x370], R10 ;  /* 0x0003700a01007387 */ /* 0x000fe60000100a00 */
[----:B------:R-:W-:Y:S01]  /*6cf30*/  LEA.HI.X.SX32 R17, R129, R4, 0x1, P4 ;  /* 0x0000000481117211 */ /* 0x000fe200020f0eff */
[----:B------:R-:W-:Y:S01]  /*6cf40*/  IMAD.IADD R176, R128, 0x1, R101 ;  /* 0x0000000180b07824 */ /* 0x000fe200078e0265 */
[----:B------:R-:W-:Y:S04]  /*6cf50*/  STL.64 [R1+0x360], R22 ;  /* 0x0003601601007387 */ /* 0x000fe80000100a00 */
[----:B------:R0:W-:Y:S01]  /*6cf60*/  STL.64 [R1+0x358], R16 ;  /* 0x0003581001007387 */ /* 0x0001e20000100a00 */
[----:B------:R-:W-:Y:S01]  /*6cf70*/  IMAD.IADD R7, R176, 0x1, R100 ;  /* 0x00000001b0077824 */ /* 0x000fe200078e0264 */
[----:B0-----:R-:W-:-:S04]  /*6cf80*/  LEA R16, P3, R171, R2, 0x1 ;  /* 0x00000002ab107211 */ /* 0x001fc800078608ff */
[----:B------:R-:W-:Y:S01]  /*6cf90*/  LEA.HI.X.SX32 R17, R171, R4, 0x1, P3 ;  /* 0x00000004ab117211 */ /* 0x000fe200018f0eff */
[----:B------:R-:W-:-:S04]  /*6cfa0*/  IMAD.IADD R171, R7, 0x1, R103 ;  /* 0x0000000107ab7824 */ /* 0x000fc800078e0267 */
[----:B------:R-:W-:-:S04]  /*6cfb0*/  IMAD.IADD R138, R171, 0x1, R102 ;  /* 0x00000001ab8a7824 */ /* 0x000fc800078e0266 */
[----:B-1----:R-:W-:Y:S02]  /*6cfc0*/  IMAD.IADD R137, R138, 0x1, R41 ;  /* 0x000000018a897824 */ /* 0x002fe400078e0229 */
[----:B------:R-:W0:Y:S01]  /*6cfd0*/  LDC R41, c[0x0][0x248] ;  /* 0x00009200ff297b82 */ /* 0x000e220000000800 */
[-C--:B------:R-:W-:Y:S02]  /*6cfe0*/  LEA R96, P5, R204, R2.reuse, 0x1 ;  /* 0x00000002cc607211 */ /* 0x080fe400078a08ff */
[----:B------:R-:W-:Y:S02]  /*6cff0*/  LEA R98, P4, R224, R2, 0x1 ;  /* 0x00000002e0627211 */ /* 0x000fe400078808ff */
[----:B------:R-:W-:Y:S02]  /*6d000*/  LEA.HI.X.SX32 R97, R204, R4, 0x1, P5 ;  /* 0x00000004cc617211 */ /* 0x000fe400028f0eff */
[----:B------:R-:W-:Y:S02]  /*6d010*/  LEA R10, P5, R203, R2, 0x1 ;  /* 0x00000002cb0a7211 */ /* 0x000fe400078a08ff */
[----:B------:R-:W-:-:S02]  /*6d020*/  LEA.HI.X.SX32 R99, R224, R4, 0x1, P4 ;  /* 0x00000004e0637211 */ /* 0x000fc400020f0eff */
[C---:B------:R-:W-:Y:S02]  /*6d030*/  LEA R100, P4, R170.reuse, R2, 0x1 ;  /* 0x00000002aa647211 */ /* 0x040fe400078808ff */
[-C--:B------:R-:W-:Y:S02]  /*6d040*/  LEA.HI.X.SX32 R11, R203, R4.reuse, 0x1, P5 ;  /* 0x00000004cb0b7211 */ /* 0x080fe400028f0eff */
[----:B------:R-:W-:-:S03]  /*6d050*/  LEA.HI.X.SX32 R101, R170, R4, 0x1, P4 ;  /* 0x00000004aa657211 */ /* 0x000fc600020f0eff */
[----:B------:R1:W-:Y:S01]  /*6d060*/  STL.64 [R1+0x350], R10 ;  /* 0x0003500a01007387 */ /* 0x0003e20000100a00 */
[----:B0-----:R-:W-:Y:S02]  /*6d070*/  IMAD.IADD R170, R137, 0x1, R41 ;  /* 0x0000000189aa7824 */ /* 0x001fe400078e0229 */
[----:B------:R-:W0:Y:S01]  /*6d080*/  LDC R41, c[0x0][0x248] ;  /* 0x00009200ff297b82 */ /* 0x000e220000000800 */
[----:B------:R3:W-:Y:S01]  /*6d090*/  STL.64 [R1+0x348], R16 ;  /* 0x0003481001007387 */ /* 0x0007e20000100a00 */
[----:B-1----:R-:W-:-:S04]  /*6d0a0*/  LEA R10, P5, R202, R2, 0x1 ;  /* 0x00000002ca0a7211 */ /* 0x002fc800078a08ff */
[----:B------:R-:W-:Y:S02]  /*6d0b0*/  LEA.HI.X.SX32 R11, R202, R4, 0x1, P5 ;  /* 0x00000004ca0b7211 */ /* 0x000fe400028f0eff */
[----:B---3--:R-:W-:-:S04]  /*6d0c0*/  LEA R16, P3, R152, R2, 0x1 ;  /* 0x0000000298107211 */ /* 0x008fc800078608ff */
[----:B------:R-:W-:Y:S01]  /*6d0d0*/  LEA.HI.X.SX32 R17, R152, R4, 0x1, P3 ;  /* 0x0000000498117211 */ /* 0x000fe200018f0eff */
[----:B------:R1:W-:Y:S04]  /*6d0e0*/  STL.64 [R1+0x338], R10 ;  /* 0x0003380a01007387 */ /* 0x0003e80000100a00 */
[----:B------:R3:W-:Y:S01]  /*6d0f0*/  STL.64 [R1+0x330], R16 ;  /* 0x0003301001007387 */ /* 0x0007e20000100a00 */
[----:B------:R-:W-:Y:S01]  /*6d100*/  IMAD.IADD R129, R170, 0x1, R105 ;  /* 0x00000001aa817824 */ /* 0x000fe200078e0269 */
[-C--:B------:R-:W-:Y:S02]  /*6d110*/  LEA R102, P4, R222, R2.reuse, 0x1 ;  /* 0x00000002de667211 */ /* 0x080fe400078808ff */
[-C--:B-1----:R-:W-:Y:S02]  /*6d120*/  LEA R10, P5, R201, R2.reuse, 0x1 ;  /* 0x00000002c90a7211 */ /* 0x082fe400078a08ff */
[----:B---3--:R-:W-:-:S02]  /*6d130*/  LEA R16, P3, R221, R2, 0x1 ;  /* 0x00000002dd107211 */ /* 0x008fc400078608ff */
[-C--:B------:R-:W-:Y:S02]  /*6d140*/  LEA.HI.X.SX32 R11, R201, R4.reuse, 0x1, P5 ;  /* 0x00000004c90b7211 */ /* 0x080fe400028f0eff */
[----:B------:R-:W-:Y:S01]  /*6d150*/  LEA.HI.X.SX32 R17, R221, R4, 0x1, P3 ;  /* 0x00000004dd117211 */ /* 0x000fe200018f0eff */
[----:B------:R-:W-:Y:S01]  /*6d160*/  IMAD.IADD R152, R129, 0x1, R104 ;  /* 0x0000000181987824 */ /* 0x000fe200078e0268 */
[C---:B------:R-:W-:Y:S01]  /*6d170*/  LEA R22, P3, R169.reuse, R2, 0x1 ;  /* 0x00000002a9167211 */ /* 0x040fe200078608ff */
[----:B------:R1:W-:Y:S01]  /*6d180*/  STL.64 [R1+0x320], R10 ;  /* 0x0003200a01007387 */ /* 0x0003e20000100a00 */
[-C--:B------:R-:W-:Y:S02]  /*6d190*/  LEA.HI.X.SX32 R103, R222, R4.reuse, 0x1, P4 ;  /* 0x00000004de677211 */ /* 0x080fe400020f0eff */
[----:B------:R-:W-:Y:S01]  /*6d1a0*/  LEA.HI.X.SX32 R23, R169, R4, 0x1, P3 ;  /* 0x00000004a9177211 */ /* 0x000fe200018f0eff */
[----:B------:R3:W-:Y:S01]  /*6d1b0*/  STL.64 [R1+0x318], R16 ;  /* 0x0003181001007387 */ /* 0x0007e20000100a00 */
[----:B0-----:R-:W-:-:S02]  /*6d1c0*/  IMAD.IADD R169, R152, 0x1, R41 ;  /* 0x0000000198a97824 */ /* 0x001fc400078e0229 */
[----:B------:R-:W0:Y:S01]  /*6d1d0*/  LDC R41, c[0x0][0x248] ;  /* 0x00009200ff297b82 */ /* 0x000e220000000800 */
[CC--:B-1----:R-:W-:Y:S02]  /*6d1e0*/  LEA R10, P5, R194.reuse, R2.reuse, 0x1 ;  /* 0x00000002c20a7211 */ /* 0x0c2fe400078a08ff */
[C---:B---3--:R-:W-:Y:S02]  /*6d1f0*/  LEA R16, P4, R147.reuse, R2, 0x1 ;  /* 0x0000000293107211 */ /* 0x048fe400078808ff */
[-C--:B------:R-:W-:Y:S02]  /*6d200*/  LEA.HI.X.SX32 R11, R194, R4.reuse, 0x1, P5 ;  /* 0x00000004c20b7211 */ /* 0x080fe400028f0eff */
[----:B------:R-:W-:Y:S01]  /*6d210*/  LEA.HI.X.SX32 R17, R147, R4, 0x1, P4 ;  /* 0x0000000493117211 */ /* 0x000fe200020f0eff */
[----:B------:R-:W-:Y:S02]  /*6d220*/  IMAD.IADD R147, R169, 0x1, R107 ;  /* 0x00000001a9937824 */ /* 0x000fe400078e026b */
[----:B------:R1:W-:Y:S02]  /*6d230*/  STL.64 [R1+0x308], R10 ;  /* 0x0003080a01007387 */ /* 0x0003e40000100a00 */
[----:B------:R-:W-:-:S02]  /*6d240*/  IMAD.IADD R139, R147, 0x1, R106 ;  /* 0x00000001938b7824 */ /* 0x000fc400078e026a */
[----:B------:R-:W-:Y:S02]  /*6d250*/  STL.64 [R1+0x300], R22 ;  /* 0x0003001601007387 */ /* 0x000fe40000100a00 */
[----:B------:R-:W-:Y:S02]  /*6d260*/  IMAD.IADD R168, R139, 0x1, R109 ;  /* 0x000000018ba87824 */ /* 0x000fe400078e026d */
[----:B------:R3:W-:Y:S01]  /*6d270*/  STL.64 [R1+0x2f8], R16 ;  /* 0x0002f81001007387 */ /* 0x0007e20000100a00 */
[-C--:B-1----:R-:W-:Y:S02]  /*6d280*/  LEA R10, P5, R200, R2.reuse, 0x1 ;  /* 0x00000002c80a7211 */ /* 0x082fe400078a08ff */
[----:B---3--:R-:W-:-:S04]  /*6d290*/  LEA R16, P4, R162, R2, 0x1 ;  /* 0x00000002a2107211 */ /* 0x008fc800078808ff */
[-C--:B------:R-:W-:Y:S01]  /*6d2a0*/  LEA.HI.X.SX32 R17, R162, R4.reuse, 0x1, P4 ;  /* 0x00000004a2117211 */ /* 0x080fe200020f0eff */
[----:B------:R-:W-:Y:S01]  /*6d2b0*/  IMAD.IADD R162, R168, 0x1, R108 ;  /* 0x00000001a8a27824 */ /* 0x000fe200078e026c */
[----:B------:R-:W-:-:S03]  /*6d2c0*/  LEA.HI.X.SX32 R11, R200, R4, 0x1, P5 ;  /* 0x00000004c80b7211 */ /* 0x000fc600028f0eff */
[----:B------:R-:W-:Y:S02]  /*6d2d0*/  IMAD.IADD R161, R162, 0x1, R111 ;  /* 0x00000001a2a17824 */ /* 0x000fe400078e026f */
[----:B------:R1:W-:Y:S01]  /*6d2e0*/  STL.64 [R1+0x2f0], R10 ;  /* 0x0002f00a01007387 */ /* 0x0003e20000100a00 */
[C---:B------:R-:W-:Y:S01]  /*6d2f0*/  LEA R104, P3, R122.reuse, R2, 0x1 ;  /* 0x000000027a687211 */ /* 0x040fe200078608ff */
[----:B------:R-:W-:Y:S02]  /*6d300*/  IMAD.IADD R163, R161, 0x1, R110 ;  /* 0x00000001a1a37824 */ /* 0x000fe400078e026e */
[----:B------:R3:W-:Y:S01]  /*6d310*/  STL.64 [R1+0x2e0], R16 ;  /* 0x0002e01001007387 */ /* 0x0007e20000100a00 */
[----:B------:R-:W-:Y:S01]  /*6d320*/  LEA.HI.X.SX32 R105, R122, R4, 0x1, P3 ;  /* 0x000000047a697211 */ /* 0x000fe200018f0eff */
[----:B0-----:R-:W-:Y:S02]  /*6d330*/  IMAD.IADD R153, R163, 0x1, R41 ;  /* 0x00000001a3997824 */ /* 0x001fe400078e0229 */
[----:B------:R-:W0:Y:S01]  /*6d340*/  LDC R41, c[0x0][0x248] ;  /* 0x00009200ff297b82 */ /* 0x000e220000000800 */
[----:B-1----:R-:W-:-:S04]  /*6d350*/  LEA R10, P5, R192, R2, 0x1 ;  /* 0x00000002c00a7211 */ /* 0x002fc800078a08ff */
[----:B------:R-:W-:Y:S02]  /*6d360*/  LEA.HI.X.SX32 R11, R192, R4, 0x1, P5 ;  /* 0x00000004c00b7211 */ /* 0x000fe400028f0eff */
[CC--:B---3--:R-:W-:Y:S02]  /*6d370*/  LEA R16, P3, R130.reuse, R2.reuse, 0x1 ;  /* 0x0000000282107211 */ /* 0x0c8fe400078608ff */
[C---:B------:R-:W-:Y:S01]  /*6d380*/  LEA R106, P5, R131.reuse, R2, 0x1 ;  /* 0x00000002836a7211 */ /* 0x040fe200078a08ff */
[----:B------:R1:W-:Y:S01]  /*6d390*/  STL.64 [R1+0x2d8], R10 ;  /* 0x0002d80a01007387 */ /* 0x0003e20000100a00 */
[-C--:B------:R-:W-:Y:S02]  /*6d3a0*/  LEA.HI.X.SX32 R17, R130, R4.reuse, 0x1, P3 ;  /* 0x0000000482117211 */ /* 0x080fe400018f0eff */
[----:B------:R-:W-:Y:S02]  /*6d3b0*/  LEA.HI.X.SX32 R107, R131, R4, 0x1, P5 ;  /* 0x00000004836b7211 */ /* 0x000fe400028f0eff */
[-C--:B------:R-:W-:Y:S01]  /*6d3c0*/  LEA R108, P5, R187, R2.reuse, 0x1 ;  /* 0x00000002bb6c7211 */ /* 0x080fe200078a08ff */
[----:B------:R3:W-:Y:S01]  /*6d3d0*/  STL.64 [R1+0x2d0], R16 ;  /* 0x0002d01001007387 */ /* 0x0007e20000100a00 */
[----:B-1----:R-:W-:-:S02]  /*6d3e0*/  LEA R10, P4, R214, R2, 0x1 ;  /* 0x00000002d60a7211 */ /* 0x002fc400078808ff */
[-C--:B------:R-:W-:Y:S02]  /*6d3f0*/  LEA.HI.X.SX32 R109, R187, R4.reuse, 0x1, P5 ;  /* 0x00000004bb6d7211 */ /* 0x080fe400028f0eff */
[----:B------:R-:W-:Y:S02]  /*6d400*/  LEA.HI.X.SX32 R11, R214, R4, 0x1, P4 ;  /* 0x00000004d60b7211 */ /* 0x000fe400020f0eff */
[CC--:B---3--:R-:W-:Y:S02]  /*6d410*/  LEA R16, P3, R193.reuse, R2.reuse, 0x1 ;  /* 0x00000002c1107211 */ /* 0x0c8fe400078608ff */
[C---:B------:R-:W-:Y:S01]  /*6d420*/  LEA R110, P5, R160.reuse, R2, 0x1 ;  /* 0x00000002a06e7211 */ /* 0x040fe200078a08ff */
[----:B------:R1:W-:Y:S01]  /*6d430*/  STL.64 [R1+0x2c8], R10 ;  /* 0x0002c80a01007387 */ /* 0x0003e20000100a00 */
[-C--:B------:R-:W-:Y:S02]  /*6d440*/  LEA.HI.X.SX32 R17, R193, R4.reuse, 0x1, P3 ;  /* 0x00000004c1117211 */ /* 0x080fe400018f0eff */
[----:B------:R-:W-:Y:S01]  /*6d450*/  LEA.HI.X.SX32 R111, R160, R4, 0x1, P5 ;  /* 0x00000004a06f7211 */ /* 0x000fe200028f0eff */
[----:B------:R-:W-:-:S02]  /*6d460*/  IMAD.IADD R160, R153, 0x1, R113 ;  /* 0x0000000199a07824 */ /* 0x000fc400078e0271 */
[----:B------:R3:W-:Y:S01]  /*6d470*/  STL.64 [R1+0x2a8], R16 ;  /* 0x0002a81001007387 */ /* 0x0007e20000100a00 */
[----:B-1----:R-:W-:Y:S01]  /*6d480*/  LEA R10, P4, R216, R2, 0x1 ;  /* 0x00000002d80a7211 */ /* 0x002fe200078808ff */
[----:B------:R-:W-:-:S03]  /*6d490*/  IMAD.IADD R154, R160, 0x1, R112 ;  /* 0x00000001a09a7824 */ /* 0x000fc600078e0270 */
        /* <DEDUP_REMOVED lines=10> */
[C---:B---3--:R-:W-:Y:S02]  /*6d540*/  LEA R16, P4, R212.reuse, R2, 0x1 ;  /* 0x00000002d4107211 */ /* 0x048fe400078808ff */
[-C--:B------:R-:W-:Y:S01]  /*6d550*/  LEA.HI.X.SX32 R23, R145, R4.reuse, 0x1, P3 ;  /* 0x0000000491177211 */ /* 0x080fe200018f0eff */
[----:B------:R0:W-:Y:S01]  /*6d560*/  STL.64 [R1+0x278], R10 ;  /* 0x0002780a01007387 */ /* 0x0001e20000100a00 */
[----:B------:R-:W-:-:S03]  /*6d570*/  LEA.HI.X.SX32 R17, R212, R4, 0x1, P4 ;  /* 0x00000004d4117211 */ /* 0x000fc600020f0eff */
[----:B------:R-:W-:Y:S01]  /*6d580*/  STL.64 [R1+0x268], R22 ;  /* 0x0002681601007387 */ /* 0x000fe20000100a00 */
[----:B0-----:R-:W-:-:S03]  /*6d590*/  LEA R10, P5, R217, R2, 0x1 ;  /* 0x00000002d90a7211 */ /* 0x001fc600078a08ff */
[----:B------:R0:W-:Y:S01]  /*6d5a0*/  STL.64 [R1+0x260], R16 ;  /* 0x0002601001007387 */ /* 0x0001e20000100a00 */
[----:B------:R-:W-:Y:S02]  /*6d5b0*/  LEA.HI.X.SX32 R11, R217, R4, 0x1, P5 ;  /* 0x00000004d90b7211 */ /* 0x000fe400028f0eff */
[----:B------:R-:W-:-:S03]  /*6d5c0*/  LEA R112, P4, R219, R2, 0x1 ;  /* 0x00000002db707211 */ /* 0x000fc600078808ff */
[----:B------:R3:W-:Y:S01]  /*6d5d0*/  STL.64 [R1+0x248], R10 ;  /* 0x0002480a01007387 */ /* 0x0007e20000100a00 */
[----:B0-----:R-:W-:-:S04]  /*6d5e0*/  LEA R16, P3, R218, R2, 0x1 ;  /* 0x00000002da107211 */ /* 0x001fc800078608ff */
[----:B------:R-:W-:Y:S02]  /*6d5f0*/  LEA.HI.X.SX32 R17, R218, R4, 0x1, P3 ;  /* 0x00000004da117211 */ /* 0x000fe400018f0eff */
[C---:B---3--:R-:W-:Y:S01]  /*6d600*/  LEA R10, P5, R220.reuse, R2, 0x1 ;  /* 0x00000002dc0a7211 */ /* 0x048fe200078a08ff */
[----:B-1----:R-:W-:Y:S01]  /*6d610*/  IMAD.IADD R146, R155, 0x1, R41 ;  /* 0x000000019b927824 */ /* 0x002fe200078e0229 */
[-C--:B------:R-:W-:Y:S01]  /*6d620*/  LEA.HI.X.SX32 R113, R219, R4.reuse, 0x1, P4 ;  /* 0x00000004db717211 */ /* 0x080fe200020f0eff */
[----:B------:R0:W-:Y:S01]  /*6d630*/  STL.64 [R1+0x240], R16 ;  /* 0x0002401001007387 */ /* 0x0001e20000100a00 */
[----:B------:R-:W-:Y:S02]  /*6d640*/  LEA.HI.X.SX32 R11, R220, R4, 0x1, P5 ;  /* 0x00000004dc0b7211 */ /* 0x000fe400028f0eff */
[----:B------:R-:W-:Y:S01]  /*6d650*/  LEA R22, P3, R136, R2, 0x1 ;  /* 0x0000000288167211 */ /* 0x000fe200078608ff */
[----:B------:R-:W-:Y:S01]  /*6d660*/  IMAD.IADD R144, R146, 0x1, R115 ;  /* 0x0000000192907824 */ /* 0x000fe200078e0273 */
[----:B------:R-:W1:Y:S01]  /*6d670*/  LDC R41, c[0x0][0x248] ;  /* 0x00009200ff297b82 */ /* 0x000e620000000800 */
[----:B------:R3:W-:Y:S01]  /*6d680*/  STL.64 [R1+0x220], R10 ;  /* 0x0002200a01007387 */ /* 0x0007e20000100a00 */
[----:B------:R-:W-:-:S02]  /*6d690*/  LEA.HI.X.SX32 R23, R136, R4, 0x1, P3 ;  /* 0x0000000488177211 */ /* 0x000fc400018f0eff */
[----:B0-----:R-:W-:Y:S01]  /*6d6a0*/  LEA R16, P4, R210, R2, 0x1 ;  /* 0x00000002d2107211 */ /* 0x001fe200078808ff */
[----:B------:R-:W-:-:S03]  /*6d6b0*/  IMAD.IADD R145, R144, 0x1, R114 ;  /* 0x0000000190917824 */ /* 0x000fc600078e0272 */
        /* <DEDUP_REMOVED lines=8> */
[-C--:B------:R-:W-:Y:S02]  /*6d740*/  LEA R114, P3, R186, R2.reuse, 0x1 ;  /* 0x00000002ba727211 */ /* 0x080fe400078608ff */
[CC--:B0-----:R-:W-:Y:S02]  /*6d750*/  LEA R16, P4, R209.reuse, R2.reuse, 0x1 ;  /* 0x00000002d1107211 */ /* 0x0c1fe400078808ff */
[C---:B---3--:R-:W-:Y:S02]  /*6d760*/  LEA R10, P5, R206.reuse, R2, 0x1 ;  /* 0x00000002ce0a7211 */ /* 0x048fe400078a08ff */
[-C--:B------:R-:W-:Y:S01]  /*6d770*/  LEA.HI.X.SX32 R17, R209, R4.reuse, 0x1, P4 ;  /* 0x00000004d1117211 */ /* 0x080fe200020f0eff */
[----:B------:R-:W-:Y:S01]  /*6d780*/  IMAD.IADD R130, R131, 0x1, R119 ;  /* 0x0000000183827824 */ /* 0x000fe200078e0277 */
[-C--:B------:R-:W-:Y:S02]  /*6d790*/  LEA.HI.X.SX32 R11, R206, R4.reuse, 0x1, P5 ;  /* 0x00000004ce0b7211 */ /* 0x080fe400028f0eff */
[----:B------:R-:W-:Y:S01]  /*6d7a0*/  LEA.HI.X.SX32 R115, R186, R4, 0x1, P3 ;  /* 0x00000004ba737211 */ /* 0x000fe200018f0eff */
[----:B------:R0:W-:Y:S01]  /*6d7b0*/  STL.64 [R1+0x1a8], R16 ;  /* 0x0001a81001007387 */ /* 0x0001e20000100a00 */
[----:B------:R-:W-:Y:S01]  /*6d7c0*/  LEA R116, P3, R120, R2, 0x1 ;  /* 0x0000000278747211 */ /* 0x000fe200078608ff */
[----:B------:R-:W-:-:S02]  /*6d7d0*/  IMAD.IADD R122, R130, 0x1, R118 ;  /* 0x00000001827a7824 */ /* 0x000fc400078e0276 */
[----:B------:R3:W-:Y:S01]  /*6d7e0*/  STL.64 [R1+0x1a0], R10 ;  /* 0x0001a00a01007387 */ /* 0x0007e20000100a00 */
[----:B------:R-:W-:Y:S01]  /*6d7f0*/  LEA.HI.X.SX32 R117, R120, R4, 0x1, P3 ;  /* 0x0000000478757211 */ /* 0x000fe200018f0eff */
[----:B-1----:R-:W-:Y:S02]  /*6d800*/  IMAD.IADD R120, R122, 0x1, R41 ;  /* 0x000000017a787824 */ /* 0x002fe400078e0229 */
[----:B------:R-:W1:Y:S01]  /*6d810*/  LDC R41, c[0x0][0x248] ;  /* 0x00009200ff297b82 */ /* 0x000e620000000800 */
[CC--:B0-----:R-:W-:Y:S02]  /*6d820*/  LEA R16, P4, R184.reuse, R2.reuse, 0x1 ;  /* 0x00000002b8107211 */ /* 0x0c1fe400078808ff */
[C---:B---3--:R-:W-:Y:S02]  /*6d830*/  LEA R10, P5, R185.reuse, R2, 0x1 ;  /* 0x00000002b90a7211 */ /* 0x048fe400078a08ff */
[-C--:B------:R-:W-:Y:S02]  /*6d840*/  LEA.HI.X.SX32 R17, R184, R4.reuse, 0x1, P4 ;  /* 0x00000004b8117211 */ /* 0x080fe400020f0eff */
[----:B------:R-:W-:-:S03]  /*6d850*/  LEA.HI.X.SX32 R11, R185, R4, 0x1, P5 ;  /* 0x00000004b90b7211 */ /* 0x000fc600028f0eff */
[----:B------:R0:W-:Y:S01]  /*6d860*/  STL.64 [R1+0x190], R16 ;  /* 0x0001901001007387 */ /* 0x0001e20000100a00 */
[----:B------:R-:W-:-:S03]  /*6d870*/  LEA R118, P3, R6, R2, 0x1 ;  /* 0x0000000206767211 */ /* 0x000fc600078608ff */
[----:B------:R3:W-:Y:S01]  /*6d880*/  STL.64 [R1+0x188], R10 ;  /* 0x0001880a01007387 */ /* 0x0007e20000100a00 */
[CC--:B0-----:R-:W-:Y:S02]  /*6d890*/  LEA R16, P4, R178.reuse, R2.reuse, 0x1 ;  /* 0x00000002b2107211 */ /* 0x0c1fe400078808ff */
        /* <DEDUP_REMOVED lines=8> */
[CC--:B0-----:R-:W-:Y:S02]  /*6d920*/  LEA R16, P3, R0.reuse, R2.reuse, 0x1 ;  /* 0x0000000200107211 */ /* 0x0c1fe400078608ff */
[C---:B---3--:R-:W-:Y:S02]  /*6d930*/  LEA R10, P4, R5.reuse, R2, 0x1 ;  /* 0x00000002050a7211 */ /* 0x048fe400078808ff */
[-C--:B------:R-:W-:Y:S02]  /*6d940*/  LEA.HI.X.SX32 R17, R0, R4.reuse, 0x1, P3 ;  /* 0x0000000400117211 */ /* 0x080fe400018f0eff */
[----:B------:R-:W-:Y:S02]  /*6d950*/  LEA.HI.X.SX32 R11, R5, R4, 0x1, P4 ;  /* 0x00000004050b7211 */ /* 0x000fe400020f0eff */
[-C--:B------:R-:W-:Y:S01]  /*6d960*/  LEA R124, P5, R177, R2.reuse, 0x1 ;  /* 0x00000002b17c7211 */ /* 0x080fe200078a08ff */
[----:B------:R0:W-:Y:S01]  /*6d970*/  STL.64 [R1+0x168], R16 ;  /* 0x0001681001007387 */ /* 0x0001e20000100a00 */
[----:B------:R-:W-:Y:S01]  /*6d980*/  LEA R22, P3, R123, R2, 0x1 ;  /* 0x000000027b167211 */ /* 0x000fe200078608ff */
[----:B-1----:R-:W-:Y:S01]  /*6d990*/  IMAD.IADD R5, R6, 0x1, R41 ;  /* 0x0000000106057824 */ /* 0x002fe200078e0229 */
[-C--:B------:R-:W-:Y:S01]  /*6d9a0*/  LEA.HI.X.SX32 R125, R177, R4.reuse, 0x1, P5 ;  /* 0x00000004b17d7211 */ /* 0x080fe200028f0eff */
[----:B------:R1:W-:Y:S01]  /*6d9b0*/  STL.64 [R1+0x160], R10 ;  /* 0x0001600a01007387 */ /* 0x0003e20000100a00 */
[----:B------:R-:W-:Y:S01]  /*6d9c0*/  LEA.HI.X.SX32 R23, R123, R4, 0x1, P3 ;  /* 0x000000047b177211 */ /* 0x000fe200018f0eff */
[----:B------:R-:W-:Y:S01]  /*6d9d0*/  IMAD.IADD R0, R5, 0x1, R127 ;  /* 0x0000000105007824 */ /* 0x000fe200078e027f */
[----:B------:R-:W3:Y:S01]  /*6d9e0*/  LDC R41, c[0x0][0x248] ;  /* 0x00009200ff297b82 */ /* 0x000ee20000000800 */
[----:B0-----:R-:W-:-:S02]  /*6d9f0*/  LEA R16, P4, R128, R2, 0x1 ;  /* 0x0000000280107211 */ /* 0x001fc400078808ff */
[----:B-1----:R-:W-:Y:S02]  /*6da00*/  LEA R10, P5, R176, R2, 0x1 ;  /* 0x00000002b00a7211 */ /* 0x002fe400078a08ff */
        /* <DEDUP_REMOVED lines=24> */
[----:B------:R-:W-:Y:S01]  /*6db90*/  LEA.HI.X.SX32 R127, R171, R4, 0x1, P4 ;  /* 0x00000004ab7f7211 */ /* 0x000fe200020f0eff */
[----:B------:R3:W-:Y:S01]  /*6dba0*/  STL.64 [R1+0x110], R10 ;  /* 0x0001100a01007387 */ /* 0x0007e20000100a00 */
[-C--:B------:R-:W-:Y:S02]  /*6dbb0*/  LEA R132, P4, R170, R2.reuse, 0x1 ;  /* 0x00000002aa847211 */ /* 0x080fe400078808ff */
[----:B-1----:R-:W-:-:S02]  /*6dbc0*/  LEA R16, P3, R152, R2, 0x1 ;  /* 0x0000000298107211 */ /* 0x002fc400078608ff */
[----:B---3--:R-:W-:Y:S02]  /*6dbd0*/  LEA R10, P5, R147, R2, 0x1 ;  /* 0x00000002930a7211 */ /* 0x008fe400078a08ff */
[-C--:B------:R-:W-:Y:S02]  /*6dbe0*/  LEA.HI.X.SX32 R133, R170, R4.reuse, 0x1, P4 ;  /* 0x00000004aa857211 */ /* 0x080fe400020f0eff */
[----:B------:R-:W-:Y:S02]  /*6dbf0*/  LEA.HI.X.SX32 R17, R152, R4, 0x1, P3 ;  /* 0x0000000498117211 */ /* 0x000fe400018f0eff */
[----:B------:R-:W-:Y:S02]  /*6dc00*/  LEA R134, P4, R169, R2, 0x1 ;  /* 0x00000002a9867211 */ /* 0x000fe400078808ff */
[-C--:B------:R-:W-:Y:S01]  /*6dc10*/  LEA.HI.X.SX32 R11, R147, R4.reuse, 0x1, P5 ;  /* 0x00000004930b7211 */ /* 0x080fe200028f0eff */
[----:B------:R1:W-:Y:S01]  /*6dc20*/  STL.64 [R1+0x108], R16 ;  /* 0x0001081001007387 */ /* 0x0003e20000100a00 */
[----:B------:R-:W-:-:S02]  /*6dc30*/  LEA.HI.X.SX32 R135, R169, R4, 0x1, P4 ;  /* 0x00000004a9877211 */ /* 0x000fc400020f0eff */
[----:B------:R-:W-:Y:S01]  /*6dc40*/  LEA R22, P3, R139, R2, 0x1 ;  /* 0x000000028b167211 */ /* 0x000fe200078608ff */
[----:B------:R3:W-:Y:S01]  /*6dc50*/  STL.64 [R1+0xf8], R10 ;  /* 0x0000f80a01007387 */ /* 0x0007e20000100a00 */
[----:B0-----:R-:W-:Y:S02]  /*6dc60*/  IMAD.IADD R152, R129, 0x1, R41 ;  /* 0x0000000181987824 */ /* 0x001fe400078e0229 */
[----:B------:R-:W-:Y:S02]  /*6dc70*/  LEA.HI.X.SX32 R23, R139, R4, 0x1, P3 ;  /* 0x000000048b177211 */ /* 0x000fe400018f0eff */
[-C--:B-1----:R-:W-:Y:S02]  /*6dc80*/  LEA R16, P4, R168, R2.reuse, 0x1 ;  /* 0x00000002a8107211 */ /* 0x082fe400078808ff */
[----:B---3--:R-:W-:Y:S02]  /*6dc90*/  LEA R10, P5, R162, R2, 0x1 ;  /* 0x00000002a20a7211 */ /* 0x008fe400078a08ff */
[----:B------:R-:W-:-:S02]  /*6dca0*/  LEA.HI.X.SX32 R17, R168, R4, 0x1, P4 ;  /* 0x00000004a8117211 */ /* 0x000fc400020f0eff */
[----:B------:R-:W-:Y:S01]  /*6dcb0*/  LEA.HI.X.SX32 R11, R162, R4, 0x1, P5 ;  /* 0x00000004a20b7211 */ /* 0x000fe200028f0eff */
[----:B------:R-:W-:Y:S01]  /*6dcc0*/  IMAD.IADD R147, R152, 0x1, R141 ;  /* 0x0000000198937824 */ /* 0x000fe200078e028d */
[----:B------:R-:W-:Y:S04]  /*6dcd0*/  STL.64 [R1+0xf0], R22 ;  /* 0x0000f01601007387 */ /* 0x000fe80000100a00 */
[----:B------:R0:W-:Y:S01]  /*6dce0*/  STL.64 [R1+0xe8], R16 ;  /* 0x0000e81001007387 */ /* 0x0001e20000100a00 */
[----:B------:R-:W-:-:S03]  /*6dcf0*/  IMAD.IADD R139, R147, 0x1, R140 ;  /* 0x00000001938b7824 */ /* 0x000fc600078e028c */
[----:B------:R1:W-:Y:S01]  /*6dd00*/  STL.64 [R1+0xe0], R10 ;  /* 0x0000e00a01007387 */ /* 0x0003e20000100a00 */
[-C--:B------:R-:W-:Y:S01]  /*6dd10*/  LEA R140, P3, R161, R2.reuse, 0x1 ;  /* 0x00000002a18c7211 */ /* 0x080fe200078608ff */
[----:B------:R-:W-:Y:S01]  /*6dd20*/  IMAD.IADD R162, R139, 0x1, R199 ;  /* 0x000000018ba27824 */ /* 0x000fe200078e02c7 */
[-C--:B0-----:R-:W-:Y:S02]  /*6dd30*/  LEA R16, P4, R163, R2.reuse, 0x1 ;  /* 0x00000002a3107211 */ /* 0x081fe400078808ff */
[----:B-1----:R-:W-:Y:S02]  /*6dd40*/  LEA R10, P5, R153, R2, 0x1 ;  /* 0x00000002990a7211 */ /* 0x002fe400078a08ff */
[-C--:B------:R-:W-:Y:S02]  /*6dd50*/  LEA.HI.X.SX32 R17, R163, R4.reuse, 0x1, P4 ;  /* 0x00000004a3117211 */ /* 0x080fe400020f0eff */
[-C--:B------:R-:W-:Y:S02]  /*6dd60*/  LEA.HI.X.SX32 R11, R153, R4.reuse, 0x1, P5 ;  /* 0x00000004990b7211 */ /* 0x080fe400028f0eff */
[----:B------:R-:W-:Y:S01]  /*6dd70*/  LEA.HI.X.SX32 R141, R161, R4, 0x1, P3 ;  /* 0x00000004a18d7211 */ /* 0x000fe200018f0eff */
[----:B------:R0:W-:Y:S01]  /*6dd80*/  STL.64 [R1+0xd0], R16 ;  /* 0x0000d01001007387 */ /* 0x0001e20000100a00 */
[----:B------:R-:W-:-:S03]  /*6dd90*/  IMAD.IADD R161, R162, 0x1, R143 ;  /* 0x00000001a2a17824 */ /* 0x000fc600078e028f */
[----:B------:R1:W-:Y:S01]  /*6dda0*/  STL.64 [R1+0xc8], R10 ;  /* 0x0000c80a01007387 */ /* 0x0003e20000100a00 */
[----:B------:R-:W-:Y:S01]  /*6ddb0*/  IMAD.IADD R153, R161, 0x1, R142 ;  /* 0x00000001a1997824 */ /* 0x000fe200078e028e */
[-C--:B0-----:R-:W-:Y:S02]  /*6ddc0*/  LEA R16, P3, R160, R2.reuse, 0x1 ;  /* 0x00000002a0107211 */ /* 0x081fe400078608ff */
[----:B-1----:R-:W-:Y:S02]  /*6ddd0*/  LEA R10, P4, R154, R2, 0x1 ;  /* 0x000000029a0a7211 */ /* 0x002fe400078808ff */
[-C--:B------:R-:W-:Y:S02]  /*6dde0*/  LEA.HI.X.SX32 R17, R160, R4.reuse, 0x1, P3 ;  /* 0x00000004a0117211 */ /* 0x080fe400018f0eff */
[----:B------:R-:W-:Y:S01]  /*6ddf0*/  LEA.HI.X.SX32 R11, R154, R4, 0x1, P4 ;  /* 0x000000049a0b7211 */ /* 0x000fe200020f0eff */
[----:B------:R-:W-:Y:S02]  /*6de00*/  IMAD.IADD R160, R153, 0x1, R149 ;  /* 0x0000000199a07824 */ /* 0x000fe400078e0295 */
[----:B------:R0:W-:Y:S02]  /*6de10*/  STL.64 [R1+0xc0], R16 ;  /* 0x0000c01001007387 */ /* 0x0001e40000100a00 */
[----:B------:R-:W-:-:S02]  /*6de20*/  IMAD.IADD R154, R160, 0x1, R148 ;  /* 0x00000001a09a7824 */ /* 0x000fc400078e0294 */
[----:B------:R1:W-:Y:S01]  /*6de30*/  STL.64 [R1+0xb8], R10 ;  /* 0x0000b80a01007387 */ /* 0x0003e20000100a00 */
[-C--:B0-----:R-:W-:Y:S02]  /*6de40*/  LEA R16, P3, R146, R2.reuse, 0x1 ;  /* 0x0000000292107211 */ /* 0x081fe400078608ff */
[----:B-1----:R-:W-:Y:S02]  /*6de50*/  LEA R10, P4, R144, R2, 0x1 ;  /* 0x00000002900a7211 */ /* 0x002fe400078808ff */
[-C--:B------:R-:W-:Y:S02]  /*6de60*/  LEA.HI.X.SX32 R17, R146, R4.reuse, 0x1, P3 ;  /* 0x0000000492117211 */ /* 0x080fe400018f0eff */
[----:B------:R-:W-:Y:S01]  /*6de70*/  LEA.HI.X.SX32 R11, R144, R4, 0x1, P4 ;  /* 0x00000004900b7211 */ /* 0x000fe200020f0eff */
[----:B------:R-:W-:Y:S01]  /*6de80*/  IMAD.IADD R144, R154, 0x1, R151 ;  /* 0x000000019a907824 */ /* 0x000fe200078e0297 */
[C---:B------:R-:W-:Y:S01]  /*6de90*/  LEA R142, P5, R155.reuse, R2, 0x1 ;  /* 0x000000029b8e7211 */ /* 0x040fe200078a08ff */
[----:B------:R0:W-:Y:S02]  /*6dea0*/  STL.64 [R1+0xa8], R16 ;  /* 0x0000a81001007387 */ /* 0x0001e40000100a00 */
[----:B------:R-:W-:Y:S01]  /*6deb0*/  IMAD.IADD R163, R144, 0x1, R150 ;  /* 0x0000000190a37824 */ /* 0x000fe200078e0296 */
[----:B------:R-:W-:Y:S01]  /*6dec0*/  LEA.HI.X.SX32 R143, R155, R4, 0x1, P5 ;  /* 0x000000049b8f7211 */ /* 0x000fe200028f0eff */
[----:B------:R1:W-:Y:S01]  /*6ded0*/  STL.64 [R1+0xa0], R10 ;  /* 0x0000a00a01007387 */ /* 0x0003e20000100a00 */
[-C--:B------:R-:W-:Y:S01]  /*6dee0*/  LEA R148, P5, R145, R2.reuse, 0x1 ;  /* 0x0000000291947211 */ /* 0x080fe200078a08ff */
[----:B------:R-:W-:Y:S01]  /*6def0*/  IMAD.IADD R146, R163, 0x1, R198 ;  /* 0x00000001a3927824 */ /* 0x000fe200078e02c6 */
[----:B0-----:R-:W-:-:S04]  /*6df00*/  LEA R16, P3, R136, R2, 0x1 ;  /* 0x0000000288107211 */ /* 0x001fc800078608ff */
[----:B------:R-:W-:Y:S02]  /*6df10*/  LEA.HI.X.SX32 R17, R136, R4, 0x1, P3 ;  /* 0x0000000488117211 */ /* 0x000fe400018f0eff */
[----:B-1----:R-:W-:Y:S02]  /*6df20*/  LEA R10, P4, R131, R2, 0x1 ;  /* 0x00000002830a7211 */ /* 0x002fe400078808ff */
[-C--:B------:R-:W-:Y:S01]  /*6df30*/  LEA.HI.X.SX32 R149, R145, R4.reuse, 0x1, P5 ;  /* 0x0000000491957211 */ /* 0x080fe200028f0eff */
[----:B------:R-:W-:Y:S01]  /*6df40*/  IMAD.IADD R145, R146, 0x1, R157 ;  /* 0x0000000192917824 */ /* 0x000fe200078e029d */
[----:B------:R-:W-:Y:S01]  /*6df50*/  LEA.HI.X.SX32 R11, R131, R4, 0x1, P4 ;  /* 0x00000004830b7211 */ /* 0x000fe200020f0eff */
[----:B------:R0:W-:Y:S02]  /*6df60*/  STL.64 [R1+0x90], R16 ;  /* 0x0000901001007387 */ /* 0x0001e40000100a00 */
[----:B------:R-:W-:Y:S01]  /*6df70*/  IMAD.IADD R168, R145, 0x1, R156 ;  /* 0x0000000191a87824 */ /* 0x000fe200078e029c */
[----:B------:R-:W-:-:S03]  /*6df80*/  LEA R150, P5, R130, R2, 0x1 ;  /* 0x0000000282967211 */ /* 0x000fc600078a08ff */
[----:B------:R-:W-:Y:S01]  /*6df90*/  IMAD.IADD R155, R168, 0x1, R181 ;  /* 0x00000001a89b7824 */ /* 0x000fe200078e02b5 */
[----:B0-----:R-:W-:-:S04]  /*6dfa0*/  LEA R16, P4, R120, R2, 0x1 ;  /* 0x0000000278107211 */ /* 0x001fc800078808ff */
[----:B------:R-:W-:Y:S02]  /*6dfb0*/  LEA.HI.X.SX32 R17, R120, R4, 0x1, P4 ;  /* 0x0000000478117211 */ /* 0x000fe400020f0eff */
[C---:B------:R-:W-:Y:S01]  /*6dfc0*/  LEA R156, P4, R5.reuse, R2, 0x1 ;  /* 0x00000002059c7211 */ /* 0x040fe200078808ff */
[----:B------:R0:W-:Y:S01]  /*6dfd0*/  STL.64 [R1+0x88], R10 ;  /* 0x0000880a01007387 */ /* 0x0001e20000100a00 */
[-C--:B------:R-:W-:Y:S02]  /*6dfe0*/  LEA.HI.X.SX32 R151, R130, R4.reuse, 0x1, P5 ;  /* 0x0000000482977211 */ /* 0x080fe400028f0eff */
[----:B------:R-:W-:Y:S01]  /*6dff0*/  LEA.HI.X.SX32 R157, R5, R4, 0x1, P4 ;  /* 0x00000004059d7211 */ /* 0x000fe200020f0eff */
[----:B------:R-:W-:-:S04]  /*6e000*/  IMAD.IADD R5, R155, 0x1, R180 ;  /* 0x000000019b057824 */ /* 0x000fc800078e02b4 */
[----:B------:R-:W-:Y:S01]  /*6e010*/  IMAD.IADD R170, R5, 0x1, R159 ;  /* 0x0000000105aa7824 */ /* 0x000fe200078e029f */
[----:B0-----:R-:W-:-:S03]  /*6e020*/  LEA R10, P5, R121, R2, 0x1 ;  /* 0x00000002790a7211 */ /* 0x001fc600078a08ff */
[----:B------:R-:W-:Y:S01]  /*6e030*/  IMAD.IADD R169, R170, 0x1, R158 ;  /* 0x00000001aaa97824 */ /* 0x000fe200078e029e */
[----:B------:R-:W-:Y:S02]  /*6e040*/  LEA.HI.X.SX32 R11, R121, R4, 0x1, P5 ;  /* 0x00000004790b7211 */ /* 0x000fe400028f0eff */
[----:B------:R-:W-:-:S04]  /*6e050*/  LEA R196, P5, R0, R2, 0x1 ;  /* 0x0000000200c47211 */ /* 0x000fc800078a08ff */
[----:B------:R-:W-:Y:S01]  /*6e060*/  LEA.HI.X.SX32 R197, R0, R4, 0x1, P5 ;  /* 0x0000000400c57211 */ /* 0x000fe200028f0eff */
[----:B------:R-:W-:-:S04]  /*6e070*/  IMAD.IADD R0, R169, 0x1, R175 ;  /* 0x00000001a9007824 */ /* 0x000fc800078e02af */
[----:B------:R-:W-:-:S04]  /*6e080*/  IMAD.IADD R171, R0, 0x1, R172 ;  /* 0x0000000100ab7824 */ /* 0x000fc800078e02ac */
[----:B------:R-:W-:-:S04]  /*6e090*/  IMAD.IADD R177, R171, 0x1, R174 ;  /* 0x00000001abb17824 */ /* 0x000fc800078e02ae */
[----:B----4-:R-:W-:-:S04]  /*6e0a0*/  IMAD.IADD R179, R177, 0x1, R33 ;  /* 0x00000001b1b37824 */ /* 0x010fc800078e0221 */
[----:B------:R-:W-:Y:S02]  /*6e0b0*/  IMAD.IADD R185, R179, 0x1, R249 ;  /* 0x00000001b3b97824 */ /* 0x000fe400078e02f9 */
[----:B------:R-:W0:Y:S01]  /*6e0c0*/  LDC R249, c[0x0][0x248] ;  /* 0x00009200fff97b82 */ /* 0x000e220000000800 */
[----:B------:R-:W-:-:S07]  /*6e0d0*/  PRMT R9, R8, 0x7610, R9 ;  /* 0x0000761008097816 */ /* 0x000fce0000000009 */
[----:B------:R-:W1:Y:S01]  /*6e0e0*/  LDC R8, c[0x0][0x248] ;  /* 0x00009200ff087b82 */ /* 0x000e620000000800 */
[----:B0-----:R-:W-:-:S07]  /*6e0f0*/  IMAD.IADD R187, R185, 0x1, R249 ;  /* 0x00000001b9bb7824 */ /* 0x001fce00078e02f9 */
[----:B------:R-:W0:Y:S02]  /*6e100*/  LDC R249, c[0x0][0x248] ;  /* 0x00009200fff97b82 */ /* 0x000e240000000800 */
[----:B0-----:R-:W-:-:S04]  /*6e110*/  IMAD.IADD R193, R187, 0x1, R249 ;  /* 0x00000001bbc17824 */ /* 0x001fc800078e02f9 */
[----:B-1----:R-:W-:Y:S02]  /*6e120*/  IMAD.IADD R195, R193, 0x1, R8 ;  /* 0x00000001c1c37824 */ /* 0x002fe400078e0208 */
[----:B------:R-:W0:Y:S02]  /*6e130*/  LDC R8, c[0x0][0x248] ;  /* 0x00009200ff087b82 */ /* 0x000e240000000800 */
[----:B0-----:R-:W-:-:S06]  /*6e140*/  IMAD.IADD R201, R195, 0x1, R8 ;  /* 0x00000001c3c97824 */ /* 0x001fcc00078e0208 */
[----:B------:R-:W0:Y:S02]  /*6e150*/  LDC R8, c[0x0][0x248] ;  /* 0x00009200ff087b82 */ /* 0x000e240000000800 */
[----:B0-----:R-:W-:-:S06]  /*6e160*/  IMAD.IADD R203, R201, 0x1, R8 ;  /* 0x00000001c9cb7824 */ /* 0x001fcc00078e0208 */
[----:B------:R-:W0:Y:S01]  /*6e170*/  LDC R8, c[0x0][0x248] ;  /* 0x00009200ff087b82 */ /* 0x000e220000000800 */
[----:B------:R-:W-:-:S04]  /*6e180*/  LEA R22, P3, R122, R2, 0x1 ;  /* 0x000000027a167211 */ /* 0x000fc800078608ff */
[----:B------:R-:W-:Y:S02]  /*6e190*/  LEA.HI.X.SX32 R23, R122, R4, 0x1, P3 ;  /* 0x000000047a177211 */ /* 0x000fe400018f0eff */
[-C--:B------:R-:W-:Y:S02]  /*6e1a0*/  LEA R188, P4, R123, R2.reuse, 0x1 ;  /* 0x000000027bbc7211 */ /* 0x080fe400078808ff */
[----:B------:R-:W-:Y:S01]  /*6e1b0*/  LEA R190, P5, R7, R2, 0x1 ;  /* 0x0000000207be7211 */ /* 0x000fe200078a08ff */
[----:B0-----:R-:W-:Y:S02]  /*6e1c0*/  IMAD.IADD R205, R203, 0x1, R8 ;  /* 0x00000001cbcd7824 */ /* 0x001fe400078e0208 */
[----:B------:R-:W0:Y:S01]  /*6e1d0*/  LDC R8, c[0x0][0x248] ;  /* 0x00009200ff087b82 */ /* 0x000e220000000800 */
[----:B------:R-:W-:Y:S01]  /*6e1e0*/  STL.64 [R1+0x78], R22 ;  /* 0x0000781601007387 */ /* 0x000fe20000100a00 */
[----:B------:R-:W-:Y:S01]  /*6e1f0*/  IMAD.MOV.U32 R43, RZ, RZ, R189 ;  /* 0x000000ffff2b7224 */ /* 0x000fe200078e00bd */
[-C--:B------:R-:W-:Y:S01]  /*6e200*/  LEA.HI.X.SX32 R189, R123, R4.reuse, 0x1, P4 ;  /* 0x000000047bbd7211 */ /* 0x080fe200020f0eff */
[----:B------:R-:W-:Y:S01]  /*6e210*/  IMAD.MOV.U32 R41, RZ, RZ, R191 ;  /* 0x000000ffff297224 */ /* 0x000fe200078e00bf */
[----:B------:R-:W-:Y:S01]  /*6e220*/  STL.64 [R1+0x68], R10 ;  /* 0x0000680a01007387 */ /* 0x000fe20000100a00 */
[----:B------:R-:W-:-:S02]  /*6e230*/  LEA.HI.X.SX32 R191, R7, R4, 0x1, P5 ;  /* 0x0000000407bf7211 */ /* 0x000fc400028f0eff */
[C---:B------:R-:W-:Y:S01]  /*6e240*/  LEA R180, P4, R137.reuse, R2, 0x1 ;  /* 0x0000000289b47211 */ /* 0x040fe200078808ff */
[----:B------:R1:W-:Y:S03]  /*6e250*/  STL.64 [R1+0x70], R16 ;  /* 0x0000701001007387 */ /* 0x0003e60000100a00 */
[----:B------:R-:W-:Y:S02]  /*6e260*/  LEA.HI.X.SX32 R181, R137, R4, 0x1, P4 ;  /* 0x0000000489b57211 */ /* 0x000fe400020f0eff */
[-C--:B------:R-:W-:Y:S01]  /*6e270*/  LEA R172, P4, R147, R2.reuse, 0x1 ;  /* 0x0000000293ac7211 */ /* 0x080fe200078808ff */
[----:B-1----:R-:W-:Y:S01]  /*6e280*/  IMAD.MOV.U32 R16, RZ, RZ, R182 ;  /* 0x000000ffff107224 */ /* 0x002fe200078e00b6 */
[-C--:B------:R-:W-:Y:S01]  /*6e290*/  LEA R182, P5, R129, R2.reuse, 0x1 ;  /* 0x0000000281b67211 */ /* 0x080fe200078a08ff */
[----:B------:R-:W-:Y:S01]  /*6e2a0*/  IMAD.MOV.U32 R17, RZ, RZ, R183 ;  /* 0x000000ffff117224 */ /* 0x000fe200078e00b7 */
[----:B------:R-:W-:Y:S01]  /*6e2b0*/  LEA R10, P3, R6, R2, 0x1 ;  /* 0x00000002060a7211 */ /* 0x000fe200078608ff */
[----:B0-----:R-:W-:Y:S01]  /*6e2c0*/  IMAD.IADD R207, R205, 0x1, R8 ;  /* 0x00000001cdcf7824 */ /* 0x001fe200078e0208 */
[----:B------:R-:W-:Y:S01]  /*6e2d0*/  LEA.HI.X.SX32 R183, R129, R4, 0x1, P5 ;  /* 0x0000000481b77211 */ /* 0x000fe200028f0eff */
[----:B------:R-:W0:Y:S01]  /*6e2e0*/  LDC R8, c[0x0][0x248] ;  /* 0x00009200ff087b82 */ /* 0x000e220000000800 */
[----:B------:R-:W-:-:S02]  /*6e2f0*/  LEA R174, P5, R139, R2, 0x1 ;  /* 0x000000028bae7211 */ /* 0x000fc400078a08ff */
[-C--:B------:R-:W-:Y:S02]  /*6e300*/  LEA.HI.X.SX32 R11, R6, R4.reuse, 0x1, P3 ;  /* 0x00000004060b7211 */ /* 0x080fe400018f0eff */
[----:B------:R-:W-:Y:S02]  /*6e310*/  LEA.HI.X.SX32 R173, R147, R4, 0x1, P4 ;  /* 0x0000000493ad7211 */ /* 0x000fe400020f0eff */
[----:B------:R-:W-:Y:S02]  /*6e320*/  LEA R198, P3, R128, R2, 0x1 ;  /* 0x0000000280c67211 */ /* 0x000fe400078608ff */
[----:B------:R-:W-:Y:S02]  /*6e330*/  LEA.HI.X.SX32 R175, R139, R4, 0x1, P5 ;  /* 0x000000048baf7211 */ /* 0x000fe400028f0eff */
[----:B------:R-:W-:Y:S02]  /*6e340*/  LEA R6, P4, R161, R2, 0x1 ;  /* 0x00000002a1067211 */ /* 0x000fe400078808ff */
[----:B------:R-:W-:-:S02]  /*6e350*/  PRMT R18, R9, 0x7610, R18 ;  /* 0x0000761009127816 */ /* 0x000fc40000000012 */
[----:B------:R-:W-:Y:S01]  /*6e360*/  LEA R120, P5, R153, R2, 0x1 ;  /* 0x0000000299787211 */ /* 0x000fe200078a08ff */
[----:B------:R-:W1:Y:S01]  /*6e370*/  LDC R9, c[0x0][0x248] ;  /* 0x00009200ff097b82 */ /* 0x000e620000000800 */
[-C--:B------:R-:W-:Y:S02]  /*6e380*/  LEA.HI.X.SX32 R199, R128, R4.reuse, 0x1, P3 ;  /* 0x0000000480c77211 */ /* 0x080fe400018f0eff */
[----:B------:R-:W-:Y:S02]  /*6e390*/  LEA.HI.X.SX32 R7, R161, R4, 0x1, P4 ;  /* 0x00000004a1077211 */ /* 0x000fe400020f0eff */
[----:B------:R-:W-:Y:S02]  /*6e3a0*/  LEA R158, P3, R138, R2, 0x1 ;  /* 0x000000028a9e7211 */ /* 0x000fe400078608ff */
[----:B------:R-:W-:Y:S02]  /*6e3b0*/  LEA.HI.X.SX32 R121, R153, R4, 0x1, P5 ;  /* 0x0000000499797211 */ /* 0x000fe400028f0eff */
[----:B------:R-:W-:-:S02]  /*6e3c0*/  LEA R128, P4, R154, R2, 0x1 ;  /* 0x000000029a807211 */ /* 0x000fc400078808ff */
[----:B------:R-:W-:Y:S01]  /*6e3d0*/  LEA R130, P5, R144, R2, 0x1 ;  /* 0x0000000290827211 */ /* 0x000fe200078a08ff */
[----:B------:R-:W-:Y:S01]  /*6e3e0*/  IMAD.MOV.U32 R22, RZ, RZ, R164 ;  /* 0x000000ffff167224 */ /* 0x000fe200078e00a4 */
[-C--:B------:R-:W-:Y:S02]  /*6e3f0*/  LEA.HI.X.SX32 R159, R138, R4.reuse, 0x1, P3 ;  /* 0x000000048a9f7211 */ /* 0x080fe400018f0eff */
[----:B------:R-:W-:Y:S02]  /*6e400*/  LEA.HI.X.SX32 R129, R154, R4, 0x1, P4 ;  /* 0x000000049a817211 */ /* 0x000fe400020f0eff */
[----:B------:R-:W-:Y:S02]  /*6e410*/  LEA R164, P3, R152, R2, 0x1 ;  /* 0x0000000298a47211 */ /* 0x000fe400078608ff */
[----:B------:R-:W-:Y:S02]  /*6e420*/  LEA.HI.X.SX32 R131, R144, R4, 0x1, P5 ;  /* 0x0000000490837211 */ /* 0x000fe400028f0eff */
[----:B------:R-:W-:-:S02]  /*6e430*/  LEA R138, P4, R146, R2, 0x1 ;  /* 0x00000002928a7211 */ /* 0x000fc400078808ff */
[C---:B------:R-:W-:Y:S01]  /*6e440*/  LEA R144, P5, R145.reuse, R2, 0x1 ;  /* 0x0000000291907211 */ /* 0x040fe200078a08ff */
[----:B------:R-:W-:Y:S01]  /*6e450*/  IMAD.MOV.U32 R23, RZ, RZ, R165 ;  /* 0x000000ffff177224 */ /* 0x000fe200078e00a5 */
[-C--:B------:R-:W-:Y:S02]  /*6e460*/  LEA.HI.X.SX32 R165, R152, R4.reuse, 0x1, P3 ;  /* 0x0000000498a57211 */ /* 0x080fe400018f0eff */
[-C--:B------:R-:W-:Y:S02]  /*6e470*/  LEA.HI.X.SX32 R139, R146, R4.reuse, 0x1, P4 ;  /* 0x00000004928b7211 */ /* 0x080fe400020f0eff */
[----:B------:R-:W-:Y:S02]  /*6e480*/  LEA.HI.X.SX32 R145, R145, R4, 0x1, P5 ;  /* 0x0000000491917211 */ /* 0x000fe400028f0eff */
[-C--:B------:R-:W-:Y:S02]  /*6e490*/  LEA R152, P4, R155, R2.reuse, 0x1 ;  /* 0x000000029b987211 */ /* 0x080fe400078808ff */
[----:B------:R-:W-:-:S02]  /*6e4a0*/  LEA R154, P5, R5, R2, 0x1 ;  /* 0x00000002059a7211 */ /* 0x000fc400078a08ff */
[-C--:B------:R-:W-:Y:S02]  /*6e4b0*/  LEA.HI.X.SX32 R153, R155, R4.reuse, 0x1, P4 ;  /* 0x000000049b997211 */ /* 0x080fe400020f0eff */
[----:B------:R-:W-:Y:S01]  /*6e4c0*/  LEA.HI.X.SX32 R155, R5, R4, 0x1, P5 ;  /* 0x00000004059b7211 */ /* 0x000fe200028f0eff */
[----:B0-----:R-:W-:Y:S02]  /*6e4d0*/  IMAD.IADD R5, R207, 0x1, R8 ;  /* 0x00000001cf057824 */ /* 0x001fe400078e0208 */
[----:B------:R-:W-:Y:S02]  /*6e4e0*/  IMAD.MOV.U32 R34, RZ, RZ, R32 ;  /* 0x000000ffff227224 */ /* 0x000fe400078e0020 */
[----:B------:R-:W-:Y:S01]  /*6e4f0*/  IMAD.MOV.U32 R33, RZ, RZ, R41 ;  /* 0x000000ffff217224 */ /* 0x000fe200078e0029 */
[----:B------:R-:W-:Y:S01]  /*6e500*/  PRMT R19, R18, 0x7610, R19 ;  /* 0x0000761012137816 */ /* 0x000fe20000000013 */
[----:B-1----:R-:W-:Y:S01]  /*6e510*/  IMAD.IADD R211, R5, 0x1, R9 ;  /* 0x0000000105d37824 */ /* 0x002fe200078e0209 */
[----:B------:R-:W0:Y:S08]  /*6e520*/  LDC R18, c[0x0][0x248] ;  /* 0x00009200ff127b82 */ /* 0x000e300000000800 */
[----:B------:R-:W1:Y:S01]  /*6e530*/  LDC R9, c[0x0][0x248] ;  /* 0x00009200ff097b82 */ /* 0x000e620000000800 */
[----:B------:R-:W-:-:S02]  /*6e540*/  IMAD.MOV.U32 R32, RZ, RZ, R40 ;  /* 0x000000ffff207224 */ /* 0x000fc400078e0028 */
[----:B------:R-:W-:Y:S01]  /*6e550*/  IMAD.MOV.U32 R40, RZ, RZ, R166 ;  /* 0x000000ffff287224 */ /* 0x000fe200078e00a6 */
[----:B------:R-:W-:Y:S01]  /*6e560*/  LEA R166, P3, R162, R2, 0x1 ;  /* 0x00000002a2a67211 */ /* 0x000fe200078608ff */
[----:B------:R-:W-:-:S03]  /*6e570*/  IMAD.MOV.U32 R41, RZ, RZ, R167 ;  /* 0x000000ffff297224 */ /* 0x000fc600078e00a7 */
[----:B------:R-:W-:Y:S01]  /*6e580*/  LEA.HI.X.SX32 R167, R162, R4, 0x1, P3 ;  /* 0x00000004a2a77211 */ /* 0x000fe200018f0eff */
[----:B------:R3:W-:Y:S01]  /*6e590*/  STL.64 [R1+0x60], R10 ;  /* 0x0000600a01007387 */ /* 0x0007e20000100a00 */
[C---:B------:R-:W-:Y:S01]  /*6e5a0*/  LEA R122, P3, R160.reuse, R2, 0x1 ;  /* 0x00000002a07a7211 */ /* 0x040fe200078608ff */
[----:B------:R-:W-:Y:S01]  /*6e5b0*/  IMAD.MOV.U32 R48, RZ, RZ, R16 ;  /* 0x000000ffff307224 */ /* 0x000fe200078e0010 */
[----:B------:R-:W4:Y:S02]  /*6e5c0*/  LDC R8, c[0x0][0x22c] ;  /* 0x00008b00ff087b82 */ /* 0x000f240000000800 */
[----:B------:R-:W-:Y:S01]  /*6e5d0*/  LEA.HI.X.SX32 R123, R160, R4, 0x1, P3 ;  /* 0x00000004a07b7211 */ /* 0x000fe200018f0eff */
[----:B-1----:R-:W-:-:S05]  /*6e5e0*/  IMAD.IADD R213, R211, 0x1, R9 ;  /* 0x00000001d3d57824 */ /* 0x002fca00078e0209 */
[----:B------:R-:W1:Y:S01]  /*6e5f0*/  LDC R9, c[0x0][0x248] ;  /* 0x00009200ff097b82 */ /* 0x000e620000000800 */
[----:B------:R-:W-:-:S04]  /*6e600*/  LEA R136, P3, R163, R2, 0x1 ;  /* 0x00000002a3887211 */ /* 0x000fc800078608ff */
[----:B------:R-:W-:Y:S02]  /*6e610*/  LEA.HI.X.SX32 R137, R163, R4, 0x1, P3 ;  /* 0x00000004a3897211 */ /* 0x000fe400018f0eff */
[CC--:B------:R-:W-:Y:S02]  /*6e620*/  LEA R146, P3, R168.reuse, R2.reuse, 0x1 ;  /* 0x00000002a8927211 */ /* 0x0c0fe400078608ff */
[C---:B------:R-:W-:Y:S02]  /*6e630*/  LEA R162, P4, R169.reuse, R2, 0x1 ;  /* 0x00000002a9a27211 */ /* 0x040fe400078808ff */
[----:B------:R-:W-:Y:S02]  /*6e640*/  LEA.HI.X.SX32 R147, R168, R4, 0x1, P3 ;  /* 0x00000004a8937211 */ /* 0x000fe400018f0eff */
[----:B------:R-:W-:Y:S02]  /*6e650*/  LEA R168, P5, R0, R2, 0x1 ;  /* 0x0000000200a87211 */ /* 0x000fe400078a08ff */
[----:B------:R-:W-:-:S02]  /*6e660*/  LEA.HI.X.SX32 R163, R169, R4, 0x1, P4 ;  /* 0x00000004a9a37211 */ /* 0x000fc400020f0eff */
[----:B------:R-:W-:Y:S01]  /*6e670*/  LEA.HI.X.SX32 R169, R0, R4, 0x1, P5 ;  /* 0x0000000400a97211 */ /* 0x000fe200028f0eff */
[----:B-1----:R-:W-:Y:S02]  /*6e680*/  IMAD.IADD R0, R213, 0x1, R9 ;  /* 0x00000001d5007824 */ /* 0x002fe400078e0209 */
[----:B------:R-:W1:Y:S02]  /*6e690*/  LDC R9, c[0x0][0x248] ;  /* 0x00009200ff097b82 */ /* 0x000e640000000800 */
[----:B-1----:R-:W-:-:S06]  /*6e6a0*/  IMAD.IADD R217, R0, 0x1, R9 ;  /* 0x0000000100d97824 */ /* 0x002fcc00078e0209 */
[----:B------:R-:W1:Y:S02]  /*6e6b0*/  LDC R9, c[0x0][0x248] ;  /* 0x00009200ff097b82 */ /* 0x000e640000000800 */
[----:B-1----:R-:W-:-:S06]  /*6e6c0*/  IMAD.IADD R219, R217, 0x1, R9 ;  /* 0x00000001d9db7824 */ /* 0x002fcc00078e0209 */
[----:B------:R-:W1:Y:S02]  /*6e6d0*/  LDC R9, c[0x0][0x248] ;  /* 0x00009200ff097b82 */ /* 0x000e640000000800 */
[----:B-1----:R-:W-:Y:S02]  /*6e6e0*/  IMAD.IADD R221, R219, 0x1, R9 ;  /* 0x00000001dbdd7824 */ /* 0x002fe400078e0209 */
[----:B---3--:R-:W-:Y:S01]  /*6e6f0*/  IMAD.MOV.U32 R11, RZ, RZ, R23 ;  /* 0x000000ffff0b7224 */ /* 0x008fe200078e0017 */
[----:B------:R-:W-:Y:S01]  /*6e700*/  LEA R178, P5, R179, R2, 0x1 ;  /* 0x00000002b3b27211 */ /* 0x000fe200078a08ff */
[----:B0-----:R-:W-:Y:S01]  /*6e710*/  IMAD.IADD R223, R221, 0x1, R18 ;  /* 0x00000001dddf7824 */ /* 0x001fe200078e0212 */
[----:B------:R-:W3:Y:S01]  /*6e720*/  LDL.LU R23, [R1+0x2b0] ;  /* 0x0002b00001177983 */ /* 0x000ee20000300800 */
[----:B------:R-:W0:Y:S01]  /*6e730*/  LDC R18, c[0x0][0x248] ;  /* 0x00009200ff127b82 */ /* 0x000e220000000800 */
[----:B------:R-:W-:Y:S02]  /*6e740*/  PRMT R20, R19, 0x7610, R20 ;  /* 0x0000761013147816 */ /* 0x000fe40000000014 */
[----:B------:R-:W-:-:S02]  /*6e750*/  LEA.HI.X.SX32 R179, R179, R4, 0x1, P5 ;  /* 0x00000004b3b37211 */ /* 0x000fc400028f0eff */
[-C--:B------:R-:W-:Y:S02]  /*6e760*/  LEA R160, P3, R170, R2.reuse, 0x1 ;  /* 0x00000002aaa07211 */ /* 0x080fe400078608ff */
[----:B------:R-:W-:Y:S01]  /*6e770*/  LEA R176, P4, R177, R2, 0x1 ;  /* 0x00000002b1b07211 */ /* 0x000fe200078808ff */
[----:B------:R-:W1:Y:S01]  /*6e780*/  LDC R19, c[0x0][0x248] ;  /* 0x00009200ff137b82 */ /* 0x000e620000000800 */
[----:B------:R-:W-:Y:S02]  /*6e790*/  IMAD.MOV.U32 R16, RZ, RZ, R32 ;  /* 0x000000ffff107224 */ /* 0x000fe400078e0020 */
[----:B------:R-:W-:Y:S02]  /*6e7a0*/  IMAD.MOV.U32 R49, RZ, RZ, R17 ;  /* 0x000000ffff317224 */ /* 0x000fe400078e0011 */
[----:B------:R-:W-:-:S03]  /*6e7b0*/  IMAD.MOV.U32 R10, RZ, RZ, R22 ;  /* 0x000000ffff0a7224 */ /* 0x000fc600078e0016 */
[----:B------:R-:W2:Y:S01]  /*6e7c0*/  LDC R9, c[0x0][0x22c] ;  /* 0x00008b00ff097b82 */ /* 0x000ea20000000800 */
[----:B0-----:R-:W-:-:S07]  /*6e7d0*/  IMAD.IADD R225, R223, 0x1, R18 ;  /* 0x00000001dfe17824 */ /* 0x001fce00078e0212 */
[----:B------:R-:W0:Y:S02]  /*6e7e0*/  LDC R18, c[0x0][0x248] ;  /* 0x00009200ff127b82 */ /* 0x000e240000000800 */
[----:B0-----:R-:W-:-:S06]  /*6e7f0*/  IMAD.IADD R227, R225, 0x1, R18 ;  /* 0x00000001e1e37824 */ /* 0x001fcc00078e0212 */
[----:B------:R-:W0:Y:S02]  /*6e800*/  LDC R18, c[0x0][0x248] ;  /* 0x00009200ff127b82 */ /* 0x000e240000000800 */
[----:B0-----:R-:W-:-:S06]  /*6e810*/  IMAD.IADD R229, R227, 0x1, R18 ;  /* 0x00000001e3e57824 */ /* 0x001fcc00078e0212 */
[----:B------:R-:W0:Y:S01]  /*6e820*/  LDC R18, c[0x0][0x248] ;  /* 0x00009200ff127b82 */ /* 0x000e220000000800 */
[----:B------:R-:W-:-:S04]  /*6e830*/  LEA R192, P5, R193, R2, 0x1 ;  /* 0x00000002c1c07211 */ /* 0x000fc800078a08ff */
[----:B------:R-:W-:Y:S02]  /*6e840*/  LEA.HI.X.SX32 R193, R193, R4, 0x1, P5 ;  /* 0x00000004c1c17211 */ /* 0x000fe400028f0eff */
[----:B------:R-:W-:Y:S01]  /*6e850*/  LEA R202, P5, R203, R2, 0x1 ;  /* 0x00000002cbca7211 */ /* 0x000fe200078a08ff */
[----:B0-----:R-:W-:Y:S02]  /*6e860*/  IMAD.IADD R231, R229, 0x1, R18 ;  /* 0x00000001e5e77824 */ /* 0x001fe400078e0212 */
[----:B------:R-:W0:Y:S01]  /*6e870*/  LDC R18, c[0x0][0x248] ;  /* 0x00009200ff127b82 */ /* 0x000e220000000800 */
[----:B------:R-:W-:Y:S02]  /*6e880*/  LEA.HI.X.SX32 R203, R203, R4, 0x1, P5 ;  /* 0x00000004cbcb7211 */ /* 0x000fe400028f0eff */
[----:B------:R-:W-:-:S04]  /*6e890*/  LEA R208, P5, R5, R2, 0x1 ;  /* 0x0000000205d07211 */ /* 0x000fc800078a08ff */
[----:B------:R-:W-:Y:S02]  /*6e8a0*/  LEA.HI.X.SX32 R209, R5, R4, 0x1, P5 ;  /* 0x0000000405d17211 */ /* 0x000fe400028f0eff */
[----:B------:R-:W-:-:S04]  /*6e8b0*/  LEA R214, P5, R0, R2, 0x1 ;  /* 0x0000000200d67211 */ /* 0x000fc800078a08ff */
[----:B------:R-:W-:Y:S01]  /*6e8c0*/  LEA.HI.X.SX32 R215, R0, R4, 0x1, P5 ;  /* 0x0000000400d77211 */ /* 0x000fe200028f0eff */
[----:B0-----:R-:W-:-:S04]  /*6e8d0*/  IMAD.IADD R0, R231, 0x1, R18 ;  /* 0x00000001e7007824 */ /* 0x001fc800078e0212 */
[----:B-1----:R-:W-:Y:S02]  /*6e8e0*/  IMAD.IADD R235, R0, 0x1, R19 ;  /* 0x0000000100eb7824 */ /* 0x002fe400078e0213 */
[----:B------:R-:W0:Y:S02]  /*6e8f0*/  LDC R19, c[0x0][0x248] ;  /* 0x00009200ff137b82 */ /* 0x000e240000000800 */
[----:B0-----:R-:W-:-:S06]  /*6e900*/  IMAD.IADD R237, R235, 0x1, R19 ;  /* 0x00000001ebed7824 */ /* 0x001fcc00078e0213 */
[----:B------:R-:W0:Y:S02]  /*6e910*/  LDC R19, c[0x0][0x248] ;  /* 0x00009200ff137b82 */ /* 0x000e240000000800 */
[----:B0-----:R-:W-:-:S06]  /*6e920*/  IMAD.IADD R5, R237, 0x1, R19 ;  /* 0x00000001ed057824 */ /* 0x001fcc00078e0213 */
[----:B------:R-:W0:Y:S02]  /*6e930*/  LDC R19, c[0x0][0x248] ;  /* 0x00009200ff137b82 */ /* 0x000e240000000800 */
[----:B0-----:R-:W-:-:S06]  /*6e940*/  IMAD.IADD R241, R5, 0x1, R19 ;  /* 0x0000000105f17824 */ /* 0x001fcc00078e0213 */
[----:B------:R-:W0:Y:S01]  /*6e950*/  LDC R19, c[0x0][0x248] ;  /* 0x00009200ff137b82 */ /* 0x000e220000000800 */
[----:B------:R-:W-:Y:S02]  /*6e960*/  PRMT R21, R20, 0x7610, R21 ;  /* 0x0000761014157816 */ /* 0x000fe40000000015 */
[----:B------:R-:W-:-:S05]  /*6e970*/  LEA R220, P5, R221, R2, 0x1 ;  /* 0x00000002dddc7211 */ /* 0x000fca00078a08ff */
[----:B------:R-:W1:Y:S01]  /*6e980*/  LDC R20, c[0x0][0x248] ;  /* 0x00009200ff147b82 */ /* 0x000e620000000800 */
[----:B------:R-:W-:Y:S01]  /*6e990*/  LEA.HI.X.SX32 R221, R221, R4, 0x1, P5 ;  /* 0x00000004dddd7211 */ /* 0x000fe200028f0eff */
[----:B0-----:R-:W-:-:S06]  /*6e9a0*/  IMAD.IADD R243, R241, 0x1, R19 ;  /* 0x00000001f1f37824 */ /* 0x001fcc00078e0213 */
[----:B------:R-:W0:Y:S01]  /*6e9b0*/  LDC R19, c[0x0][0x248] ;  /* 0x00009200ff137b82 */ /* 0x000e220000000800 */
[----:B------:R-:W-:-:S04]  /*6e9c0*/  LEA R226, P5, R227, R2, 0x1 ;  /* 0x00000002e3e27211 */ /* 0x000fc800078a08ff */
[----:B------:R-:W-:Y:S02]  /*6e9d0*/  LEA.HI.X.SX32 R227, R227, R4, 0x1, P5 ;  /* 0x00000004e3e37211 */ /* 0x000fe400028f0eff */
[----:B------:R-:W-:-:S04]  /*6e9e0*/  LEA R232, P5, R0, R2, 0x1 ;  /* 0x0000000200e87211 */ /* 0x000fc800078a08ff */
[-C--:B------:R-:W-:Y:S01]  /*6e9f0*/  LEA.HI.X.SX32 R233, R0, R4.reuse, 0x1, P5 ;  /* 0x0000000400e97211 */ /* 0x080fe200028f0eff */
[----:B0-----:R-:W-:Y:S01]  /*6ea00*/  IMAD.IADD R0, R243, 0x1, R19 ;  /* 0x00000001f3007824 */ /* 0x001fe200078e0213 */
[-C--:B------:R-:W-:Y:S02]  /*6ea10*/  LEA.HI.X.SX32 R161, R170, R4.reuse, 0x1, P3 ;  /* 0x00000004aaa17211 */ /* 0x080fe400018f0eff */
[----:B------:R-:W-:Y:S01]  /*6ea20*/  LEA.HI.X.SX32 R177, R177, R4, 0x1, P4 ;  /* 0x00000004b1b17211 */ /* 0x000fe200020f0eff */
[----:B-1----:R-:W-:Y:S01]  /*6ea30*/  IMAD.IADD R247, R0, 0x1, R20 ;  /* 0x0000000100f77824 */ /* 0x002fe200078e0214 */
[-C--:B------:R-:W-:Y:S01]  /*6ea40*/  LEA R238, P5, R5, R2.reuse, 0x1 ;  /* 0x0000000205ee7211 */ /* 0x080fe200078a08ff */
[----:B------:R-:W0:Y:S01]  /*6ea50*/  LDC R20, c[0x0][0x248] ;  /* 0x00009200ff147b82 */ /* 0x000e220000000800 */
[-C--:B------:R-:W-:Y:S01]  /*6ea60*/  LEA R170, P3, R171, R2.reuse, 0x1 ;  /* 0x00000002abaa7211 */ /* 0x080fe200078608ff */
[----:B------:R-:W-:Y:S01]  /*6ea70*/  IMAD.MOV.U32 R32, RZ, RZ, R42 ;  /* 0x000000ffff207224 */ /* 0x000fe200078e002a */
[----:B------:R-:W-:Y:S01]  /*6ea80*/  LEA R186, P4, R187, R2, 0x1 ;  /* 0x00000002bbba7211 */ /* 0x000fe200078808ff */
[----:B------:R-:W-:Y:S01]  /*6ea90*/  IMAD.MOV.U32 R17, RZ, RZ, R33 ;  /* 0x000000ffff117224 */ /* 0x000fe200078e0021 */
[----:B------:R-:W-:Y:S01]  /*6eaa0*/  LEA.HI.X.SX32 R171, R171, R4, 0x1, P3 ;  /* 0x00000004abab7211 */ /* 0x000fe200018f0eff */
[----:B------:R-:W2:Y:S01]  /*6eab0*/  LDL.LU.64 R18, [R1+0xb00] ;  /* 0x000b000001127983 */ /* 0x000ea20000300a00 */
[----:B------:R-:W-:Y:S01]  /*6eac0*/  LEA R184, P3, R185, R2, 0x1 ;  /* 0x00000002b9b87211 */ /* 0x000fe200078608ff */
[----:B------:R-:W1:Y:S01]  /*6ead0*/  LDC R42, c[0x0][0x22c] ;  /* 0x00008b00ff2a7b82 */ /* 0x000e620000000800 */
[----:B------:R-:W-:-:S02]  /*6eae0*/  LEA.HI.X.SX32 R239, R5, R4, 0x1, P5 ;  /* 0x0000000405ef7211 */ /* 0x000fc400028f0eff */
[-C--:B------:R-:W-:Y:S02]  /*6eaf0*/  LEA.HI.X.SX32 R185, R185, R4.reuse, 0x1, P3 ;  /* 0x00000004b9b97211 */ /* 0x080fe400018f0eff */
[----:B------:R-:W-:Y:S02]  /*6eb00*/  LEA.HI.X.SX32 R187, R187, R4, 0x1, P4 ;  /* 0x00000004bbbb7211 */ /* 0x000fe400020f0eff */
[-C--:B------:R-:W-:Y:S02]  /*6eb10*/  LEA R194, P3, R195, R2.reuse, 0x1 ;  /* 0x00000002c3c27211 */ /* 0x080fe400078608ff */
[----:B------:R-:W-:Y:S02]  /*6eb20*/  LEA R200, P4, R201, R2, 0x1 ;  /* 0x00000002c9c87211 */ /* 0x000fe400078808ff */
[-C--:B------:R-:W-:Y:S01]  /*6eb30*/  LEA.HI.X.SX32 R195, R195, R4.reuse, 0x1, P3 ;  /* 0x00000004c3c37211 */ /* 0x080fe200018f0eff */
[----:B0-----:R-:W-:Y:S02]  /*6eb40*/  IMAD.IADD R5, R247, 0x1, R20 ;  /* 0x00000001f7057824 */ /* 0x001fe400078e0214 */
[----:B------:R-:W0:Y:S01]  /*6eb50*/  LDC R20, c[0x0][0x248] ;  /* 0x00009200ff147b82 */ /* 0x000e220000000800 */
[----:B------:R-:W-:-:S02]  /*6eb60*/  LEA.HI.X.SX32 R201, R201, R4, 0x1, P4 ;  /* 0x00000004c9c97211 */ /* 0x000fc400020f0eff */
[-C--:B------:R-:W-:Y:S02]  /*6eb70*/  LEA R204, P3, R205, R2.reuse, 0x1 ;  /* 0x00000002cdcc7211 */ /* 0x080fe400078608ff */
[----:B------:R-:W-:Y:S02]  /*6eb80*/  LEA R206, P4, R207, R2, 0x1 ;  /* 0x00000002cfce7211 */ /* 0x000fe400078808ff */
[-C--:B------:R-:W-:Y:S02]  /*6eb90*/  LEA.HI.X.SX32 R205, R205, R4.reuse, 0x1, P3 ;  /* 0x00000004cdcd7211 */ /* 0x080fe400018f0eff */
[----:B------:R-:W-:Y:S02]  /*6eba0*/  LEA.HI.X.SX32 R207, R207, R4, 0x1, P4 ;  /* 0x00000004cfcf7211 */ /* 0x000fe400020f0eff */
[-C--:B------:R-:W-:Y:S02]  /*6ebb0*/  LEA R210, P3, R211, R2.reuse, 0x1 ;  /* 0x00000002d3d27211 */ /* 0x080fe400078608ff */
[----:B------:R-:W-:-:S02]  /*6ebc0*/  LEA R212, P4, R213, R2, 0x1 ;  /* 0x00000002d5d47211 */ /* 0x000fc400078808ff */
[-C--:B------:R-:W-:Y:S02]  /*6ebd0*/  LEA.HI.X.SX32 R211, R211, R4.reuse, 0x1, P3 ;  /* 0x00000004d3d37211 */ /* 0x080fe400018f0eff */
[----:B------:R-:W-:Y:S02]  /*6ebe0*/  LEA.HI.X.SX32 R213, R213, R4, 0x1, P4 ;  /* 0x00000004d5d57211 */ /* 0x000fe400020f0eff */
[-C--:B------:R-:W-:Y:S02]  /*6ebf0*/  LEA R216, P3, R217, R2.reuse, 0x1 ;  /* 0x00000002d9d87211 */ /* 0x080fe400078608ff */
[-C--:B------:R-:W-:Y:S02]  /*6ec00*/  LEA R218, P4, R219, R2.reuse, 0x1 ;  /* 0x00000002dbda7211 */ /* 0x080fe400078808ff */
[----:B------:R-:W-:Y:S02]  /*6ec10*/  LEA R244, P5, R0, R2, 0x1 ;  /* 0x0000000200f47211 */ /* 0x000fe400078a08ff */
[----:B------:R-:W-:-:S02]  /*6ec20*/  LEA.HI.X.SX32 R217, R217, R4, 0x1, P3 ;  /* 0x00000004d9d97211 */ /* 0x000fc400018f0eff */
[----:B------:R-:W-:Y:S02]  /*6ec30*/  LEA.HI.X.SX32 R219, R219, R4, 0x1, P4 ;  /* 0x00000004dbdb7211 */ /* 0x000fe400020f0eff */
[-C--:B------:R-:W-:Y:S02]  /*6ec40*/  LEA R222, P3, R223, R2.reuse, 0x1 ;  /* 0x00000002dfde7211 */ /* 0x080fe400078608ff */
[----:B------:R-:W-:Y:S02]  /*6ec50*/  LEA R224, P4, R225, R2, 0x1 ;  /* 0x00000002e1e07211 */ /* 0x000fe400078808ff */
[-C--:B------:R-:W-:Y:S01]  /*6ec60*/  LEA.HI.X.SX32 R245, R0, R4.reuse, 0x1, P5 ;  /* 0x0000000400f57211 */ /* 0x080fe200028f0eff */
[----:B------:R-:W-:Y:S01]  /*6ec70*/  VIADD R0, R3, 0x81 ;  /* 0x0000008103007836 */ /* 0x000fe20000000000 */
[-C--:B------:R-:W-:Y:S01]  /*6ec80*/  LEA.HI.X.SX32 R223, R223, R4.reuse, 0x1, P3 ;  /* 0x00000004dfdf7211 */ /* 0x080fe200018f0eff */
[----:B0-----:R-:W-:Y:S01]  /*6ec90*/  IMAD.IADD R251, R5, 0x1, R20 ;  /* 0x0000000105fb7824 */ /* 0x001fe200078e0214 */
[----:B------:R-:W-:Y:S01]  /*6eca0*/  LEA.HI.X.SX32 R225, R225, R4, 0x1, P4 ;  /* 0x00000004e1e17211 */ /* 0x000fe200020f0eff */
[----:B------:R-:W-:Y:S01]  /*6ecb0*/  IMAD.MOV.U32 R33, RZ, RZ, R43 ;  /* 0x000000ffff217224 */ /* 0x000fe200078e002b */
[----:B------:R0:W-:Y:S01]  /*6ecc0*/  @P2 STG.E.U16 desc[UR4][R48.64], R21 ;  /* 0x0000001530002986 */ /* 0x0001e2000c101504 */
[-C--:B------:R-:W-:Y:S01]  /*6ecd0*/  LEA R228, P3, R229, R2.reuse, 0x1 ;  /* 0x00000002e5e47211 */ /* 0x080fe200078608ff */
[----:B------:R-:W-:Y:S01]  /*6ece0*/  IMAD.MOV.U32 R20, RZ, RZ, R34 ;  /* 0x000000ffff147224 */ /* 0x000fe200078e0022 */
[----:B------:R-:W-:Y:S01]  /*6ecf0*/  LEA R230, P4, R231, R2, 0x1 ;  /* 0x00000002e7e67211 */ /* 0x000fe200078808ff */
[----:B------:R-:W2:Y:S01]  /*6ed00*/  LDL.LU R43, [R1+0x2b4] ;  /* 0x0002b400012b7983 */ /* 0x000ea20000300800 */
[----:B-1----:R-:W-:Y:S01]  /*6ed10*/  ISETP.LT.AND P2, PT, R0, R42, !P0 ;  /* 0x0000002a0000720c */ /* 0x002fe20004741270 */
[----:B------:R-:W1:Y:S01]  /*6ed20*/  LDC R34, c[0x0][0x22c] ;  /* 0x00008b00ff227b82 */ /* 0x000e620000000800 */
[----:B------:R-:W-:Y:S01]  /*6ed30*/  LEA.HI.X.SX32 R229, R229, R4, 0x1, P3 ;  /* 0x00000004e5e57211 */ /* 0x000fe200018f0eff */
[----:B------:R-:W2:Y:S01]  /*6ed40*/  LDL.LU R22, [R1+0x2b8] ;  /* 0x0002b80001167983 */ /* 0x000ea20000300800 */
[----:B0-----:R-:W-:-:S05]  /*6ed50*/  IMAD.MOV.U32 R21, RZ, RZ, R35 ;  /* 0x000000ffff157224 */ /* 0x001fca00078e0023 */
[----:B------:R-:W0:Y:S01]  /*6ed60*/  LDC R35, c[0x0][0x22c] ;  /* 0x00008b00ff237b82 */ /* 0x000e220000000800 */
[----:B------:R-:W-:Y:S02]  /*6ed70*/  LEA.HI.X.SX32 R231, R231, R4, 0x1, P4 ;  /* 0x00000004e7e77211 */ /* 0x000fe400020f0eff */
[-C--:B------:R-:W-:Y:S02]  /*6ed80*/  LEA R234, P3, R235, R2.reuse, 0x1 ;  /* 0x00000002ebea7211 */ /* 0x080fe400078608ff */
[----:B------:R-:W-:-:S03]  /*6ed90*/  LEA R236, P4, R237, R2, 0x1 ;  /* 0x00000002edec7211 */ /* 0x000fc600078808ff */
[----:B------:R-:W4:Y:S01]  /*6eda0*/  LDC R42, c[0x0][0x22c] ;  /* 0x00008b00ff2a7b82 */ /* 0x000f220000000800 */
[-C--:B------:R-:W-:Y:S02]  /*6edb0*/  LEA.HI.X.SX32 R235, R235, R4.reuse, 0x1, P3 ;  /* 0x00000004ebeb7211 */ /* 0x080fe400018f0eff */
[----:B------:R-:W-:Y:S02]  /*6edc0*/  LEA.HI.X.SX32 R237, R237, R4, 0x1, P4 ;  /* 0x00000004eded7211 */ /* 0x000fe400020f0eff */
[-C--:B------:R-:W-:Y:S02]  /*6edd0*/  LEA R240, P3, R241, R2.reuse, 0x1 ;  /* 0x00000002f1f07211 */ /* 0x080fe400078608ff */
[----:B------:R-:W-:Y:S02]  /*6ede0*/  LEA R242, P4, R243, R2, 0x1 ;  /* 0x00000002f3f27211 */ /* 0x000fe400078808ff */
[-C--:B------:R-:W-:Y:S02]  /*6edf0*/  LEA.HI.X.SX32 R241, R241, R4.reuse, 0x1, P3 ;  /* 0x00000004f1f17211 */ /* 0x080fe400018f0eff */
[----:B------:R-:W-:-:S02]  /*6ee00*/  LEA.HI.X.SX32 R243, R243, R4, 0x1, P4 ;  /* 0x00000004f3f37211 */ /* 0x000fc400020f0eff */
[-C--:B------:R-:W-:Y:S02]  /*6ee10*/  LEA R246, P3, R247, R2.reuse, 0x1 ;  /* 0x00000002f7f67211 */ /* 0x080fe400078608ff */
[-C--:B------:R-:W-:Y:S02]  /*6ee20*/  LEA R248, P4, R5, R2.reuse, 0x1 ;  /* 0x0000000205f87211 */ /* 0x080fe400078808ff */
[----:B------:R-:W-:Y:S01]  /*6ee30*/  LEA R250, P5, R251, R2, 0x1 ;  /* 0x00000002fbfa7211 */ /* 0x000fe200078a08ff */
[----:B------:R-:W-:Y:S01]  /*6ee40*/  VIADD R2, R3, 0x83 ;  /* 0x0000008303027836 */ /* 0x000fe20000000000 */
[-C--:B------:R-:W-:Y:S02]  /*6ee50*/  LEA.HI.X.SX32 R247, R247, R4.reuse, 0x1, P3 ;  /* 0x00000004f7f77211 */ /* 0x080fe400018f0eff */
[-C--:B------:R-:W-:Y:S02]  /*6ee60*/  LEA.HI.X.SX32 R249, R5, R4.reuse, 0x1, P4 ;  /* 0x0000000405f97211 */ /* 0x080fe400020f0eff */
[----:B------:R-:W-:Y:S01]  /*6ee70*/  LEA.HI.X.SX32 R251, R251, R4, 0x1, P5 ;  /* 0x00000004fbfb7211 */ /* 0x000fe200028f0eff */
[----:B------:R-:W-:-:S02]  /*6ee80*/  VIADD R4, R3, 0x82 ;  /* 0x0000008203047836 */ /* 0x000fc40000000000 */
[----:B------:R-:W-:Y:S01]  /*6ee90*/  VIADD R0, R3, 0x84 ;  /* 0x0000008403007836 */ /* 0x000fe20000000000 */
[----:B---3--:R3:W-:Y:S01]  /*6eea0*/  @P1 STG.E.U16 desc[UR4][R10.64], R23 ;  /* 0x000000170a001986 */ /* 0x0087e2000c101504 */
[----:B0-----:R-:W-:Y:S01]  /*6eeb0*/  ISETP.LT.AND P3, PT, R2, R35, !P0 ;  /* 0x000000230200720c */ /* 0x001fe20004761270 */
[----:B------:R-:W0:Y:S01]  /*6eec0*/  LDC R5, c[0x0][0x22c] ;  /* 0x00008b00ff057b82 */ /* 0x000e220000000800 */
[----:B-1----:R-:W-:Y:S02]  /*6eed0*/  ISETP.LT.AND P1, PT, R4, R34, !P0 ;  /* 0x000000220400720c */ /* 0x002fe40004721270 */
[----:B----4-:R-:W-:Y:S01]  /*6eee0*/  ISETP.LT.AND P4, PT, R0, R42, !P0 ;  /* 0x0000002a0000720c */ /* 0x010fe20004781270 */
[----:B------:R-:W4:Y:S01]  /*6eef0*/  LDL.LU.64 R34, [R1+0xae0] ;  /* 0x000ae00001227983 */ /* 0x000f220000300a00 */
[----:B------:R-:W-:-:S03]  /*6ef00*/  PRMT R2, R23, 0x7632, R2 ;  /* 0x0000763217027816 */ /* 0x000fc60000000002 */
[----:B------:R-:W4:Y:S01]  /*6ef10*/  LDL.LU R42, [R1+0x2bc] ;  /* 0x0002bc00012a7983 */ /* 0x000f220000300800 */
[----:B---3--:R-:W1:Y:S03]  /*6ef20*/  LDC R10, c[0x0][0x22c] ;  /* 0x00008b00ff0a7b82 */ /* 0x008e660000000800 */
[----:B------:R3:W-:Y:S04]  /*6ef30*/  @P2 STG.E.U16 desc[UR4][R32.64], R2 ;  /* 0x0000000220002986 */ /* 0x0007e8000c101504 */
[----:B---3--:R-:W3:Y:S01]  /*6ef40*/  LDL.LU.64 R32, [R1+0xad8] ;  /* 0x000ad80001207983 */ /* 0x008ee20000300a00 */
[----:B------:R-:W-:-:S05]  /*6ef50*/  VIADD R0, R3, 0x85 ;  /* 0x0000008503007836 */ /* 0x000fca0000000000 */
[----:B------:R-:W-:Y:S01]  /*6ef60*/  ISETP.LT.AND P2, PT, R0, R8, !P0 ;  /* 0x000000080000720c */ /* 0x000fe20004741270 */
[----:B------:R-:W-:Y:S01]  /*6ef70*/  VIADD R0, R3, 0x86 ;  /* 0x0000008603007836 */ /* 0x000fe20000000000 */
[----:B------:R-:W3:Y:S01]  /*6ef80*/  LDC R8, c[0x0][0x22c] ;  /* 0x00008b00ff087b82 */ /* 0x000ee20000000800 */
[----:B--2---:R2:W-:Y:S01]  /*6ef90*/  @P1 STG.E.U16 desc[UR4][R18.64], R43 ;  /* 0x0000002b12001986 */ /* 0x0045e2000c101504 */
[----:B------:R-:W-:-:S05]  /*6efa0*/  PRMT R2, R43, 0x7632, R2 ;  /* 0x000076322b027816 */ /* 0x000fca0000000002 */
[----:B------:R0:W-:Y:S04]  /*6efb0*/  @P3 STG.E.U16 desc[UR4][R40.64], R2 ;  /* 0x0000000228003986 */ /* 0x0001e8000c101504 */
[----:B--2---:R-:W2:Y:S04]  /*6efc0*/  LDL.LU.64 R18, [R1+0xad0] ;  /* 0x000ad00001127983 */ /* 0x004ea80000300a00 */
[----:B------:R-:W2:Y:S04]  /*6efd0*/  LDL.LU R43, [R1+0x280] ;  /* 0x00028000012b7983 */ /* 0x000ea80000300800 */
[----:B0-----:R-:W2:Y:S04]  /*6efe0*/  LDL.LU.64 R40, [R1+0xac8] ;  /* 0x000ac80001287983 */ /* 0x001ea80000300a00 */
[----:B------:R0:W-:Y:S01]  /*6eff0*/  @P4 STG.E.U16 desc[UR4][R16.64], R22 ;  /* 0x0000001610004986 */ /* 0x0001e2000c101504 */
[----:B------:R-:W-:Y:S01]  /*6f000*/  ISETP.LT.AND P1, PT, R0, R252, !P0 ;  /* 0x000000fc0000720c */ /* 0x000fe20004721270 */
[C---:B------:R-:W-:Y:S01]  /*6f010*/  VIADD R0, R3.reuse, 0x87 ;  /* 0x0000008703007836 */ /* 0x040fe20000000000 */
[----:B------:R-:W-:Y:S01]  /*6f020*/  PRMT R4, R22, 0x7632, R4 ;  /* 0x0000763216047816 */ /* 0x000fe20000000004 */
[----:B------:R-:W-:Y:S01]  /*6f030*/  VIADD R2, R3, 0x88 ;  /* 0x0000008803027836 */ /* 0x000fe20000000000 */
[----:B------:R-:W3:Y:S01]  /*6f040*/  LDC R252, c[0x0][0x22c] ;  /* 0x00008b00fffc7b82 */ /* 0x000ee20000000800 */
[----:B0-----:R-:W2:Y:S04]  /*6f050*/  LDL.LU.64 R16, [R1+0xac0] ;  /* 0x000ac00001107983 */ /* 0x001ea80000300a00 */
[----:B------:R-:W2:Y:S04]  /*6f060*/  LDL.LU R23, [R1+0x284] ;  /* 0x0002840001177983 */ /* 0x000ea80000300800 */
[----:B------:R0:W-:Y:S01]  /*6f070*/  @P2 STG.E.U16 desc[UR4][R20.64], R4 ;  /* 0x0000000414002986 */ /* 0x0001e2000c101504 */
[----:B-1----:R-:W-:-:S02]  /*6f080*/  ISETP.LT.AND P2, PT, R0, R10, !P0 ;  /* 0x0000000a0000720c */ /* 0x002fc40004741270 */
[----:B------:R-:W-:Y:S01]  /*6f090*/  ISETP.LT.AND P3, PT, R2, R5, !P0 ;  /* 0x000000050200720c */ /* 0x000fe20004761270 */
[----:B0-----:R-:W2:Y:S01]  /*6f0a0*/  LDL.LU.64 R20, [R1+0xab8] ;  /* 0x000ab80001147983 */ /* 0x001ea20000300a00 */
[----:B----4-:R-:W-:Y:S01]  /*6f0b0*/  PRMT R2, R42, 0x7632, R2 ;  /* 0x000076322a027816 */ /* 0x010fe20000000002 */
[----:B------:R-:W0:Y:S02]  /*6f0c0*/  LDC R4, c[0x0][0x22c] ;  /* 0x00008b00ff047b82 */ /* 0x000e240000000800 */
[----:B------:R1:W-:Y:S01]  /*6f0d0*/  @P1 STG.E.U16 desc[UR4][R34.64], R42 ;  /* 0x0000002a22001986 */ /* 0x0003e2000c101504 */
[----:B------:R-:W-:-:S05]  /*6f0e0*/  VIADD R0, R3, 0x89 ;  /* 0x0000008903007836 */ /* 0x000fca0000000000 */
[----:B------:R-:W4:Y:S01]  /*6f0f0*/  LDC R5, c[0x0][0x22c] ;  /* 0x00008b00ff057b82 */ /* 0x000f220000000800 */
[----:B-1----:R-:W4:Y:S07]  /*6f100*/  LDL.LU R42, [R1+0x288] ;  /* 0x00028800012a7983 */ /* 0x002f2e0000300800 */
[----:B------:R-:W1:Y:S01]  /*6f110*/  LDC R10, c[0x0][0x22c] ;  /* 0x00008b00ff0a7b82 */ /* 0x000e620000000800 */
[----:B------:R-:W4:Y:S04]  /*6f120*/  LDL.LU.64 R34, [R1+0xab0] ;  /* 0x000ab00001227983 */ /* 0x000f280000300a00 */
[----:B---3--:R3:W-:Y:S04]  /*6f130*/  @P2 STG.E.U16 desc[UR4][R32.64], R2 ;  /* 0x0000000220002986 */ /* 0x0087e8000c101504 */
[----:B---3--:R-:W3:Y:S01]  /*6f140*/  LDL.LU.64 R32, [R1+0xaa8] ;  /* 0x000aa80001207983 */ /* 0x008ee20000300a00 */
[----:B------:R-:W-:Y:S01]  /*6f150*/  ISETP.LT.AND P4, PT, R0, R9, !P0 ;  /* 0x000000090000720c */ /* 0x000fe20004781270 */
[C---:B------:R-:W-:Y:S01]  /*6f160*/  VIADD R0, R3.reuse, 0x8a ;  /* 0x0000008a03007836 */ /* 0x040fe20000000000 */
[----:B------:R-:W1:Y:S01]  /*6f170*/  LDC R9, c[0x0][0x22c] ;  /* 0x00008b00ff097b82 */ /* 0x000e620000000800 */
[----:B------:R-:W3:Y:S03]  /*6f180*/  LDL.LU.64 R48, [R1+0xaa0] ;  /* 0x000aa00001307983 */ /* 0x000ee60000300a00 */
[----:B------:R-:W-:Y:S01]  /*6f190*/  ISETP.LT.AND P1, PT, R0, R8, !P0 ;  /* 0x000000080000720c */ /* 0x000fe20004721270 */
[----:B------:R-:W-:-:S03]  /*6f1a0*/  VIADD R0, R3, 0x8b ;  /* 0x0000008b03007836 */ /* 0x000fc60000000000 */
[----:B------:R-:W3:Y:S02]  /*6f1b0*/  LDC R8, c[0x0][0x22c] ;  /* 0x00008b00ff087b82 */ /* 0x000ee40000000800 */
[----:B------:R-:W-:Y:S01]  /*6f1c0*/  ISETP.LT.AND P2, PT, R0, R252, !P0 ;  /* 0x000000fc0000720c */ /* 0x000fe20004741270 */
[----:B------:R-:W-:-:S05]  /*6f1d0*/  VIADD R0, R3, 0x8d ;  /* 0x0000008d03007836 */ /* 0x000fca0000000000 */
[----:B------:R-:W3:Y:S01]  /*6f1e0*/  LDC R252, c[0x0][0x22c] ;  /* 0x00008b00fffc7b82 */ /* 0x000ee20000000800 */
[----:B--2---:R-:W-:Y:S01]  /*6f1f0*/  PRMT R2, R43, 0x7632, R2 ;  /* 0x000076322b027816 */ /* 0x004fe20000000002 */
[----:B------:R2:W-:Y:S04]  /*6f200*/  @P3 STG.E.U16 desc[UR4][R18.64], R43 ;  /* 0x0000002b12003986 */ /* 0x0005e8000c101504 */
[----:B------:R0:W-:Y:S04]  /*6f210*/  @P4 STG.E.U16 desc[UR4][R40.64], R2 ;  /* 0x0000000228004986 */ /* 0x0001e8000c101504 */
[----:B--2---:R-:W2:Y:S04]  /*6f220*/  LDL.LU R43, [R1+0x28c] ;  /* 0x00028c00012b7983 */ /* 0x004ea80000300800 */
[----:B0-----:R-:W2:Y:S01]  /*6f230*/  LDL.LU.64 R40, [R1+0xa98] ;  /* 0x000a980001287983 */ /* 0x001ea20000300a00 */
[----:B------:R-:W-:Y:S01]  /*6f240*/  VIADD R2, R3, 0x8c ;  /* 0x0000008c03027836 */ /* 0x000fe20000000000 */
[----:B------:R-:W-:-:S02]  /*6f250*/  ISETP.LT.AND P3, PT, R0, R4, !P0 ;  /* 0x000000040000720c */ /* 0x000fc40004761270 */
[----:B------:R0:W-:Y:S02]  /*6f260*/  @P1 STG.E.U16 desc[UR4][R16.64], R23 ;  /* 0x0000001710001986 */ /* 0x0001e4000c101504 */
[----:B----4-:R-:W-:Y:S02]  /*6f270*/  ISETP.LT.AND P1, PT, R2, R5, !P0 ;  /* 0x000000050200720c */ /* 0x010fe40004721270 */
[----:B------:R-:W-:Y:S01]  /*6f280*/  PRMT R4, R23, 0x7632, R4 ;  /* 0x0000763217047816 */ /* 0x000fe20000000004 */
[----:B0-----:R-:W4:Y:S01]  /*6f290*/  LDL.LU.64 R16, [R1+0xa90] ;  /* 0x000a900001107983 */ /* 0x001f220000300a00 */
[C---:B------:R-:W-:Y:S01]  /*6f2a0*/  VIADD R2, R3.reuse, 0x8e ;  /* 0x0000008e03027836 */ /* 0x040fe20000000000 */
[----:B------:R-:W0:Y:S02]  /*6f2b0*/  LDC R5, c[0x0][0x22c] ;  /* 0x00008b00ff057b82 */ /* 0x000e240000000800 */
[----:B------:R-:W4:Y:S04]  /*6f2c0*/  LDL.LU R22, [R1+0x250] ;  /* 0x0002500001167983 */ /* 0x000f280000300800 */
[----:B------:R1:W-:Y:S02]  /*6f2d0*/  @P2 STG.E.U16 desc[UR4][R20.64], R4 ;  /* 0x0000000414002986 */ /* 0x0003e4000c101504 */
[----:B-1----:R-:W-:Y:S01]  /*6f2e0*/  ISETP.LT.AND P2, PT, R2, R9, !P0 ;  /* 0x000000090200720c */ /* 0x002fe20004741270 */
[----:B------:R-:W-:Y:S01]  /*6f2f0*/  VIADD R0, R3, 0x8f ;  /* 0x0000008f03007836 */ /* 0x000fe20000000000 */
[----:B------:R-:W1:Y:S01]  /*6f300*/  LDC R9, c[0x0][0x22c] ;  /* 0x00008b00ff097b82 */ /* 0x000e620000000800 */
[----:B------:R-:W4:Y:S01]  /*6f310*/  LDL.LU.64 R20, [R1+0xa88] ;  /* 0x000a880001147983 */ /* 0x000f220000300a00 */
[----:B------:R-:W-:-:S03]  /*6f320*/  PRMT R2, R42, 0x7632, R2 ;  /* 0x000076322a027816 */ /* 0x000fc60000000002 */
[----:B------:R0:W-:Y:S04]  /*6f330*/  @P1 STG.E.U16 desc[UR4][R34.64], R42 ;  /* 0x0000002a22001986 */ /* 0x0001e8000c101504 */
[----:B------:R-:W4:Y:S04]  /*6f340*/  LDL.LU.64 R18, [R1+0xa80] ;  /* 0x000a800001127983 */ /* 0x000f280000300a00 */
[----:B0-----:R-:W4:Y:S04]  /*6f350*/  LDL.LU R42, [R1+0x254] ;  /* 0x00025400012a7983 */ /* 0x001f280000300800 */
[----:B---3--:R0:W-:Y:S04]  /*6f360*/  @P3 STG.E.U16 desc[UR4][R32.64], R2 ;  /* 0x0000000220003986 */ /* 0x0081e8000c101504 */
[----:B0-----:R-:W3:Y:S01]  /*6f370*/  LDL.LU.64 R32, [R1+0xa78] ;  /* 0x000a780001207983 */ /* 0x001ee20000300a00 */
[----:B------:R-:W-:Y:S01]  /*6f380*/  ISETP.LT.AND P4, PT, R0, R8, !P0 ;  /* 0x000000080000720c */ /* 0x000fe20004781270 */
[C---:B------:R-:W-:Y:S01]  /*6f390*/  VIADD R0, R3.reuse, 0x90 ;  /* 0x0000009003007836 */ /* 0x040fe20000000000 */
[----:B------:R-:W0:Y:S01]  /*6f3a0*/  LDC R8, c[0x0][0x22c] ;  /* 0x00008b00ff087b82 */ /* 0x000e220000000800 */
[----:B------:R-:W3:Y:S03]  /*6f3b0*/  LDL.LU.64 R34, [R1+0xa70] ;  /* 0x000a700001227983 */ /* 0x000ee60000300a00 */
[----:B------:R-:W-:Y:S01]  /*6f3c0*/  ISETP.LT.AND P1, PT, R0, R252, !P0 ;  /* 0x000000fc0000720c */ /* 0x000fe20004721270 */
[----:B------:R-:W3:Y:S01]  /*6f3d0*/  LDL.LU R23, [R1+0x258] ;  /* 0x0002580001177983 */ /* 0x000ee20000300800 */
[----:B------:R-:W-:-:S02]  /*6f3e0*/  VIADD R0, R3, 0x91 ;  /* 0x0000009103007836 */ /* 0x000fc40000000000 */
[----:B------:R-:W-:Y:S01]  /*6f3f0*/  VIADD R4, R3, 0x92 ;  /* 0x0000009203047836 */ /* 0x000fe20000000000 */
[----:B------:R-:W0:Y:S01]  /*6f400*/  LDC R252, c[0x0][0x22c] ;  /* 0x00008b00fffc7b82 */ /* 0x000e220000000800 */
[----:B--2---:R-:W-:Y:S01]  /*6f410*/  PRMT R2, R43, 0x7632, R2 ;  /* 0x000076322b027816 */ /* 0x004fe20000000002 */
[----:B------:R-:W-:Y:S01]  /*6f420*/  @P2 STG.E.U16 desc[UR4][R48.64], R43 ;  /* 0x0000002b30002986 */ /* 0x000fe2000c101504 */
[----:B------:R-:W-:-:S05]  /*6f430*/  ISETP.LT.AND P2, PT, R0, R5, !P0 ;  /* 0x000000050000720c */ /* 0x000fca0004741270 */
[----:B------:R-:W2:Y:S01]  /*6f440*/  LDC R5, c[0x0][0x22c] ;  /* 0x00008b00ff057b82 */ /* 0x000ea20000000800 */
[----:B------:R1:W-:Y:S04]  /*6f450*/  @P4 STG.E.U16 desc[UR4][R40.64], R2 ;  /* 0x0000000228004986 */ /* 0x0003e8000c101504 */
[----:B-1----:R-:W2:Y:S01]  /*6f460*/  LDL.LU.64 R40, [R1+0xa68] ;  /* 0x000a680001287983 */ /* 0x002ea20000300a00 */
[----:B------:R-:W-:-:S05]  /*6f470*/  VIADD R2, R3, 0x93 ;  /* 0x0000009303027836 */ /* 0x000fca0000000000 */
[----:B------:R-:W-:Y:S01]  /*6f480*/  ISETP.LT.AND P3, PT, R2, R9, !P0 ;  /* 0x000000090200720c */ /* 0x000fe20004761270 */
[----:B------:R-:W-:Y:S01]  /*6f490*/  VIADD R0, R3, 0x94 ;  /* 0x0000009403007836 */ /* 0x000fe20000000000 */
[----:B------:R-:W1:Y:S01]  /*6f4a0*/  LDC R9, c[0x0][0x22c] ;  /* 0x00008b00ff097b82 */ /* 0x000e620000000800 */
[----:B----4-:R4:W-:Y:S01]  /*6f4b0*/  @P1 STG.E.U16 desc[UR4][R16.64], R22 ;  /* 0x0000001610001986 */ /* 0x0109e2000c101504 */
[----:B------:R-:W-:Y:S02]  /*6f4c0*/  ISETP.LT.AND P1, PT, R4, R10, !P0 ;  /* 0x0000000a0400720c */ /* 0x000fe40004721270 */
[----:B------:R-:W-:-:S04]  /*6f4d0*/  PRMT R2, R22, 0x7632, R2 ;  /* 0x0000763216027816 */ /* 0x000fc80000000002 */
[----:B------:R-:W1:Y:S01]  /*6f4e0*/  LDC R10, c[0x0][0x22c] ;  /* 0x00008b00ff0a7b82 */ /* 0x000e620000000800 */
[----:B----4-:R-:W4:Y:S04]  /*6f4f0*/  LDL.LU.64 R16, [R1+0xa60] ;  /* 0x000a600001107983 */ /* 0x010f280000300a00 */
[----:B------:R-:W4:Y:S04]  /*6f500*/  LDL.LU R43, [R1+0x25c] ;  /* 0x00025c00012b7983 */ /* 0x000f280000300800 */
[----:B------:R0:W-:Y:S04]  /*6f510*/  @P2 STG.E.U16 desc[UR4][R20.64], R2 ;  /* 0x0000000214002986 */ /* 0x0001e8000c101504 */
[----:B0-----:R-:W4:Y:S01]  /*6f520*/  LDL.LU.64 R20, [R1+0xa58] ;  /* 0x000a580001147983 */ /* 0x001f220000300a00 */
[----:B------:R-:W-:-:S03]  /*6f530*/  PRMT R2, R42, 0x7632, R2 ;  /* 0x000076322a027816 */ /* 0x000fc60000000002 */
[----:B------:R0:W-:Y:S04]  /*6f540*/  @P1 STG.E.U16 desc[UR4][R18.64], R42 ;  /* 0x0000002a12001986 */ /* 0x0001e8000c101504 */
[----:B0-----:R-:W4:Y:S04]  /*6f550*/  LDL.LU.64 R18, [R1+0xa50] ;  /* 0x000a500001127983 */ /* 0x001f280000300a00 */
[----:B------:R-:W4:Y:S04]  /*6f560*/  LDL.LU R42, [R1+0x230] ;  /* 0x00023000012a7983 */ /* 0x000f280000300800 */
[----:B---3--:R0:W-:Y:S04]  /*6f570*/  @P3 STG.E.U16 desc[UR4][R32.64], R2 ;  /* 0x0000000220003986 */ /* 0x0081e8000c101504 */
[----:B0-----:R-:W3:Y:S01]  /*6f580*/  LDL.LU.64 R32, [R1+0xa48] ;  /* 0x000a480001207983 */ /* 0x001ee20000300a00 */
[----:B------:R-:W-:Y:S01]  /*6f590*/  ISETP.LT.AND P4, PT, R0, R8, !P0 ;  /* 0x000000080000720c */ /* 0x000fe20004781270 */
[C---:B------:R-:W-:Y:S01]  /*6f5a0*/  VIADD R0, R3.reuse, 0x95 ;  /* 0x0000009503007836 */ /* 0x040fe20000000000 */
[----:B------:R-:W0:Y:S04]  /*6f5b0*/  LDC R8, c[0x0][0x22c] ;  /* 0x00008b00ff087b82 */ /* 0x000e280000000800 */
[----:B------:R-:W-:Y:S01]  /*6f5c0*/  ISETP.LT.AND P2, PT, R0, R252, !P0 ;  /* 0x000000fc0000720c */ /* 0x000fe20004741270 */
[----:B------:R-:W-:Y:S01]  /*6f5d0*/  VIADD R0, R3, 0x96 ;  /* 0x0000009603007836 */ /* 0x000fe20000000000 */
[----:B------:R-:W-:Y:S01]  /*6f5e0*/  PRMT R4, R23, 0x7632, R4 ;  /* 0x0000763217047816 */ /* 0x000fe20000000004 */
[C---:B------:R-:W-:Y:S01]  /*6f5f0*/  VIADD R2, R3.reuse, 0x98 ;  /* 0x0000009803027836 */ /* 0x040fe20000000000 */
[----:B------:R-:W3:Y:S03]  /*6f600*/  LDC R252, c[0x0][0x22c] ;  /* 0x00008b00fffc7b82 */ /* 0x000ee60000000800 */
[----:B------:R1:W-:Y:S01]  /*6f610*/  @P4 STG.E.U16 desc[UR4][R34.64], R23 ;  /* 0x0000001722004986 */ /* 0x0003e2000c101504 */
[----:B--2---:R-:W-:Y:S01]  /*6f620*/  ISETP.LT.AND P1, PT, R0, R5, !P0 ;  /* 0x000000050000720c */ /* 0x004fe20004721270 */
[----:B------:R-:W-:-:S03]  /*6f630*/  VIADD R0, R3, 0x97 ;  /* 0x0000009703007836 */ /* 0x000fc60000000000 */
[----:B------:R-:W2:Y:S01]  /*6f640*/  LDC R5, c[0x0][0x22c] ;  /* 0x00008b00ff057b82 */ /* 0x000ea20000000800 */
[----:B-1----:R-:W2:Y:S04]  /*6f650*/  LDL.LU.64 R34, [R1+0xa40] ;  /* 0x000a400001227983 */ /* 0x002ea80000300a00 */
[----:B------:R-:W2:Y:S01]  /*6f660*/  LDL.LU R22, [R1+0x234] ;  /* 0x0002340001167983 */ /* 0x000ea20000300800 */
[----:B0-----:R-:W-:Y:S02]  /*6f670*/  ISETP.LT.AND P3, PT, R2, R8, !P0 ;  /* 0x000000080200720c */ /* 0x001fe40004761270 */
[----:B------:R-:W0:Y:S01]  /*6f680*/  LDC R8, c[0x0][0x22c] ;  /* 0x00008b00ff087b82 */ /* 0x000e220000000800 */
[----:B------:R1:W-:Y:S01]  /*6f690*/  @P2 STG.E.U16 desc[UR4][R40.64], R4 ;  /* 0x0000000428002986 */ /* 0x0003e2000c101504 */
[----:B------:R-:W-:Y:S01]  /*6f6a0*/  ISETP.LT.AND P2, PT, R0, R10, !P0 ;  /* 0x0000000a0000720c */ /* 0x000fe20004741270 */
[----:B------:R-:W-:-:S05]  /*6f6b0*/  VIADD R0, R3, 0x99 ;  /* 0x0000009903007836 */ /* 0x000fca0000000000 */
[----:B------:R-:W0:Y:S01]  /*6f6c0*/  LDC R10, c[0x0][0x22c] ;  /* 0x00008b00ff0a7b82 */ /* 0x000e220000000800 */
[----:B-1----:R-:W2:Y:S01]  /*6f6d0*/  LDL.LU.64 R40, [R1+0xa38] ;  /* 0x000a380001287983 */ /* 0x002ea20000300a00 */
[----:B------:R-:W-:-:S06]  /*6f6e0*/  ISETP.LT.AND P4, PT, R0, R9, !P0 ;  /* 0x000000090000720c */ /* 0x000fcc0004781270 */
[----:B------:R-:W1:Y:S01]  /*6f6f0*/  LDC R4, c[0x0][0x22c] ;  /* 0x00008b00ff047b82 */ /* 0x000e620000000800 */
[----:B----4-:R-:W-:Y:S01]  /*6f700*/  PRMT R2, R43, 0x7632, R2 ;  /* 0x000076322b027816 */ /* 0x010fe20000000002 */
[----:B------:R4:W-:Y:S01]  /*6f710*/  @P1 STG.E.U16 desc[UR4][R16.64], R43 ;  /* 0x0000002b10001986 */ /* 0x0009e2000c101504 */
[----:B------:R-:W-:-:S05]  /*6f720*/  VIADD R0, R3, 0x9a ;  /* 0x0000009a03007836 */ /* 0x000fca0000000000 */
[----:B------:R-:W1:Y:S01]  /*6f730*/  LDC R9, c[0x0][0x22c] ;  /* 0x00008b00ff097b82 */ /* 0x000e620000000800 */
[----:B----4-:R-:W4:Y:S04]  /*6f740*/  LDL.LU R43, [R1+0x238] ;  /* 0x00023800012b7983 */ /* 0x010f280000300800 */
[----:B------:R-:W4:Y:S04]  /*6f750*/  LDL.LU.64 R16, [R1+0xa30] ;  /* 0x000a300001107983 */ /* 0x000f280000300a00 */
[----:B------:R0:W-:Y:S04]  /*6f760*/  @P2 STG.E.U16 desc[UR4][R20.64], R2 ;  /* 0x0000000214002986 */ /* 0x0001e8000c101504 */
[----:B0-----:R-:W4:Y:S01]  /*6f770*/  LDL.LU.64 R20, [R1+0xa28] ;  /* 0x000a280001147983 */ /* 0x001f220000300a00 */
        /* <DEDUP_REMOVED lines=9> */
[----:B------:R-:W-:-:S03]  /*6f810*/  VIADD R2, R3, 0x9c ;  /* 0x0000009c03027836 */ /* 0x000fc60000000000 */
[----:B--2---:R-:W-:Y:S01]  /*6f820*/  ISETP.LT.AND P2, PT, R0, R5, !P0 ;  /* 0x000000050000720c */ /* 0x004fe20004741270 */
[----:B------:R-:W-:-:S03]  /*6f830*/  VIADD R0, R3, 0x9d ;  /* 0x0000009d03007836 */ /* 0x000fc60000000000 */
[----:B------:R-:W2:Y:S03]  /*6f840*/  LDC R5, c[0x0][0x22c] ;  /* 0x00008b00ff057b82 */ /* 0x000ea60000000800 */
[----:B------:R1:W-:Y:S01]  /*6f850*/  @P1 STG.E.U16 desc[UR4][R34.64], R22 ;  /* 0x0000001622001986 */ /* 0x0003e2000c101504 */
[----:B------:R-:W-:Y:S02]  /*6f860*/  ISETP.LT.AND P1, PT, R2, R8, !P0 ;  /* 0x000000080200720c */ /* 0x000fe40004721270 */
[----:B-1----:R-:W-:Y:S01]  /*6f870*/  ISETP.LT.AND P3, PT, R0, R4, !P0 ;  /* 0x000000040000720c */ /* 0x002fe20004761270 */
[C---:B------:R-:W-:Y:S01]  /*6f880*/  VIADD R2, R3.reuse, 0x9e ;  /* 0x0000009e03027836 */ /* 0x040fe20000000000 */
[----:B------:R-:W-:Y:S01]  /*6f890*/  PRMT R4, R22, 0x7632, R4 ;  /* 0x0000763216047816 */ /* 0x000fe20000000004 */
[----:B------:R-:W2:Y:S01]  /*6f8a0*/  LDL.LU.64 R34, [R1+0xa10] ;  /* 0x000a100001227983 */ /* 0x000ea20000300a00 */
[----:B------:R-:W1:Y:S03]  /*6f8b0*/  LDC R8, c[0x0][0x22c] ;  /* 0x00008b00ff087b82 */ /* 0x000e660000000800 */
[----:B------:R-:W2:Y:S01]  /*6f8c0*/  LDL.LU R23, [R1+0x210] ;  /* 0x0002100001177983 */ /* 0x000ea20000300800 */
[----:B------:R-:W-:-:S05]  /*6f8d0*/  VIADD R0, R3, 0x9f ;  /* 0x0000009f03007836 */ /* 0x000fca0000000000 */
[----:B0-----:R-:W-:Y:S01]  /*6f8e0*/  ISETP.LT.AND P4, PT, R0, R252, !P0 ;  /* 0x000000fc0000720c */ /* 0x001fe20004781270 */
[----:B------:R0:W-:Y:S01]  /*6f8f0*/  @P2 STG.E.U16 desc[UR4][R40.64], R4 ;  /* 0x0000000428002986 */ /* 0x0001e2000c101504 */
[----:B------:R-:W-:Y:S01]  /*6f900*/  ISETP.LT.AND P2, PT, R2, R9, !P0 ;  /* 0x000000090200720c */ /* 0x000fe20004741270 */
[----:B------:R-:W-:Y:S01]  /*6f910*/  VIADD R0, R3, 0xa0 ;  /* 0x000000a003007836 */ /* 0x000fe20000000000 */
[----:B------:R-:W1:Y:S08]  /*6f920*/  LDC R9, c[0x0][0x22c] ;  /* 0x00008b00ff097b82 */ /* 0x000e700000000800 */
[----:B------:R-:W1:Y:S01]  /*6f930*/  LDC R252, c[0x0][0x22c] ;  /* 0x00008b00fffc7b82 */ /* 0x000e620000000800 */
[----:B0-----:R-:W2:Y:S04]  /*6f940*/  LDL.LU.64 R40, [R1+0xa08] ;  /* 0x000a080001287983 */ /* 0x001ea80000300a00 */
[----:B------:R-:W2:Y:S01]  /*6f950*/  LDL.LU.64 R18, [R1+0xa00] ;  /* 0x000a000001127983 */ /* 0x000ea20000300a00 */
[----:B----4-:R-:W-:-:S03]  /*6f960*/  PRMT R2, R43, 0x7632, R2 ;  /* 0x000076322b027816 */ /* 0x010fc60000000002 */
[----:B------:R0:W-:Y:S04]  /*6f970*/  @P1 STG.E.U16 desc[UR4][R16.64], R43 ;  /* 0x0000002b10001986 */ /* 0x0001e8000c101504 */
[----:B0-----:R-:W4:Y:S04]  /*6f980*/  LDL.LU R43, [R1+0x214] ;  /* 0x00021400012b7983 */ /* 0x001f280000300800 */
[----:B------:R0:W-:Y:S04]  /*6f990*/  @P3 STG.E.U16 desc[UR4][R20.64], R2 ;  /* 0x0000000214003986 */ /* 0x0001e8000c101504 */
[----:B0-----:R-:W4:Y:S04]  /*6f9a0*/  LDL.LU.64 R20, [R1+0x9f8] ;  /* 0x0009f80001147983 */ /* 0x001f280000300a00 */
[----:B------:R-:W4:Y:S01]  /*6f9b0*/  LDL.LU.64 R16, [R1+0x9f0] ;  /* 0x0009f00001107983 */ /* 0x000f220000300a00 */
[----:B------:R-:W-:-:S03]  /*6f9c0*/  PRMT R2, R42, 0x7632, R2 ;  /* 0x000076322a027816 */ /* 0x000fc60000000002 */
[----:B------:R-:W4:Y:S04]  /*6f9d0*/  LDL.LU R22, [R1+0x218] ;  /* 0x0002180001167983 */ /* 0x000f280000300800 */
[----:B------:R-:W-:Y:S04]  /*6f9e0*/  @P2 STG.E.U16 desc[UR4][R48.64], R42 ;  /* 0x0000002a30002986 */ /* 0x000fe8000c101504 */
[----:B---3--:R0:W-:Y:S04]  /*6f9f0*/  @P4 STG.E.U16 desc[UR4][R32.64], R2 ;  /* 0x0000000220004986 */ /* 0x0081e8000c101504 */
[----:B0-----:R-:W3:Y:S01]  /*6fa00*/  LDL.LU.64 R32, [R1+0x9e8] ;  /* 0x0009e80001207983 */ /* 0x001ee20000300a00 */
[----:B--2---:R-:W-:Y:S01]  /*6fa10*/  ISETP.LT.AND P1, PT, R0, R5, !P0 ;  /* 0x000000050000720c */ /* 0x004fe20004721270 */
[C---:B------:R-:W-:Y:S01]  /*6fa20*/  VIADD R0, R3.reuse, 0xa1 ;  /* 0x000000a103007836 */ /* 0x040fe20000000000 */
[----:B------:R-:W0:Y:S01]  /*6fa30*/  LDC R5, c[0x0][0x22c] ;  /* 0x00008b00ff057b82 */ /* 0x000e220000000800 */
[----:B------:R-:W-:-:S03]  /*6fa40*/  VIADD R4, R3, 0xa2 ;  /* 0x000000a203047836 */ /* 0x000fc60000000000 */
[----:B-1----:R-:W-:Y:S01]  /*6fa50*/  ISETP.LT.AND P2, PT, R0, R8, !P0 ;  /* 0x000000080000720c */ /* 0x002fe20004741270 */
[C---:B------:R-:W-:Y:S02]  /*6fa60*/  VIADD R2, R3.reuse, 0xa3 ;  /* 0x000000a303027836 */ /* 0x040fe40000000000 */
[----:B------:R-:W-:Y:S01]  /*6fa70*/  VIADD R0, R3, 0xa4 ;  /* 0x000000a403007836 */ /* 0x000fe20000000000 */
[----:B------:R-:W1:Y:S02]  /*6fa80*/  LDC R8, c[0x0][0x22c] ;  /* 0x00008b00ff087b82 */ /* 0x000e640000000800 */
[----:B------:R-:W-:Y:S01]  /*6fa90*/  ISETP.LT.AND P3, PT, R2, R9, !P0 ;  /* 0x000000090200720c */ /* 0x000fe20004761270 */
[----:B------:R2:W-:Y:S01]  /*6faa0*/  @P1 STG.E.U16 desc[UR4][R34.64], R23 ;  /* 0x0000001722001986 */ /* 0x0005e2000c101504 */
[----:B------:R-:W-:-:S04]  /*6fab0*/  ISETP.LT.AND P1, PT, R4, R10, !P0 ;  /* 0x0000000a0400720c */ /* 0x000fc80004721270 */
[----:B------:R-:W1:Y:S01]  /*6fac0*/  LDC R9, c[0x0][0x22c] ;  /* 0x00008b00ff097b82 */ /* 0x000e620000000800 */
[----:B------:R-:W-:Y:S02]  /*6fad0*/  PRMT R2, R23, 0x7632, R2 ;  /* 0x0000763217027816 */ /* 0x000fe40000000002 */
[----:B------:R-:W-:Y:S01]  /*6fae0*/  ISETP.LT.AND P4, PT, R0, R252, !P0 ;  /* 0x000000fc0000720c */ /* 0x000fe20004781270 */
[----:B--2---:R-:W2:Y:S01]  /*6faf0*/  LDL.LU.64 R34, [R1+0x9e0] ;  /* 0x0009e00001227983 */ /* 0x004ea20000300a00 */
[----:B------:R-:W-:-:S03]  /*6fb00*/  VIADD R0, R3, 0xa5 ;  /* 0x000000a503007836 */ /* 0x000fc60000000000 */
[----:B------:R-:W1:Y:S01]  /*6fb10*/  LDC R10, c[0x0][0x22c] ;  /* 0x00008b00ff0a7b82 */ /* 0x000e620000000800 */
[----:B------:R-:W2:Y:S07]  /*6fb20*/  LDL.LU R42, [R1+0x21c] ;  /* 0x00021c00012a7983 */ /* 0x000eae0000300800 */
[----:B------:R-:W1:Y:S01]  /*6fb30*/  LDC R252, c[0x0][0x22c] ;  /* 0x00008b00fffc7b82 */ /* 0x000e620000000800 */
[----:B------:R1:W-:Y:S01]  /*6fb40*/  @P2 STG.E.U16 desc[UR4][R40.64], R2 ;  /* 0x0000000228002986 */ /* 0x0003e2000c101504 */
[----:B0-----:R-:W-:-:S03]  /*6fb50*/  ISETP.LT.AND P2, PT, R0, R5, !P0 ;  /* 0x000000050000720c */ /* 0x001fc60004741270 */
[----:B-1----:R-:W2:Y:S04]  /*6fb60*/  LDL.LU.64 R40, [R1+0x9d8] ;  /* 0x0009d80001287983 */ /* 0x002ea80000300a00 */
[----:B----4-:R0:W-:Y:S01]  /*6fb70*/  @P1 STG.E.U16 desc[UR4][R18.64], R43 ;  /* 0x0000002b12001986 */ /* 0x0101e2000c101504 */
[----:B------:R-:W-:Y:S02]  /*6fb80*/  PRMT R2, R43, 0x7632, R2 ;  /* 0x000076322b027816 */ /* 0x000fe40000000002 */
[----:B------:R-:W-:Y:S01]  /*6fb90*/  PRMT R4, R22, 0x7632, R4 ;  /* 0x0000763216047816 */ /* 0x000fe20000000004 */
[----:B0-----:R-:W4:Y:S01]  /*6fba0*/  LDL.LU.64 R18, [R1+0x9d0] ;  /* 0x0009d00001127983 */ /* 0x001f220000300a00 */
[C---:B------:R-:W-:Y:S01]  /*6fbb0*/  VIADD R0, R3.reuse, 0xa6 ;  /* 0x000000a603007836 */ /* 0x040fe20000000000 */
[----:B------:R-:W0:Y:S02]  /*6fbc0*/  LDC R5, c[0x0][0x22c] ;  /* 0x00008b00ff057b82 */ /* 0x000e240000000800 */
[----:B------:R-:W4:Y:S04]  /*6fbd0*/  LDL.LU R43, [R1+0x200] ;  /* 0x00020000012b7983 */ /* 0x000f280000300800 */
[----:B------:R1:W-:Y:S04]  /*6fbe0*/  @P3 STG.E.U16 desc[UR4][R20.64], R2 ;  /* 0x0000000214003986 */ /* 0x0003e8000c101504 */
[----:B------:R3:W-:Y:S04]  /*6fbf0*/  @P4 STG.E.U16 desc[UR4][R16.64], R22 ;  /* 0x0000001610004986 */ /* 0x0007e8000c101504 */
[----:B-1----:R-:W4:Y:S04]  /*6fc00*/  LDL.LU.64 R20, [R1+0x9c8] ;  /* 0x0009c80001147983 */ /* 0x002f280000300a00 */
[----:B---3--:R-:W3:Y:S04]  /*6fc10*/  LDL.LU.64 R16, [R1+0x9c0] ;  /* 0x0009c00001107983 */ /* 0x008ee80000300a00 */
[----:B------:R-:W3:Y:S04]  /*6fc20*/  LDL.LU R23, [R1+0x204] ;  /* 0x0002040001177983 */ /* 0x000ee80000300800 */
[----:B------:R1:W-:Y:S04]  /*6fc30*/  @P2 STG.E.U16 desc[UR4][R32.64], R4 ;  /* 0x0000000420002986 */ /* 0x0003e8000c101504 */
[----:B-1----:R-:W3:Y:S01]  /*6fc40*/  LDL.LU.64 R32, [R1+0x9b8] ;  /* 0x0009b80001207983 */ /* 0x002ee20000300a00 */
[----:B------:R-:W-:Y:S01]  /*6fc50*/  ISETP.LT.AND P1, PT, R0, R8, !P0 ;  /* 0x000000080000720c */ /* 0x000fe20004721270 */
[C---:B------:R-:W-:Y:S01]  /*6fc60*/  VIADD R0, R3.reuse, 0xa7 ;  /* 0x000000a703007836 */ /* 0x040fe20000000000 */
[----:B------:R-:W1:Y:S01]  /*6fc70*/  LDC R8, c[0x0][0x22c] ;  /* 0x00008b00ff087b82 */ /* 0x000e620000000800 */
[----:B------:R-:W-:-:S03]  /*6fc80*/  VIADD R2, R3, 0xa8 ;  /* 0x000000a803027836 */ /* 0x000fc60000000000 */
[----:B------:R-:W-:Y:S01]  /*6fc90*/  ISETP.LT.AND P2, PT, R0, R10, !P0 ;  /* 0x0000000a0000720c */ /* 0x000fe20004741270 */
[C---:B------:R-:W-:Y:S01]  /*6fca0*/  VIADD R0, R3.reuse, 0xa9 ;  /* 0x000000a903007836 */ /* 0x040fe20000000000 */
[----:B------:R-:W-:Y:S02]  /*6fcb0*/  ISETP.LT.AND P3, PT, R2, R252, !P0 ;  /* 0x000000fc0200720c */ /* 0x000fe40004761270 */
[----:B------:R-:W4:Y:S01]  /*6fcc0*/  LDC R4, c[0x0][0x22c] ;  /* 0x00008b00ff047b82 */ /* 0x000f220000000800 */
[----:B--2---:R-:W-:Y:S02]  /*6fcd0*/  PRMT R2, R42, 0x7632, R2 ;  /* 0x000076322a027816 */ /* 0x004fe40000000002 */
[----:B------:R2:W-:Y:S01]  /*6fce0*/  @P1 STG.E.U16 desc[UR4][R34.64], R42 ;  /* 0x0000002a22001986 */ /* 0x0005e2000c101504 */
[----:B------:R-:W-:Y:S01]  /*6fcf0*/  ISETP.LT.AND P4, PT, R0, R9, !P0 ;  /* 0x000000090000720c */ /* 0x000fe20004781270 */
[----:B------:R-:W-:-:S03]  /*6fd00*/  VIADD R0, R3, 0xaa ;  /* 0x000000aa03007836 */ /* 0x000fc60000000000 */
[----:B------:R-:W3:Y:S08]  /*6fd10*/  LDC R252, c[0x0][0x22c] ;  /* 0x00008b00fffc7b82 */ /* 0x000ef00000000800 */
[----:B------:R-:W3:Y:S01]  /*6fd20*/  LDC R10, c[0x0][0x22c] ;  /* 0x00008b00ff0a7b82 */ /* 0x000ee20000000800 */
[----:B--2---:R-:W2:Y:S04]  /*6fd30*/  LDL.LU R42, [R1+0x208] ;  /* 0x00020800012a7983 */ /* 0x004ea80000300800 */
[----:B------:R-:W2:Y:S01]  /*6fd40*/  LDL.LU.64 R34, [R1+0x9b0] ;  /* 0x0009b00001227983 */ /* 0x000ea20000300a00 */
[----:B0-----:R-:W-:Y:S01]  /*6fd50*/  ISETP.LT.AND P1, PT, R0, R5, !P0 ;  /* 0x000000050000720c */ /* 0x001fe20004721270 */
[----:B------:R-:W-:Y:S01]  /*6fd60*/  VIADD R0, R3, 0xab ;  /* 0x000000ab03007836 */ /* 0x000fe20000000000 */
[----:B------:R-:W0:Y:S08]  /*6fd70*/  LDC R9, c[0x0][0x22c] ;  /* 0x00008b00ff097b82 */ /* 0x000e300000000800 */
[----:B------:R-:W2:Y:S01]  /*6fd80*/  LDC R5, c[0x0][0x22c] ;  /* 0x00008b00ff057b82 */ /* 0x000ea20000000800 */
[----:B------:R0:W-:Y:S01]  /*6fd90*/  @P2 STG.E.U16 desc[UR4][R40.64], R2 ;  /* 0x0000000228002986 */ /* 0x0001e2000c101504 */
[----:B-1----:R-:W-:-:S03]  /*6fda0*/  ISETP.LT.AND P2, PT, R0, R8, !P0 ;  /* 0x000000080000720c */ /* 0x002fc60004741270 */
[----:B0-----:R-:W2:Y:S01]  /*6fdb0*/  LDL.LU.64 R40, [R1+0x9a8] ;  /* 0x0009a80001287983 */ /* 0x001ea20000300a00 */
[----:B------:R-:W-:Y:S02]  /*6fdc0*/  VIADD R0, R3, 0xad ;  /* 0x000000ad03007836 */ /* 0x000fe40000000000 */
[----:B------:R-:W0:Y:S01]  /*6fdd0*/  LDC R8, c[0x0][0x22c] ;  /* 0x00008b00ff087b82 */ /* 0x000e220000000800 */
[----:B------:R-:W2:Y:S01]  /*6fde0*/  LDL.LU.64 R48, [R1+0x9a0] ;  /* 0x0009a00001307983 */ /* 0x000ea20000300a00 */
[----:B----4-:R-:W-:-:S03]  /*6fdf0*/  PRMT R2, R43, 0x7632, R2 ;  /* 0x000076322b027816 */ /* 0x010fc60000000002 */
[----:B------:R1:W-:Y:S04]  /*6fe00*/  @P3 STG.E.U16 desc[UR4][R18.64], R43 ;  /* 0x0000002b12003986 */ /* 0x0003e8000c101504 */
[----:B-1----:R-:W4:Y:S04]  /*6fe10*/  LDL.LU R43, [R1+0x20c] ;  /* 0x00020c00012b7983 */ /* 0x002f280000300800 */
[----:B------:R1:W-:Y:S01]  /*6fe20*/  @P4 STG.E.U16 desc[UR4][R20.64], R2 ;  /* 0x0000000214004986 */ /* 0x0003e2000c101504 */
[----:B------:R-:W-:-:S03]  /*6fe30*/  ISETP.LT.AND P3, PT, R0, R4, !P0 ;  /* 0x000000040000720c */ /* 0x000fc60004761270 */
[----:B---3--:R3:W-:Y:S04]  /*6fe40*/  @P1 STG.E.U16 desc[UR4][R16.64], R23 ;  /* 0x0000001710001986 */ /* 0x0087e8000c101504 */
[----:B-1----:R-:W4:Y:S01]  /*6fe50*/  LDL.LU.64 R20, [R1+0x998] ;  /* 0x0009980001147983 */ /* 0x002f220000300a00 */
[----:B------:R-:W-:-:S03]  /*6fe60*/  PRMT R4, R23, 0x7632, R4 ;  /* 0x0000763217047816 */ /* 0x000fc60000000004 */
[----:B---3--:R-:W3:Y:S04]  /*6fe70*/  LDL.LU.64 R16, [R1+0x990] ;  /* 0x0009900001107983 */ /* 0x008ee80000300a00 */
[----:B------:R-:W3:Y:S04]  /*6fe80*/  LDL.LU R22, [R1+0x1f0] ;  /* 0x0001f00001167983 */ /* 0x000ee80000300800 */
[----:B------:R1:W-:Y:S04]  /*6fe90*/  @P2 STG.E.U16 desc[UR4][R32.64], R4 ;  /* 0x0000000420002986 */ /* 0x0003e8000c101504 */
[----:B-1----:R-:W3:Y:S01]  /*6fea0*/  LDL.LU.64 R32, [R1+0x988] ;  /* 0x0009880001207983 */ /* 0x002ee20000300a00 */
[----:B------:R-:W-:-:S05]  /*6feb0*/  VIADD R2, R3, 0xac ;  /* 0x000000ac03027836 */ /* 0x000fca0000000000 */
[----:B------:R-:W-:Y:S01]  /*6fec0*/  ISETP.LT.AND P1, PT, R2, R252, !P0 ;  /* 0x000000fc0200720c */ /* 0x000fe20004721270 */
[C---:B------:R-:W-:Y:S01]  /*6fed0*/  VIADD R2, R3.reuse, 0xae ;  /* 0x000000ae03027836 */ /* 0x040fe20000000000 */
[----:B------:R-:W1:Y:S01]  /*6fee0*/  LDC R252, c[0x0][0x22c] ;  /* 0x00008b00fffc7b82 */ /* 0x000e620000000800 */
[----:B------:R-:W-:-:S03]  /*6fef0*/  VIADD R0, R3, 0xaf ;  /* 0x000000af03007836 */ /* 0x000fc60000000000 */
[----:B------:R-:W-:Y:S02]  /*6ff00*/  ISETP.LT.AND P2, PT, R2, R9, !P0 ;  /* 0x000000090200720c */ /* 0x000fe40004741270 */
[----:B--2---:R-:W-:Y:S02]  /*6ff10*/  PRMT R2, R42, 0x7632, R2 ;  /* 0x000076322a027816 */ /* 0x004fe40000000002 */
[----:B------:R-:W2:Y:S03]  /*6ff20*/  LDC R9, c[0x0][0x22c] ;  /* 0x00008b00ff097b82 */ /* 0x000ea60000000800 */
[----:B------:R0:W-:Y:S01]  /*6ff30*/  @P1 STG.E.U16 desc[UR4][R34.64], R42 ;  /* 0x0000002a22001986 */ /* 0x0001e2000c101504 */
[----:B------:R-:W-:Y:S01]  /*6ff40*/  ISETP.LT.AND P4, PT, R0, R5, !P0 ;  /* 0x000000050000720c */ /* 0x000fe20004781270 */
[----:B------:R-:W-:-:S03]  /*6ff50*/  VIADD R0, R3, 0xb0 ;  /* 0x000000b003007836 */ /* 0x000fc60000000000 */
[----:B------:R-:W2:Y:S01]  /*6ff60*/  LDC R5, c[0x0][0x22c] ;  /* 0x00008b00ff057b82 */ /* 0x000ea20000000800 */
[----:B0-----:R-:W2:Y:S04]  /*6ff70*/  LDL.LU R42, [R1+0x1f4] ;  /* 0x0001f400012a7983 */ /* 0x001ea80000300800 */
[----:B------:R-:W2:Y:S01]  /*6ff80*/  LDL.LU.64 R18, [R1+0x980] ;  /* 0x0009800001127983 */ /* 0x000ea20000300a00 */
[----:B------:R-:W-:Y:S01]  /*6ff90*/  ISETP.LT.AND P1, PT, R0, R8, !P0 ;  /* 0x000000080000720c */ /* 0x000fe20004721270 */
[----:B------:R-:W-:Y:S01]  /*6ffa0*/  VIADD R0, R3, 0xb1 ;  /* 0x000000b103007836 */ /* 0x000fe20000000000 */
[----:B------:R-:W0:Y:S01]  /*6ffb0*/  LDC R8, c[0x0][0x22c] ;  /* 0x00008b00ff087b82 */ /* 0x000e220000000800 */
[----:B------:R1:W-:Y:S04]  /*6ffc0*/  @P3 STG.E.U16 desc[UR4][R40.64], R2 ;  /* 0x0000000228003986 */ /* 0x0003e8000c101504 */
[----:B-1----:R-:W2:Y:S04]  /*6ffd0*/  LDL.LU.64 R40, [R1+0x978] ;  /* 0x0009780001287983 */ /* 0x002ea80000300a00 */
[----:B------:R-:W2:Y:S04]  /*6ffe0*/  LDL.LU.64 R34, [R1+0x970] ;  /* 0x0009700001227983 */ /* 0x000ea80000300a00 */
[----:B------:R-:W2:Y:S01]  /*6fff0*/  LDL.LU R23, [R1+0x1f8] ;  /* 0x0001f80001177983 */ /* 0x000ea20000300800 */
[----:B----4-:R-:W-:-:S03]  /*70000*/  PRMT R2, R43, 0x7632, R2 ;  /* 0x000076322b027816 */ /* 0x010fc60000000002 */
[----:B------:R1:W-:Y:S01]  /*70010*/  @P2 STG.E.U16 desc[UR4][R48.64], R43 ;  /* 0x0000002b30002986 */ /* 0x0003e2000c101504 */
[----:B------:R-:W-:Y:S01]  /*70020*/  ISETP.LT.AND P2, PT, R0, R252, !P0 ;  /* 0x000000fc0000720c */ /* 0x000fe20004741270 */
[C---:B------:R-:W-:Y:S01]  /*70030*/  VIADD R4, R3.reuse, 0xb2 ;  /* 0x000000b203047836 */ /* 0x040fe20000000000 */
[----:B------:R-:W4:Y:S01]  /*70040*/  LDC R252, c[0x0][0x22c] ;  /* 0x00008b00fffc7b82 */ /* 0x000f220000000800 */
[----:B-1----:R-:W4:Y:S04]  /*70050*/  LDL.LU.64 R48, [R1+0x2240] ;  /* 0x0022400001307983 */ /* 0x002f280000300a00 */
[----:B------:R1:W-:Y:S04]  /*70060*/  @P4 STG.E.U16 desc[UR4][R20.64], R2 ;  /* 0x0000000214004986 */ /* 0x0003e8000c101504 */
[----:B-1----:R-:W4:Y:S01]  /*70070*/  LDL.LU.64 R20, [R1+0x968] ;  /* 0x0009680001147983 */ /* 0x002f220000300a00 */
[----:B------:R-:W-:-:S03]  /*70080*/  VIADD R2, R3, 0xb3 ;  /* 0x000000b303027836 */ /* 0x000fc60000000000 */
[----:B---3--:R1:W-:Y:S02]  /*70090*/  @P1 STG.E.U16 desc[UR4][R16.64], R22 ;  /* 0x0000001610001986 */ /* 0x0083e4000c101504 */
[----:B--2---:R-:W-:Y:S02]  /*700a0*/  ISETP.LT.AND P3, PT, R2, R9, !P0 ;  /* 0x000000090200720c */ /* 0x004fe40004761270 */
[----:B------:R-:W-:Y:S01]  /*700b0*/  PRMT R2, R22, 0x7632, R2 ;  /* 0x0000763216027816 */ /* 0x000fe20000000002 */
[C---:B------:R-:W-:Y:S01]  /*700c0*/  VIADD R0, R3.reuse, 0xb4 ;  /* 0x000000b403007836 */ /* 0x040fe20000000000 */
[----:B-1----:R-:W2:Y:S01]  /*700d0*/  LDL.LU.64 R16, [R1+0x960] ;  /* 0x0009600001107983 */ /* 0x002ea20000300a00 */
[----:B------:R-:W-:Y:S01]  /*700e0*/  ISETP.LT.AND P1, PT, R4, R10, !P0 ;  /* 0x0000000a0400720c */ /* 0x000fe20004721270 */
[----:B------:R-:W1:Y:S02]  /*700f0*/  LDC R9, c[0x0][0x22c] ;  /* 0x00008b00ff097b82 */ /* 0x000e640000000800 */
[----:B------:R-:W3:Y:S04]  /*70100*/  LDL.LU R43, [R1+0x1fc] ;  /* 0x0001fc00012b7983 */ /* 0x000ee80000300800 */
[----:B------:R0:W-:Y:S02]  /*70110*/  @P2 STG.E.U16 desc[UR4][R32.64], R2 ;  /* 0x0000000220002986 */ /* 0x0001e4000c101504 */
[----:B------:R-:W1:Y:S02]  /*70120*/  LDC R10, c[0x0][0x22c] ;  /* 0x00008b00ff0a7b82 */ /* 0x000e640000000800 */
[----:B0-----:R-:W2:Y:S01]  /*70130*/  LDL.LU.64 R32, [R1+0x958] ;  /* 0x0009580001207983 */ /* 0x001ea20000300a00 */
[----:B------:R-:W-:Y:S01]  /*70140*/  ISETP.LT.AND P4, PT, R0, R5, !P0 ;  /* 0x000000050000720c */ /* 0x000fe20004781270 */
[----:B------:R-:W-:-:S04]  /*70150*/  VIADD R0, R3, 0xb5 ;  /* 0x000000b503007836 */ /* 0x000fc80000000000 */
[----:B------:R-:W0:Y:S01]  /*70160*/  LDC R5, c[0x0][0x22c] ;  /* 0x00008b00ff057b82 */ /* 0x000e220000000800 */
[----:B------:R-:W-:Y:S02]  /*70170*/  ISETP.LT.AND P2, PT, R0, R8, !P0 ;  /* 0x000000080000720c */ /* 0x000fe40004741270 */
[----:B------:R-:W-:Y:S01]  /*70180*/  PRMT R2, R42, 0x7632, R2 ;  /* 0x000076322a027816 */ /* 0x000fe20000000002 */
[----:B------:R4:W-:Y:S01]  /*70190*/  @P1 STG.E.U16 desc[UR4][R18.64], R42 ;  /* 0x0000002a12001986 */ /* 0x0009e2000c101504 */
[----:B------:R-:W-:-:S03]  /*701a0*/  VIADD R0, R3, 0xb6 ;  /* 0x000000b603007836 */ /* 0x000fc60000000000 */
[----:B------:R-:W2:Y:S01]  /*701b0*/  LDC R8, c[0x0][0x22c] ;  /* 0x00008b00ff087b82 */ /* 0x000ea20000000800 */
[----:B----4-:R-:W4:Y:S04]  /*701c0*/  LDL.LU.64 R18, [R1+0x950] ;  /* 0x0009500001127983 */ /* 0x010f280000300a00 */
[----:B------:R-:W4:Y:S01]  /*701d0*/  LDL.LU R42, [R1+0x1e0] ;  /* 0x0001e000012a7983 */ /* 0x000f220000300800 */
[----:B------:R-:W-:Y:S01]  /*701e0*/  ISETP.LT.AND P1, PT, R0, R252, !P0 ;  /* 0x000000fc0000720c */ /* 0x000fe20004721270 */
[----:B------:R-:W-:Y:S01]  /*701f0*/  VIADD R0, R3, 0xb7 ;  /* 0x000000b703007836 */ /* 0x000fe20000000000 */
[----:B------:R-:W4:Y:S01]  /*70200*/  LDC R252, c[0x0][0x22c] ;  /* 0x00008b00fffc7b82 */ /* 0x000f220000000800 */
[----:B------:R1:W-:Y:S04]  /*70210*/  @P3 STG.E.U16 desc[UR4][R40.64], R2 ;  /* 0x0000000228003986 */ /* 0x0003e8000c101504 */
[----:B------:R0:W-:Y:S04]  /*70220*/  @P4 STG.E.U16 desc[UR4][R34.64], R23 ;  /* 0x0000001722004986 */ /* 0x0001e8000c101504 */
[----:B-1----:R-:W4:Y:S01]  /*70230*/  LDL.LU.64 R40, [R1+0x948] ;  /* 0x0009480001287983 */ /* 0x002f220000300a00 */
[----:B------:R-:W-:-:S03]  /*70240*/  PRMT R4, R23, 0x7632, R4 ;  /* 0x0000763217047816 */ /* 0x000fc60000000004 */
[----:B0-----:R-:W4:Y:S04]  /*70250*/  LDL.LU.64 R34, [R1+0x940] ;  /* 0x0009400001227983 */ /* 0x001f280000300a00 */
[----:B------:R-:W4:Y:S01]  /*70260*/  LDL.LU R22, [R1+0x1e4] ;  /* 0x0001e40001167983 */ /* 0x000f220000300800 */
[----:B------:R-:W-:-:S05]  /*70270*/  VIADD R2, R3, 0xb8 ;  /* 0x000000b803027836 */ /* 0x000fca0000000000 */
[----:B------:R-:W-:Y:S02]  /*70280*/  ISETP.LT.AND P3, PT, R2, R5, !P0 ;  /* 0x000000050200720c */ /* 0x000fe40004761270 */
[----:B------:R-:W0:Y:S01]  /*70290*/  LDC R5, c[0x0][0x22c] ;  /* 0x00008b00ff057b82 */ /* 0x000e220000000800 */
[----:B------:R1:W-:Y:S01]  /*702a0*/  @P2 STG.E.U16 desc[UR4][R20.64], R4 ;  /* 0x0000000414002986 */ /* 0x0003e2000c101504 */
[----:B------:R-:W-:-:S03]  /*702b0*/  ISETP.LT.AND P2, PT, R0, R10, !P0 ;  /* 0x0000000a0000720c */ /* 0x000fc60004741270 */
[----:B-1----:R-:W4:Y:S03]  /*702c0*/  LDL.LU.64 R20, [R1+0x938] ;  /* 0x0009380001147983 */ /* 0x002f260000300a00 */
[----:B------:R-:W1:Y:S01]  /*702d0*/  LDC R4, c[0x0][0x22c] ;  /* 0x00008b00ff047b82 */ /* 0x000e620000000800 */
[----:B---3--:R-:W-:Y:S01]  /*702e0*/  PRMT R2, R43, 0x7632, R2 ;  /* 0x000076322b027816 */ /* 0x008fe20000000002 */
[----:B--2---:R2:W-:Y:S04]  /*702f0*/  @P1 STG.E.U16 desc[UR4][R16.64], R43 ;  /* 0x0000002b10001986 */ /* 0x0045e8000c101504 */
[----:B--2---:R-:W2:Y:S04]  /*70300*/  LDL.LU R43, [R1+0x1e8] ;  /* 0x0001e800012b7983 */ /* 0x004ea80000300800 */
[----:B------:R-:W3:Y:S04]  /*70310*/  LDL.LU.64 R16, [R1+0x930] ;  /* 0x0009300001107983 */ /* 0x000ee80000300a00 */
[----:B------:R0:W-:Y:S04]  /*70320*/  @P2 STG.E.U16 desc[UR4][R32.64], R2 ;  /* 0x0000000220002986 */ /* 0x0001e8000c101504 */
[----:B0-----:R-:W3:Y:S01]  /*70330*/  LDL.LU.64 R32, [R1+0x928] ;  /* 0x0009280001207983 */ /* 0x001ee20000300a00 */
[----:B------:R-:W-:-:S03]  /*70340*/  VIADD R0, R3, 0xb9 ;  /* 0x000000b903007836 */ /* 0x000fc60000000000 */
[----:B------:R-:W3:Y:S02]  /*70350*/  LDL.LU.64 R10, [R1+0x920] ;  /* 0x00092000010a7983 */ /* 0x000ee40000300a00 */
[----:B------:R-:W-:Y:S01]  /*70360*/  ISETP.LT.AND P4, PT, R0, R9, !P0 ;  /* 0x000000090000720c */ /* 0x000fe20004781270 */
[C---:B------:R-:W-:Y:S01]  /*70370*/  VIADD R0, R3.reuse, 0xba ;  /* 0x000000ba03007836 */ /* 0x040fe20000000000 */
[----:B------:R-:W0:Y:S01]  /*70380*/  LDC R9, c[0x0][0x22c] ;  /* 0x00008b00ff097b82 */ /* 0x000e220000000800 */
[----:B------:R-:W3:Y:S03]  /*70390*/  LDL.LU R23, [R1+0x1ec] ;  /* 0x0001ec0001177983 */ /* 0x000ee60000300800 */
[----:B------:R-:W-:Y:S02]  /*703a0*/  ISETP.LT.AND P1, PT, R0, R8, !P0 ;  /* 0x000000080000720c */ /* 0x000fe40004721270 */
[----:B----4-:R-:W-:Y:S01]  /*703b0*/  PRMT R2, R42, 0x7632, R2 ;  /* 0x000076322a027816 */ /* 0x010fe20000000002 */
[C---:B------:R-:W-:Y:S01]  /*703c0*/  VIADD R0, R3.reuse, 0xbb ;  /* 0x000000bb03007836 */ /* 0x040fe20000000000 */
[----:B------:R-:W4:Y:S01]  /*703d0*/  LDC R8, c[0x0][0x22c] ;  /* 0x00008b00ff087b82 */ /* 0x000f220000000800 */
[----:B------:R-:W-:Y:S03]  /*703e0*/  @P3 STG.E.U16 desc[UR4][R18.64], R42 ;  /* 0x0000002a12003986 */ /* 0x000fe6000c101504 */
[----:B------:R-:W-:Y:S01]  /*703f0*/  ISETP.LT.AND P2, PT, R0, R252, !P0 ;  /* 0x000000fc0000720c */ /* 0x000fe20004741270 */
[----:B------:R-:W-:-:S03]  /*70400*/  VIADD R0, R3, 0xbd ;  /* 0x000000bd03007836 */ /* 0x000fc60000000000 */
[----:B------:R-:W3:Y:S02]  /*70410*/  LDC R252, c[0x0][0x22c] ;  /* 0x00008b00fffc7b82 */ /* 0x000ee40000000800 */
[----:B-1----:R-:W-:Y:S01]  /*70420*/  ISETP.LT.AND P3, PT, R0, R4, !P0 ;  /* 0x000000040000720c */ /* 0x002fe20004761270 */
[C---:B------:R-:W-:Y:S01]  /*70430*/  VIADD R0, R3.reuse, 0xbf ;  /* 0x000000bf03007836 */ /* 0x040fe20000000000 */
[----:B------:R1:W-:Y:S02]  /*70440*/  @P4 STG.E.U16 desc[UR4][R40.64], R2 ;  /* 0x0000000228004986 */ /* 0x0003e4000c101504 */
[C---:B-1----:R-:W-:Y:S02]  /*70450*/  VIADD R2, R3.reuse, 0xbc ;  /* 0x000000bc03027836 */ /* 0x042fe40000000000 */
[----:B------:R1:W-:Y:S04]  /*70460*/  @P1 STG.E.U16 desc[UR4][R34.64], R22 ;  /* 0x0000001622001986 */ /* 0x0003e8000c101504 */
[----:B------:R-:W3:Y:S01]  /*70470*/  LDL.LU.64 R40, [R1+0x918] ;  /* 0x0009180001287983 */ /* 0x000ee20000300a00 */
[----:B------:R-:W-:Y:S01]  /*70480*/  ISETP.LT.AND P1, PT, R2, R5, !P0 ;  /* 0x000000050200720c */ /* 0x000fe20004721270 */
[----:B------:R-:W-:Y:S01]  /*70490*/  VIADD R2, R3, 0xbe ;  /* 0x000000be03027836 */ /* 0x000fe20000000000 */
[----:B------:R-:W-:Y:S01]  /*704a0*/  PRMT R4, R22, 0x7632, R4 ;  /* 0x0000763216047816 */ /* 0x000fe20000000004 */
[----:B------:R-:W3:Y:S01]  /*704b0*/  LDC R5, c[0x0][0x22c] ;  /* 0x00008b00ff057b82 */ /* 0x000ee20000000800 */
[----:B-1----:R-:W3:Y:S04]  /*704c0*/  LDL.LU.64 R34, [R1+0x910] ;  /* 0x0009100001227983 */ /* 0x002ee80000300a00 */
[----:B------:R-:W3:Y:S01]  /*704d0*/  LDL.LU R42, [R1+0x1d0] ;  /* 0x0001d000012a7983 */ /* 0x000ee20000300800 */
[----:B----4-:R-:W-:-:S02]  /*704e0*/  ISETP.LT.AND P4, PT, R0, R8, !P0 ;  /* 0x000000080000720c */ /* 0x010fc40004781270 */
[----:B------:R-:W1:Y:S01]  /*704f0*/  LDC R22, c[0x0][0x22c] ;  /* 0x00008b00ff167b82 */ /* 0x000e620000000800 */
[----:B------:R-:W4:Y:S04]  /*70500*/  LDL.LU.64 R18, [R1+0x908] ;  /* 0x0009080001127983 */ /* 0x000f280000300a00 */
[----:B------:R1:W-:Y:S01]  /*70510*/  @P2 STG.E.U16 desc[UR4][R20.64], R4 ;  /* 0x0000000414002986 */ /* 0x0003e2000c101504 */
[----:B0-----:R-:W-:Y:S01]  /*70520*/  ISETP.LT.AND P2, PT, R2, R9, !P0 ;  /* 0x000000090200720c */ /* 0x001fe20004741270 */
[----:B------:R-:W-:Y:S01]  /*70530*/  VIADD R0, R3, 0xc0 ;  /* 0x000000c003007836 */ /* 0x000fe20000000000 */
[----:B-1----:R-:W0:Y:S08]  /*70540*/  LDC R21, c[0x0][0x22c] ;  /* 0x00008b00ff157b82 */ /* 0x002e300000000800 */
[----:B------:R-:W1:Y:S01]  /*70550*/  LDC R20, c[0x0][0x22c] ;  /* 0x00008b00ff147b82 */ /* 0x000e620000000800 */
[----:B--2---:R-:W-:Y:S01]  /*70560*/  PRMT R2, R43, 0x7632, R2 ;  /* 0x000076322b027816 */ /* 0x004fe20000000002 */
[----:B---3--:R2:W-:Y:S04]  /*70570*/  @P1 STG.E.U16 desc[UR4][R16.64], R43 ;  /* 0x0000002b10001986 */ /* 0x0085e8000c101504 */
[----:B--2---:R-:W2:Y:S04]  /*70580*/  LDL.LU R43, [R1+0x1d4] ;  /* 0x0001d400012b7983 */ /* 0x004ea80000300800 */
[----:B------:R-:W3:Y:S04]  /*70590*/  LDL.LU.64 R8, [R1+0x900] ;  /* 0x0009000001087983 */ /* 0x000ee80000300a00 */
[----:B------:R0:W-:Y:S04]  /*705a0*/  @P3 STG.E.U16 desc[UR4][R32.64], R2 ;  /* 0x0000000220003986 */ /* 0x0001e8000c101504 */
[----:B0-----:R-:W3:Y:S01]  /*705b0*/  LDL.LU.64 R32, [R1+0x8f8] ;  /* 0x0008f80001207983 */ /* 0x001ee20000300a00 */
[----:B------:R-:W-:Y:S01]  /*705c0*/  ISETP.LT.AND P1, PT, R0, R252, !P0 ;  /* 0x000000fc0000720c */ /* 0x000fe20004721270 */
[----:B------:R-:W-:Y:S01]  /*705d0*/  VIADD R0, R3, 0xc1 ;  /* 0x000000c103007836 */ /* 0x000fe20000000000 */
[----:B------:R-:W-:Y:S01]  /*705e0*/  PRMT R2, R23, 0x7632, R2 ;  /* 0x0000763217027816 */ /* 0x000fe20000000002 */
[----:B------:R0:W-:Y:S01]  /*705f0*/  @P2 STG.E.U16 desc[UR4][R10.64], R23 ;  /* 0x000000170a002986 */ /* 0x0001e2000c101504 */
[C---:B------:R-:W-:Y:S01]  /*70600*/  VIADD R4, R3.reuse, 0xc2 ;  /* 0x000000c203047836 */ /* 0x040fe20000000000 */
[----:B------:R-:W3:Y:S01]  /*70610*/  LDC R252, c[0x0][0x22c] ;  /* 0x00008b00fffc7b82 */ /* 0x000ee20000000800 */
[----:B------:R-:W-:Y:S01]  /*70620*/  ISETP.LT.AND P2, PT, R0, R5, !P0 ;  /* 0x000000050000720c */ /* 0x000fe20004741270 */
[C---:B------:R-:W-:Y:S01]  /*70630*/  VIADD R0, R3.reuse, 0xc4 ;  /* 0x000000c403007836 */ /* 0x040fe20000000000 */
[----:B------:R-:W3:Y:S05]  /*70640*/  LDL.LU.64 R16, [R1+0x8f0] ;  /* 0x0008f00001107983 */ /* 0x000eea0000300a00 */
[----:B------:R-:W3:Y:S01]  /*70650*/  LDC R5, c[0x0][0x22c] ;  /* 0x00008b00ff057b82 */ /* 0x000ee20000000800 */
[----:B0-----:R-:W3:Y:S07]  /*70660*/  LDL.LU.64 R10, [R1+0x2238] ;  /* 0x00223800010a7983 */ /* 0x001eee0000300a00 */
[----:B------:R-:W0:Y:S01]  /*70670*/  LDC R23, c[0x0][0x22c] ;  /* 0x00008b00ff177b82 */ /* 0x000e220000000800 */
[----:B------:R1:W-:Y:S02]  /*70680*/  @P4 STG.E.U16 desc[UR4][R40.64], R2 ;  /* 0x0000000228004986 */ /* 0x0003e4000c101504 */
[----:B-1----:R-:W-:-:S02]  /*70690*/  VIADD R2, R3, 0xc3 ;  /* 0x000000c303027836 */ /* 0x002fc40000000000 */
[----:B------:R1:W-:Y:S01]  /*706a0*/  @P1 STG.E.U16 desc[UR4][R34.64], R42 ;  /* 0x0000002a22001986 */ /* 0x0003e2000c101504 */
[----:B------:R-:W-:Y:S02]  /*706b0*/  ISETP.LT.AND P1, PT, R4, R22, !P0 ;  /* 0x000000160400720c */ /* 0x000fe40004721270 */
[----:B------:R-:W-:Y:S01]  /*706c0*/  ISETP.LT.AND P4, PT, R0, R20, !P0 ;  /* 0x000000140000720c */ /* 0x000fe20004781270 */
[----:B------:R-:W3:Y:S01]  /*706d0*/  LDL.LU.64 R40, [R1+0x8e8] ;  /* 0x0008e80001287983 */ /* 0x000ee20000300a00 */
[----:B------:R-:W-:Y:S01]  /*706e0*/  ISETP.LT.AND P3, PT, R2, R21, !P0 ;  /* 0x000000150200720c */ /* 0x000fe20004761270 */
[----:B------:R-:W0:Y:S01]  /*706f0*/  LDC R22, c[0x0][0x22c] ;  /* 0x00008b00ff167b82 */ /* 0x000e220000000800 */
[----:B------:R-:W-:-:S05]  /*70700*/  PRMT R2, R42, 0x7632, R2 ;  /* 0x000076322a027816 */ /* 0x000fca0000000002 */
[----:B----4-:R4:W-:Y:S02]  /*70710*/  @P2 STG.E.U16 desc[UR4][R18.64], R2 ;  /* 0x0000000212002986 */ /* 0x0109e4000c101504 */
[----:B-1----:R-:W1:Y:S02]  /*70720*/  LDC R34, c[0x0][0x22c] ;  /* 0x00008b00ff227b82 */ /* 0x002e640000000800 */
[----:B------:R-:W3:Y:S04]  /*70730*/  LDL.LU R35, [R1+0x1dc] ;  /* 0x0001dc0001237983 */ /* 0x000ee80000300800 */
[----:B------:R-:W3:Y:S04]  /*70740*/  LDL.LU.64 R20, [R1+0x8e0] ;  /* 0x0008e00001147983 */ /* 0x000ee80000300a00 */
[----:B----4-:R-:W4:Y:S01]  /*70750*/  LDL.LU.64 R18, [R1+0x8d0] ;  /* 0x0008d00001127983 */ /* 0x010f220000300a00 */
[----:B--2---:R-:W-:-:S03]  /*70760*/  PRMT R2, R43, 0x7632, R2 ;  /* 0x000076322b027816 */ /* 0x004fc60000000002 */
[----:B---3--:R2:W-:Y:S04]  /*70770*/  @P1 STG.E.U16 desc[UR4][R8.64], R43 ;  /* 0x0000002b08001986 */ /* 0x0085e8000c101504 */
[----:B--2---:R-:W2:Y:S04]  /*70780*/  LDL.LU.64 R8, [R1+0x2230] ;  /* 0x0022300001087983 */ /* 0x004ea80000300a00 */
[----:B------:R-:W3:Y:S04]  /*70790*/  LDL.LU.64 R42, [R1+0x8c8] ;  /* 0x0008c800012a7983 */ /* 0x000ee80000300a00 */
[----:B------:R0:W-:Y:S04]  /*707a0*/  @P3 STG.E.U16 desc[UR4][R32.64], R2 ;  /* 0x0000000220003986 */ /* 0x0001e8000c101504 */
[----:B0-----:R-:W2:Y:S04]  /*707b0*/  LDL.LU.64 R32, [R1+0x2228] ;  /* 0x0022280001207983 */ /* 0x001ea80000300a00 */
[----:B------:R-:W4:Y:S01]  /*707c0*/  LDL.LU R2, [R1+0x1d8] ;  /* 0x0001d80001027983 */ /* 0x000f220000300800 */
[----:B------:R-:W-:-:S05]  /*707d0*/  VIADD R0, R3, 0xc5 ;  /* 0x000000c503007836 */ /* 0x000fca0000000000 */
[----:B------:R-:W-:Y:S01]  /*707e0*/  ISETP.LT.AND P2, PT, R0, R252, !P0 ;  /* 0x000000fc0000720c */ /* 0x000fe20004741270 */
[C---:B------:R-:W-:Y:S01]  /*707f0*/  VIADD R0, R3.reuse, 0xc6 ;  /* 0x000000c603007836 */ /* 0x040fe20000000000 */
[----:B------:R-:W0:Y:S04]  /*70800*/  LDC R252, c[0x0][0x22c] ;  /* 0x00008b00fffc7b82 */ /* 0x000e280000000800 */
[----:B------:R-:W-:Y:S02]  /*70810*/  ISETP.LT.AND P1, PT, R0, R5, !P0 ;  /* 0x000000050000720c */ /* 0x000fe40004721270 */
[----:B----4-:R-:W-:Y:S01]  /*70820*/  PRMT R4, R2, 0x7632, R4 ;  /* 0x0000763202047816 */ /* 0x010fe20000000004 */
[----:B------:R4:W-:Y:S01]  /*70830*/  @P4 STG.E.U16 desc[UR4][R16.64], R2 ;  /* 0x0000000210004986 */ /* 0x0009e2000c101504 */
[C---:B------:R-:W-:Y:S01]  /*70840*/  VIADD R0, R3.reuse, 0xc7 ;  /* 0x000000c703007836 */ /* 0x040fe20000000000 */
[----:B------:R-:W2:Y:S02]  /*70850*/  LDC R5, c[0x0][0x22c] ;  /* 0x00008b00ff057b82 */ /* 0x000ea40000000800 */
[----:B------:R1:W-:Y:S04]  /*70860*/  @P2 STG.E.U16 desc[UR4][R40.64], R4 ;  /* 0x0000000428002986 */ /* 0x0003e8000c101504 */
[----:B----4-:R-:W4:Y:S04]  /*70870*/  LDL.LU.64 R16, [R1+0x8c0] ;  /* 0x0008c00001107983 */ /* 0x010f280000300a00 */
[----:B-1----:R-:W3:Y:S01]  /*70880*/  LDL.LU.64 R40, [R1+0x2220] ;  /* 0x0022200001287983 */ /* 0x002ee20000300a00 */
[----:B------:R-:W-:Y:S01]  /*70890*/  ISETP.LT.AND P2, PT, R0, R34, !P0 ;  /* 0x000000220000720c */ /* 0x000fe20004741270 */
[----:B------:R-:W-:Y:S01]  /*708a0*/  VIADD R2, R3, 0xc8 ;  /* 0x000000c803027836 */ /* 0x000fe20000000000 */
[----:B------:R-:W1:Y:S04]  /*708b0*/  LDC R4, c[0x0][0x22c] ;  /* 0x00008b00ff047b82 */ /* 0x000e680000000800 */
[----:B------:R-:W-:-:S02]  /*708c0*/  ISETP.LT.AND P3, PT, R2, R23, !P0 ;  /* 0x000000170200720c */ /* 0x000fc40004761270 */
[----:B------:R-:W-:Y:S01]  /*708d0*/  PRMT R2, R35, 0x7632, R2 ;  /* 0x0000763223027816 */ /* 0x000fe20000000002 */
[----:B------:R0:W-:Y:S01]  /*708e0*/  @P1 STG.E.U16 desc[UR4][R20.64], R35 ;  /* 0x0000002314001986 */ /* 0x0001e2000c101504 */
[C---:B------:R-:W-:Y:S01]  /*708f0*/  VIADD R0, R3.reuse, 0xc9 ;  /* 0x000000c903007836 */ /* 0x040fe20000000000 */
[----:B------:R-:W1:Y:S02]  /*70900*/  LDC R23, c[0x0][0x22c] ;  /* 0x00008b00ff177b82 */ /* 0x000e640000000800 */
[----:B0-----:R-:W4:Y:S04]  /*70910*/  LDL.LU.64 R34, [R1+0x8b0] ;  /* 0x0008b00001227983 */ /* 0x001f280000300a00 */
[----:B------:R-:W4:Y:S04]  /*70920*/  LDL.LU.64 R20, [R1+0x8a8] ;  /* 0x0008a80001147983 */ /* 0x000f280000300a00 */
[----:B---3--:R0:W-:Y:S04]  /*70930*/  @P2 STG.E.U16 desc[UR4][R40.64], R2 ;  /* 0x0000000228002986 */ /* 0x0081e8000c101504 */
[----:B0-----:R-:W3:Y:S01]  /*70940*/  LDL.LU.64 R40, [R1+0x2218] ;  /* 0x0022180001287983 */ /* 0x001ee20000300a00 */
[----:B------:R-:W-:Y:S01]  /*70950*/  ISETP.LT.AND P4, PT, R0, R22, !P0 ;  /* 0x000000160000720c */ /* 0x000fe20004781270 */
[C---:B------:R-:W-:Y:S01]  /*70960*/  VIADD R0, R3.reuse, 0xca ;  /* 0x000000ca03007836 */ /* 0x040fe20000000000 */
[----:B------:R-:W0:Y:S04]  /*70970*/  LDC R22, c[0x0][0x22c] ;  /* 0x00008b00ff167b82 */ /* 0x000e280000000800 */
[----:B------:R-:W-:Y:S01]  /*70980*/  ISETP.LT.AND P1, PT, R0, R252, !P0 ;  /* 0x000000fc0000720c */ /* 0x000fe20004721270 */
[----:B------:R-:W-:-:S03]  /*70990*/  VIADD R0, R3, 0xcb ;  /* 0x000000cb03007836 */ /* 0x000fc60000000000 */
[----:B------:R-:W0:Y:S01]  /*709a0*/  LDC R252, c[0x0][0x22c] ;  /* 0x00008b00fffc7b82 */ /* 0x000e220000000800 */
[----:B---3--:R-:W-:Y:S01]  /*709b0*/  PRMT R2, R40, 0x7632, R2 ;  /* 0x0000763228027816 */ /* 0x008fe20000000002 */
[----:B------:R3:W-:Y:S04]  /*709c0*/  @P3 STG.E.U16 desc[UR4][R18.64], R40 ;  /* 0x0000002812003986 */ /* 0x0007e8000c101504 */
[----:B------:R1:W-:Y:S04]  /*709d0*/  @P4 STG.E.U16 desc[UR4][R42.64], R2 ;  /* 0x000000022a004986 */ /* 0x0003e8000c101504 */
[----:B---3--:R-:W3:Y:S01]  /*709e0*/  LDL.LU.64 R18, [R1+0x898] ;  /* 0x0008980001127983 */ /* 0x008ee20000300a00 */
[----:B--2---:R-:W-:Y:S01]  /*709f0*/  ISETP.LT.AND P2, PT, R0, R5, !P0 ;  /* 0x000000050000720c */ /* 0x004fe20004741270 */
[----:B------:R-:W2:Y:S02]  /*70a00*/  LDC R40, c[0x0][0x22c] ;  /* 0x00008b00ff287b82 */ /* 0x000ea40000000800 */
[----:B-1----:R-:W2:Y:S04]  /*70a10*/  LDL.LU.64 R42, [R1+0x2210] ;  /* 0x00221000012a7983 */ /* 0x002ea80000300a00 */
[----:B----4-:R1:W-:Y:S01]  /*70a20*/  @P1 STG.E.U16 desc[UR4][R16.64], R41 ;  /* 0x0000002910001986 */ /* 0x0103e2000c101504 */
[----:B------:R-:W-:Y:S01]  /*70a30*/  VIADD R2, R3, 0xcc ;  /* 0x000000cc03027836 */ /* 0x000fe20000000000 */
[----:B------:R-:W4:Y:S01]  /*70a40*/  LDC R5, c[0x0][0x22c] ;  /* 0x00008b00ff057b82 */ /* 0x000f220000000800 */
[----:B-1----:R-:W-:Y:S01]  /*70a50*/  PRMT R41, R41, 0x7632, R41 ;  /* 0x0000763229297816 */ /* 0x002fe20000000029 */
[----:B------:R-:W3:Y:S04]  /*70a60*/  LDL.LU.64 R16, [R1+0x890] ;  /* 0x0008900001107983 */ /* 0x000ee80000300a00 */
[----:B--2---:R1:W-:Y:S04]  /*70a70*/  @P2 STG.E.U16 desc[UR4][R42.64], R41 ;  /* 0x000000292a002986 */ /* 0x0043e8000c101504 */
[----:B-1----:R-:W2:Y:S01]  /*70a80*/  LDL.LU.64 R42, [R1+0x2208] ;  /* 0x00220800012a7983 */ /* 0x002ea20000300a00 */
[C---:B------:R-:W-:Y:S01]  /*70a90*/  VIADD R0, R3.reuse, 0xcd ;  /* 0x000000cd03007836 */ /* 0x040fe20000000000 */
[----:B------:R-:W-:Y:S01]  /*70aa0*/  ISETP.LT.AND P1, PT, R2, R23, !P0 ;  /* 0x000000170200720c */ /* 0x000fe20004721270 */
[----:B------:R-:W-:Y:S01]  /*70ab0*/  VIADD R2, R3, 0xce ;  /* 0x000000ce03027836 */ /* 0x000fe20000000000 */
[----:B------:R-:W1:Y:S02]  /*70ac0*/  LDC R41, c[0x0][0x22c] ;  /* 0x00008b00ff297b82 */ /* 0x000e640000000800 */
[----:B------:R-:W-:-:S02]  /*70ad0*/  ISETP.LT.AND P3, PT, R0, R4, !P0 ;  /* 0x000000040000720c */ /* 0x000fc40004761270 */
[----:B0-----:R-:W-:Y:S02]  /*70ae0*/  ISETP.LT.AND P2, PT, R2, R22, !P0 ;  /* 0x000000160200720c */ /* 0x001fe40004741270 */
[----:B------:R-:W3:Y:S01]  /*70af0*/  LDL.LU.64 R22, [R1+0x888] ;  /* 0x0008880001167983 */ /* 0x000ee20000300a00 */
[----:B------:R-:W-:Y:S01]  /*70b00*/  VIADD R0, R3, 0xcf ;  /* 0x000000cf03007836 */ /* 0x000fe20000000000 */
[----:B------:R-:W0:Y:S04]  /*70b10*/  LDC R4, c[0x0][0x22c] ;  /* 0x00008b00ff047b82 */ /* 0x000e280000000800 */
[----:B------:R-:W-:-:S04]  /*70b20*/  ISETP.LT.AND P4, PT, R0, R252, !P0 ;  /* 0x000000fc0000720c */ /* 0x000fc80004781270 */
[----:B------:R-:W1:Y:S01]  /*70b30*/  LDC R252, c[0x0][0x22c] ;  /* 0x00008b00fffc7b82 */ /* 0x000e620000000800 */
[----:B--2---:R-:W-:Y:S01]  /*70b40*/  PRMT R2, R42, 0x7632, R2 ;  /* 0x000076322a027816 */ /* 0x004fe20000000002 */
[----:B------:R2:W-:Y:S04]  /*70b50*/  @P1 STG.E.U16 desc[UR4][R34.64], R42 ;  /* 0x0000002a22001986 */ /* 0x0005e8000c101504 */
[----:B------:R4:W-:Y:S04]  /*70b60*/  @P3 STG.E.U16 desc[UR4][R20.64], R2 ;  /* 0x0000000214003986 */ /* 0x0009e8000c101504 */
[----:B------:R0:W-:Y:S04]  /*70b70*/  @P2 STG.E.U16 desc[UR4][R32.64], R43 ;  /* 0x0000002b20002986 */ /* 0x0001e8000c101504 */
[----:B--2---:R-:W2:Y:S01]  /*70b80*/  LDL.LU.64 R34, [R1+0x880] ;  /* 0x0008800001227983 */ /* 0x004ea20000300a00 */
[C---:B------:R-:W-:Y:S01]  /*70b90*/  VIADD R0, R3.reuse, 0xd0 ;  /* 0x000000d003007836 */ /* 0x040fe20000000000 */
[----:B------:R-:W1:Y:S02]  /*70ba0*/  LDC R42, c[0x0][0x22c] ;  /* 0x00008b00ff2a7b82 */ /* 0x000e640000000800 */
[----:B----4-:R-:W4:Y:S04]  /*70bb0*/  LDL.LU.64 R20, [R1+0x870] ;  /* 0x0008700001147983 */ /* 0x010f280000300a00 */
[----:B0-----:R-:W2:Y:S01]  /*70bc0*/  LDL.LU.64 R32, [R1+0x2200] ;  /* 0x0022000001207983 */ /* 0x001ea20000300a00 */
[----:B------:R-:W-:Y:S01]  /*70bd0*/  ISETP.LT.AND P1, PT, R0, R5, !P0 ;  /* 0x000000050000720c */ /* 0x000fe20004721270 */
[----:B------:R-:W-:Y:S01]  /*70be0*/  VIADD R0, R3, 0xd1 ;  /* 0x000000d103007836 */ /* 0x000fe20000000000 */
[----:B------:R-:W-:Y:S01]  /*70bf0*/  PRMT R2, R43, 0x7632, R2 ;  /* 0x000076322b027816 */ /* 0x000fe20000000002 */
[----:B------:R-:W0:Y:S03]  /*70c00*/  LDC R5, c[0x0][0x22c] ;  /* 0x00008b00ff057b82 */ /* 0x000e260000000800 */
[----:B------:R-:W-:Y:S01]  /*70c10*/  ISETP.LT.AND P2, PT, R0, R4, !P0 ;  /* 0x000000040000720c */ /* 0x000fe20004741270 */
[C---:B------:R-:W-:Y:S01]  /*70c20*/  VIADD R4, R3.reuse, 0xd2 ;  /* 0x000000d203047836 */ /* 0x040fe20000000000 */
[----:B---3--:R3:W-:Y:S01]  /*70c30*/  @P4 STG.E.U16 desc[UR4][R18.64], R2 ;  /* 0x0000000212004986 */ /* 0x0087e2000c101504 */
[----:B------:R-:W-:-:S05]  /*70c40*/  VIADD R0, R3, 0xd4 ;  /* 0x000000d403007836 */ /* 0x000fca0000000000 */
[----:B------:R-:W-:Y:S01]  /*70c50*/  ISETP.LT.AND P4, PT, R0, R40, !P0 ;  /* 0x000000280000720c */ /* 0x000fe20004781270 */
[C---:B------:R-:W-:Y:S01]  /*70c60*/  VIADD R0, R3.reuse, 0xd5 ;  /* 0x000000d503007836 */ /* 0x040fe20000000000 */
[----:B------:R-:W0:Y:S01]  /*70c70*/  LDC R40, c[0x0][0x22c] ;  /* 0x00008b00ff287b82 */ /* 0x000e220000000800 */
[----:B---3--:R-:W3:Y:S04]  /*70c80*/  LDL.LU.64 R18, [R1+0x860] ;  /* 0x0008600001127983 */ /* 0x008ee80000300a00 */
[----:B--2---:R2:W-:Y:S01]  /*70c90*/  @P1 STG.E.U16 desc[UR4][R16.64], R32 ;  /* 0x0000002010001986 */ /* 0x0045e2000c101504 */
[----:B-1----:R-:W-:Y:S01]  /*70ca0*/  ISETP.LT.AND P1, PT, R4, R252, !P0 ;  /* 0x000000fc0400720c */ /* 0x002fe20004721270 */
[----:B------:R-:W-:Y:S01]  /*70cb0*/  VIADD R2, R3, 0xd3 ;  /* 0x000000d303027836 */ /* 0x000fe20000000000 */
[----:B------:R-:W1:Y:S01]  /*70cc0*/  LDC R4, c[0x0][0x22c] ;  /* 0x00008b00ff047b82 */ /* 0x000e620000000800 */
[----:B--2---:R-:W-:Y:S01]  /*70cd0*/  PRMT R32, R32, 0x7632, R32 ;  /* 0x0000763220207816 */ /* 0x004fe20000000020 */
[----:B------:R-:W2:Y:S04]  /*70ce0*/  LDL.LU.64 R16, [R1+0x858] ;  /* 0x0008580001107983 */ /* 0x000ea80000300a00 */
[----:B------:R0:W-:Y:S01]  /*70cf0*/  @P2 STG.E.U16 desc[UR4][R22.64], R32 ;  /* 0x0000002016002986 */ /* 0x0001e2000c101504 */
[----:B------:R-:W-:-:S04]  /*70d00*/  ISETP.LT.AND P2, PT, R0, R42, !P0 ;  /* 0x0000002a0000720c */ /* 0x000fc80004741270 */
[----:B------:R4:W-:Y:S04]  /*70d10*/  @P1 STG.E.U16 desc[UR4][R34.64], R33 ;  /* 0x0000002122001986 */ /* 0x0009e8000c101504 */
[----:B0-----:R-:W2:Y:S01]  /*70d20*/  LDL.LU.64 R22, [R1+0x850] ;  /* 0x0008500001167983 */ /* 0x001ea20000300a00 */
[----:B------:R-:W-:Y:S01]  /*70d30*/  ISETP.LT.AND P3, PT, R2, R41, !P0 ;  /* 0x000000290200720c */ /* 0x000fe20004761270 */
[----:B------:R-:W0:Y:S02]  /*70d40*/  LDC R32, c[0x0][0x22c] ;  /* 0x00008b00ff207b82 */ /* 0x000e240000000800 */
[----:B------:R-:W2:Y:S04]  /*70d50*/  LDL.LU.64 R42, [R1+0x848] ;  /* 0x00084800012a7983 */ /* 0x000ea80000300a00 */
[----:B----4-:R-:W4:Y:S01]  /*70d60*/  LDL.LU.64 R34, [R1+0x21f8] ;  /* 0x0021f80001227983 */ /* 0x010f220000300a00 */
[----:B------:R-:W-:Y:S01]  /*70d70*/  PRMT R2, R33, 0x7632, R2 ;  /* 0x0000763221027816 */ /* 0x000fe20000000002 */
[----:B------:R-:W0:Y:S01]  /*70d80*/  LDC R41, c[0x0][0x22c] ;  /* 0x00008b00ff297b82 */ /* 0x000e220000000800 */
[----:B------:R-:W-:-:S07]  /*70d90*/  VIADD R0, R3, 0xd6 ;  /* 0x000000d603007836 */ /* 0x000fce0000000000 */
[----:B------:R-:W2:Y:S01]  /*70da0*/  LDC R33, c[0x0][0x22c] ;  /* 0x00008b00ff217b82 */ /* 0x000ea20000000800 */
[----:B----4-:R4:W-:Y:S04]  /*70db0*/  @P3 STG.E.U16 desc[UR4][R34.64], R2 ;  /* 0x0000000222003986 */ /* 0x0109e8000c101504 */
[----:B----4-:R-:W4:Y:S04]  /*70dc0*/  LDL.LU.64 R34, [R1+0x21f0] ;  /* 0x0021f00001227983 */ /* 0x010f280000300a00 */
[----:B----4-:R4:W-:Y:S04]  /*70dd0*/  @P4 STG.E.U16 desc[UR4][R20.64], R34 ;  /* 0x0000002214004986 */ /* 0x0109e8000c101504 */
[----:B----4-:R-:W4:Y:S01]  /*70de0*/  LDL.LU.64 R20, [R1+0x21e8] ;  /* 0x0021e80001147983 */ /* 0x010f220000300a00 */
[----:B------:R-:W-:-:S02]  /*70df0*/  PRMT R34, R34, 0x7632, R34 ;  /* 0x0000763222227816 */ /* 0x000fc40000000022 */
[----:B------:R-:W-:Y:S01]  /*70e00*/  ISETP.LT.AND P1, PT, R0, R5, !P0 ;  /* 0x000000050000720c */ /* 0x000fe20004721270 */
[C---:B------:R-:W-:Y:S01]  /*70e10*/  VIADD R0, R3.reuse, 0xd7 ;  /* 0x000000d703007836 */ /* 0x040fe20000000000 */
[----:B------:R-:W2:Y:S01]  /*70e20*/  LDC R5, c[0x0][0x22c] ;  /* 0x00008b00ff057b82 */ /* 0x000ea20000000800 */
[----:B------:R-:W-:-:S05]  /*70e30*/  VIADD R2, R3, 0xd8 ;  /* 0x000000d803027836 */ /* 0x000fca0000000000 */
[----:B-1----:R-:W-:Y:S01]  /*70e40*/  ISETP.LT.AND P3, PT, R2, R4, !P0 ;  /* 0x000000040200720c */ /* 0x002fe20004761270 */
[----:B----4-:R1:W-:Y:S01]  /*70e50*/  @P2 STG.E.U16 desc[UR4][R20.64], R34 ;  /* 0x0000002214002986 */ /* 0x0103e2000c101504 */
[----:B------:R-:W-:Y:S01]  /*70e60*/  PRMT R2, R35, 0x7632, R2 ;  /* 0x0000763223027816 */ /* 0x000fe20000000002 */
[----:B------:R-:W4:Y:S02]  /*70e70*/  LDC R4, c[0x0][0x22c] ;  /* 0x00008b00ff047b82 */ /* 0x000f240000000800 */
[----:B-1----:R-:W4:Y:S01]  /*70e80*/  LDL.LU.64 R20, [R1+0x21e0] ;  /* 0x0021e00001147983 */ /* 0x002f220000300a00 */
[----:B------:R-:W-:Y:S01]  /*70e90*/  ISETP.LT.AND P2, PT, R0, R40, !P0 ;  /* 0x000000280000720c */ /* 0x000fe20004741270 */
[----:B------:R-:W-:-:S04]  /*70ea0*/  VIADD R0, R3, 0xd9 ;  /* 0x000000d903007836 */ /* 0x000fc80000000000 */
[----:B------:R-:W1:Y:S01]  /*70eb0*/  LDC R34, c[0x0][0x22c] ;  /* 0x00008b00ff227b82 */ /* 0x000e620000000800 */
[----:B---3--:R3:W-:Y:S01]  /*70ec0*/  @P1 STG.E.U16 desc[UR4][R18.64], R35 ;  /* 0x0000002312001986 */ /* 0x0087e2000c101504 */
[----:B0-----:R-:W-:-:S06]  /*70ed0*/  ISETP.LT.AND P4, PT, R0, R41, !P0 ;  /* 0x000000290000720c */ /* 0x001fcc0004781270 */
[----:B--2---:R0:W-:Y:S04]  /*70ee0*/  @P2 STG.E.U16 desc[UR4][R16.64], R2 ;  /* 0x0000000210002986 */ /* 0x0041e8000c101504 */
[----:B---3--:R-:W2:Y:S04]  /*70ef0*/  LDL.LU.64 R18, [R1+0x830] ;  /* 0x0008300001127983 */ /* 0x008ea80000300a00 */
[----:B------:R-:W3:Y:S04]  /*70f00*/  LDL.LU.64 R40, [R1+0x828] ;  /* 0x0008280001287983 */ /* 0x000ee80000300a00 */
[----:B0-----:R-:W3:Y:S04]  /*70f10*/  LDL.LU.64 R16, [R1+0x820] ;  /* 0x0008200001107983 */ /* 0x001ee80000300a00 */
[----:B----4-:R0:W-:Y:S04]  /*70f20*/  @P3 STG.E.U16 desc[UR4][R22.64], R20 ;  /* 0x0000001416003986 */ /* 0x0101e8000c101504 */
[----:B0-----:R-:W4:Y:S01]  /*70f30*/  LDL.LU.64 R22, [R1+0x21d8] ;  /* 0x0021d80001167983 */ /* 0x001f220000300a00 */
[----:B------:R-:W-:Y:S01]  /*70f40*/  VIADD R0, R3, 0xda ;  /* 0x000000da03007836 */ /* 0x000fe20000000000 */
[----:B------:R-:W-:-:S02]  /*70f50*/  PRMT R2, R20, 0x7632, R2 ;  /* 0x0000763214027816 */ /* 0x000fc40000000002 */
[----:B------:R-:W0:Y:S02]  /*70f60*/  LDC R20, c[0x0][0x22c] ;  /* 0x00008b00ff147b82 */ /* 0x000e240000000800 */
[----:B------:R-:W-:Y:S01]  /*70f70*/  ISETP.LT.AND P1, PT, R0, R32, !P0 ;  /* 0x000000200000720c */ /* 0x000fe20004721270 */
[----:B------:R1:W-:Y:S01]  /*70f80*/  @P4 STG.E.U16 desc[UR4][R42.64], R2 ;  /* 0x000000022a004986 */ /* 0x0003e2000c101504 */
[----:B------:R-:W-:-:S04]  /*70f90*/  VIADD R0, R3, 0xdb ;  /* 0x000000db03007836 */ /* 0x000fc80000000000 */
[----:B------:R-:W0:Y:S01]  /*70fa0*/  LDC R32, c[0x0][0x22c] ;  /* 0x00008b00ff207b82 */ /* 0x000e220000000800 */
[----:B-1----:R-:W-:Y:S01]  /*70fb0*/  VIADD R2, R3, 0xdc ;  /* 0x000000dc03027836 */ /* 0x002fe20000000000 */
[----:B------:R-:W3:Y:S05]  /*70fc0*/  LDL.LU.64 R42, [R1+0x810] ;  /* 0x00081000012a7983 */ /* 0x000eea0000300a00 */
[----:B----4-:R1:W-:Y:S01]  /*70fd0*/  @P1 STG.E.U16 desc[UR4][R22.64], R21 ;  /* 0x0000001516001986 */ /* 0x0103e2000c101504 */
[----:B------:R-:W-:-:S03]  /*70fe0*/  ISETP.LT.AND P1, PT, R2, R34, !P0 ;  /* 0x000000220200720c */ /* 0x000fc60004721270 */
[----:B-1----:R-:W4:Y:S04]  /*70ff0*/  LDL.LU.64 R22, [R1+0x21d0] ;  /* 0x0021d00001167983 */ /* 0x002f280000300a00 */
[----:B------:R-:W2:Y:S01]  /*71000*/  LDL.LU.64 R34, [R1+0x838] ;  /* 0x0008380001227983 */ /* 0x000ea20000300a00 */
[----:B------:R-:W-:Y:S01]  /*71010*/  ISETP.LT.AND P2, PT, R0, R5, !P0 ;  /* 0x000000050000720c */ /* 0x000fe20004741270 */
[----:B------:R-:W-:Y:S01]  /*71020*/  VIADD R0, R3, 0xdd ;  /* 0x000000dd03007836 */ /* 0x000fe20000000000 */
[----:B------:R-:W-:Y:S01]  /*71030*/  PRMT R21, R21, 0x7632, R21 ;  /* 0x0000763215157816 */ /* 0x000fe20000000015 */
[----:B------:R-:W-:Y:S01]  /*71040*/  VIADD R2, R3, 0xde ;  /* 0x000000de03027836 */ /* 0x000fe20000000000 */
[----:B------:R-:W1:Y:S02]  /*71050*/  LDC R5, c[0x0][0x22c] ;  /* 0x00008b00ff057b82 */ /* 0x000e640000000800 */
[----:B------:R-:W-:-:S07]  /*71060*/  ISETP.LT.AND P3, PT, R0, R4, !P0 ;  /* 0x000000040000720c */ /* 0x000fce0004761270 */
[----:B--2---:R2:W-:Y:S01]  /*71070*/  @P2 STG.E.U16 desc[UR4][R34.64], R21 ;  /* 0x0000001522002986 */ /* 0x0045e2000c101504 */
[----:B------:R-:W-:Y:S01]  /*71080*/  ISETP.LT.AND P2, PT, R2, R33, !P0 ;  /* 0x000000210200720c */ /* 0x000fe20004741270 */
[----:B------:R-:W-:Y:S01]  /*71090*/  VIADD R0, R3, 0xdf ;  /* 0x000000df03007836 */ /* 0x000fe20000000000 */
[----:B----4-:R-:W-:Y:S01]  /*710a0*/  PRMT R2, R22, 0x7632, R2 ;  /* 0x0000763216027816 */ /* 0x010fe20000000002 */
[----:B------:R4:W-:Y:S01]  /*710b0*/  @P1 STG.E.U16 desc[UR4][R18.64], R22 ;  /* 0x0000001612001986 */ /* 0x0009e2000c101504 */
[----:B------:R-:W1:Y:S03]  /*710c0*/  LDC R4, c[0x0][0x22c] ;  /* 0x00008b00ff047b82 */ /* 0x000e660000000800 */
[----:B---3--:R3:W-:Y:S04]  /*710d0*/  @P3 STG.E.U16 desc[UR4][R40.64], R2 ;  /* 0x0000000228003986 */ /* 0x0087e8000c101504 */
[----:B--2---:R-:W2:Y:S01]  /*710e0*/  LDL.LU.64 R34, [R1+0x808] ;  /* 0x0008080001227983 */ /* 0x004ea20000300a00 */
[----:B------:R-:W2:Y:S03]  /*710f0*/  LDC R21, c[0x0][0x22c] ;  /* 0x00008b00ff157b82 */ /* 0x000ea60000000800 */
[----:B----4-:R-:W4:Y:S04]  /*71100*/  LDL.LU.64 R18, [R1+0x21c8] ;  /* 0x0021c80001127983 */ /* 0x010f280000300a00 */
[----:B---3--:R-:W3:Y:S01]  /*71110*/  LDL.LU.64 R40, [R1+0x7f0] ;  /* 0x0007f00001287983 */ /* 0x008ee20000300a00 */
[----:B0-----:R-:W-:Y:S01]  /*71120*/  ISETP.LT.AND P4, PT, R0, R32, !P0 ;  /* 0x000000200000720c */ /* 0x001fe20004781270 */
[----:B------:R-:W0:Y:S02]  /*71130*/  LDC R22, c[0x0][0x22c] ;  /* 0x00008b00ff167b82 */ /* 0x000e240000000800 */
[----:B------:R1:W-:Y:S01]  /*71140*/  @P2 STG.E.U16 desc[UR4][R16.64], R23 ;  /* 0x0000001710002986 */ /* 0x0003e2000c101504 */
[----:B------:R-:W-:-:S05]  /*71150*/  PRMT R2, R23, 0x7632, R2 ;  /* 0x0000763217027816 */ /* 0x000fca0000000002 */
[----:B------:R-:W0:Y:S01]  /*71160*/  LDC R32, c[0x0][0x22c] ;  /* 0x00008b00ff207b82 */ /* 0x000e220000000800 */
[----:B-1----:R-:W2:Y:S01]  /*71170*/  LDL.LU.64 R16, [R1+0x21c0] ;  /* 0x0021c00001107983 */ /* 0x002ea20000300a00 */
[----:B------:R-:W-:-:S05]  /*71180*/  VIADD R0, R3, 0xe0 ;  /* 0x000000e003007836 */ /* 0x000fca0000000000 */
[----:B------:R-:W-:Y:S01]  /*71190*/  ISETP.LT.AND P1, PT, R0, R5, !P0 ;  /* 0x000000050000720c */ /* 0x000fe20004721270 */
[C---:B------:R-:W-:Y:S01]  /*711a0*/  VIADD R0, R3.reuse, 0xe1 ;  /* 0x000000e103007836 */ /* 0x040fe20000000000 */
[----:B------:R-:W1:Y:S01]  /*711b0*/  LDC R5, c[0x0][0x22c] ;  /* 0x00008b00ff057b82 */ /* 0x000e620000000800 */
[----:B--2---:R2:W-:Y:S04]  /*711c0*/  @P4 STG.E.U16 desc[UR4][R16.64], R2 ;  /* 0x0000000210004986 */ /* 0x0045e8000c101504 */
[----:B--2---:R-:W2:Y:S01]  /*711d0*/  LDL.LU.64 R16, [R1+0x21b8] ;  /* 0x0021b80001107983 */ /* 0x004ea20000300a00 */
[----:B------:R-:W-:Y:S01]  /*711e0*/  ISETP.LT.AND P2, PT, R0, R4, !P0 ;  /* 0x000000040000720c */ /* 0x000fe20004741270 */
[C---:B------:R-:W-:Y:S02]  /*711f0*/  VIADD R4, R3.reuse, 0xe2 ;  /* 0x000000e203047836 */ /* 0x040fe40000000000 */
[----:B------:R-:W-:-:S02]  /*71200*/  VIADD R2, R3, 0xe3 ;  /* 0x000000e303027836 */ /* 0x000fc40000000000 */
[----:B------:R-:W-:-:S03]  /*71210*/  VIADD R0, R3, 0xe4 ;  /* 0x000000e403007836 */ /* 0x000fc60000000000 */
[----:B------:R-:W-:Y:S01]  /*71220*/  ISETP.LT.AND P3, PT, R2, R21, !P0 ;  /* 0x000000150200720c */ /* 0x000fe20004761270 */
[----:B--2---:R2:W-:Y:S01]  /*71230*/  @P1 STG.E.U16 desc[UR4][R42.64], R16 ;  /* 0x000000102a001986 */ /* 0x0045e2000c101504 */
[----:B0-----:R-:W-:Y:S01]  /*71240*/  ISETP.LT.AND P1, PT, R4, R32, !P0 ;  /* 0x000000200400720c */ /* 0x001fe20004721270 */
[----:B------:R-:W0:Y:S01]  /*71250*/  LDC R21, c[0x0][0x22c] ;  /* 0x00008b00ff157b82 */ /* 0x000e220000000800 */
[----:B------:R-:W-:Y:S01]  /*71260*/  ISETP.LT.AND P4, PT, R0, R20, !P0 ;  /* 0x000000140000720c */ /* 0x000fe20004781270 */
[----:B--2---:R-:W2:Y:S01]  /*71270*/  LDL.LU.64 R42, [R1+0x7e0] ;  /* 0x0007e000012a7983 */ /* 0x004ea20000300a00 */
[----:B------:R-:W-:Y:S01]  /*71280*/  PRMT R16, R16, 0x7632, R16 ;  /* 0x0000763210107816 */ /* 0x000fe20000000010 */
[----:B------:R-:W-:Y:S01]  /*71290*/  VIADD R0, R3, 0xe5 ;  /* 0x000000e503007836 */ /* 0x000fe20000000000 */
[----:B------:R-:W-:Y:S01]  /*712a0*/  PRMT R2, R17, 0x7632, R2 ;  /* 0x0000763211027816 */ /* 0x000fe20000000002 */
[----:B------:R-:W4:Y:S02]  /*712b0*/  LDL.LU.64 R32, [R1+0x800] ;  /* 0x0008000001207983 */ /* 0x000f240000300a00 */
[----:B------:R-:W0:Y:S02]  /*712c0*/  LDC R20, c[0x0][0x22c] ;  /* 0x00008b00ff147b82 */ /* 0x000e240000000800 */
[----:B------:R1:W-:Y:S01]  /*712d0*/  @P2 STG.E.U16 desc[UR4][R34.64], R16 ;  /* 0x0000001022002986 */ /* 0x0003e2000c101504 */
[----:B------:R-:W-:-:S05]  /*712e0*/  ISETP.LT.AND P2, PT, R0, R22, !P0 ;  /* 0x000000160000720c */ /* 0x000fca0004741270 */
[----:B------:R-:W0:Y:S01]  /*712f0*/  LDC R4, c[0x0][0x22c] ;  /* 0x00008b00ff047b82 */ /* 0x000e220000000800 */
[----:B-1----:R-:W2:Y:S07]  /*71300*/  LDL.LU.64 R34, [R1+0x7d0] ;  /* 0x0007d00001227983 */ /* 0x002eae0000300a00 */
[----:B------:R-:W1:Y:S01]  /*71310*/  LDC R16, c[0x0][0x22c] ;  /* 0x00008b00ff107b82 */ /* 0x000e620000000800 */
[----:B------:R-:W2:Y:S04]  /*71320*/  LDL.LU.64 R22, [R1+0x7d8] ;  /* 0x0007d80001167983 */ /* 0x000ea80000300a00 */
[----:B----4-:R4:W-:Y:S04]  /*71330*/  @P1 STG.E.U16 desc[UR4][R32.64], R17 ;  /* 0x0000001120001986 */ /* 0x0109e8000c101504 */
[----:B------:R3:W-:Y:S04]  /*71340*/  @P3 STG.E.U16 desc[UR4][R18.64], R2 ;  /* 0x0000000212003986 */ /* 0x0007e8000c101504 */
[----:B----4-:R-:W4:Y:S01]  /*71350*/  LDL.LU.64 R32, [R1+0x7c8] ;  /* 0x0007c80001207983 */ /* 0x010f220000300a00 */
[C---:B------:R-:W-:Y:S01]  /*71360*/  VIADD R0, R3.reuse, 0xe6 ;  /* 0x000000e603007836 */ /* 0x040fe20000000000 */
[----:B------:R-:W4:Y:S02]  /*71370*/  LDC R17, c[0x0][0x22c] ;  /* 0x00008b00ff117b82 */ /* 0x000f240000000800 */
[----:B---3--:R-:W3:Y:S02]  /*71380*/  LDL.LU.64 R18, [R1+0x21b0] ;  /* 0x0021b00001127983 */ /* 0x008ee40000300a00 */
[----:B------:R-:W-:Y:S01]  /*71390*/  ISETP.LT.AND P1, PT, R0, R5, !P0 ;  /* 0x000000050000720c */ /* 0x000fe20004721270 */
[----:B------:R-:W-:-:S02]  /*713a0*/  VIADD R0, R3, 0xe7 ;  /* 0x000000e703007836 */ /* 0x000fc40000000000 */
[----:B------:R-:W-:Y:S01]  /*713b0*/  VIADD R2, R3, 0xe8 ;  /* 0x000000e803027836 */ /* 0x000fe20000000000 */
[----:B------:R-:W4:Y:S01]  /*713c0*/  LDC R5, c[0x0][0x22c] ;  /* 0x00008b00ff057b82 */ /* 0x000f220000000800 */
[----:B---3--:R3:W-:Y:S02]  /*713d0*/  @P4 STG.E.U16 desc[UR4][R40.64], R18 ;  /* 0x0000001228004986 */ /* 0x0087e4000c101504 */
[----:B---3--:R-:W-:-:S05]  /*713e0*/  PRMT R18, R18, 0x7632, R18 ;  /* 0x0000763212127816 */ /* 0x008fca0000000012 */
[----:B------:R3:W-:Y:S04]  /*713f0*/  @P2 STG.E.U16 desc[UR4][R8.64], R18 ;  /* 0x0000001208002986 */ /* 0x0007e8000c101504 */
[----:B---3--:R-:W3:Y:S01]  /*71400*/  LDL.LU.64 R8, [R1+0x21a8] ;  /* 0x0021a80001087983 */ /* 0x008ee20000300a00 */
[----:B0-----:R-:W-:Y:S01]  /*71410*/  ISETP.LT.AND P2, PT, R0, R20, !P0 ;  /* 0x000000140000720c */ /* 0x001fe20004741270 */
[C---:B------:R-:W-:Y:S01]  /*71420*/  VIADD R0, R3.reuse, 0xe9 ;  /* 0x000000e903007836 */ /* 0x040fe20000000000 */
[----:B------:R-:W-:Y:S01]  /*71430*/  ISETP.LT.AND P3, PT, R2, R4, !P0 ;  /* 0x000000040200720c */ /* 0x000fe20004761270 */
[----:B--2---:R0:W-:Y:S01]  /*71440*/  @P1 STG.E.U16 desc[UR4][R42.64], R19 ;  /* 0x000000132a001986 */ /* 0x0041e2000c101504 */
[----:B------:R-:W2:Y:S02]  /*71450*/  LDC R18, c[0x0][0x22c] ;  /* 0x00008b00ff127b82 */ /* 0x000ea40000000800 */
[----:B------:R-:W-:Y:S01]  /*71460*/  ISETP.LT.AND P4, PT, R0, R21, !P0 ;  /* 0x000000150000720c */ /* 0x000fe20004781270 */
[----:B------:R-:W-:Y:S01]  /*71470*/  VIADD R0, R3, 0xea ;  /* 0x000000ea03007836 */ /* 0x000fe20000000000 */
[----:B------:R-:W-:Y:S01]  /*71480*/  PRMT R2, R19, 0x7632, R2 ;  /* 0x0000763213027816 */ /* 0x000fe20000000002 */
[----:B------:R-:W2:Y:S03]  /*71490*/  LDL.LU.64 R40, [R1+0x7b8] ;  /* 0x0007b80001287983 */ /* 0x000ea60000300a00 */
[----:B-1----:R-:W-:Y:S01]  /*714a0*/  ISETP.LT.AND P1, PT, R0, R16, !P0 ;  /* 0x000000100000720c */ /* 0x002fe20004721270 */
[----:B------:R1:W-:Y:S01]  /*714b0*/  @P2 STG.E.U16 desc[UR4][R22.64], R2 ;  /* 0x0000000216002986 */ /* 0x0003e2000c101504 */
[----:B------:R-:W2:Y:S03]  /*714c0*/  LDC R4, c[0x0][0x22c] ;  /* 0x00008b00ff047b82 */ /* 0x000ea60000000800 */
[----:B0-----:R-:W2:Y:S01]  /*714d0*/  LDL.LU.64 R42, [R1+0x7b0] ;  /* 0x0007b000012a7983 */ /* 0x001ea20000300a00 */
[----:B------:R-:W-:-:S04]  /*714e0*/  VIADD R0, R3, 0xeb ;  /* 0x000000eb03007836 */ /* 0x000fc80000000000 */
[----:B------:R-:W0:Y:S01]  /*714f0*/  LDC R16, c[0x0][0x22c] ;  /* 0x00008b00ff107b82 */ /* 0x000e220000000800 */
[----:B-1----:R-:W2:Y:S01]  /*71500*/  LDL.LU.64 R22, [R1+0x7a0] ;  /* 0x0007a00001167983 */ /* 0x002ea20000300a00 */
[----:B---3--:R-:W-:-:S03]  /*71510*/  PRMT R2, R8, 0x7632, R2 ;  /* 0x0000763208027816 */ /* 0x008fc60000000002 */
[----:B------:R1:W-:Y:S04]  /*71520*/  @P3 STG.E.U16 desc[UR4][R34.64], R8 ;  /* 0x0000000822003986 */ /* 0x0003e8000c101504 */
[----:B----4-:R-:W-:Y:S04]  /*71530*/  @P4 STG.E.U16 desc[UR4][R32.64], R2 ;  /* 0x0000000220004986 */ /* 0x010fe8000c101504 */
[----:B------:R3:W-:Y:S04]  /*71540*/  @P1 STG.E.U16 desc[UR4][R10.64], R9 ;  /* 0x000000090a001986 */ /* 0x0007e8000c101504 */
[----:B-1----:R-:W4:Y:S01]  /*71550*/  LDL.LU.64 R34, [R1+0x798] ;  /* 0x0007980001227983 */ /* 0x002f220000300a00 */
[----:B------:R-:W-:Y:S01]  /*71560*/  ISETP.LT.AND P2, PT, R0, R5, !P0 ;  /* 0x000000050000720c */ /* 0x000fe20004741270 */
[----:B------:R-:W1:Y:S02]  /*71570*/  LDC R8, c[0x0][0x22c] ;  /* 0x00008b00ff087b82 */ /* 0x000e640000000800 */
[----:B---3--:R-:W3:Y:S01]  /*71580*/  LDL.LU.64 R10, [R1+0x21a0] ;  /* 0x0021a000010a7983 */ /* 0x008ee20000300a00 */
[----:B------:R-:W-:Y:S01]  /*71590*/  VIADD R2, R3, 0xec ;  /* 0x000000ec03027836 */ /* 0x000fe20000000000 */
[----:B------:R-:W-:Y:S01]  /*715a0*/  PRMT R9, R9, 0x7632, R9 ;  /* 0x0000763209097816 */ /* 0x000fe20000000009 */
[----:B------:R-:W-:-:S03]  /*715b0*/  VIADD R0, R3, 0xed ;  /* 0x000000ed03007836 */ /* 0x000fc60000000000 */
[----:B------:R-:W1:Y:S01]  /*715c0*/  LDC R5, c[0x0][0x22c] ;  /* 0x00008b00ff057b82 */ /* 0x000e620000000800 */
[----:B--2---:R-:W-:Y:S02]  /*715d0*/  ISETP.LT.AND P1, PT, R2, R18, !P0 ;  /* 0x000000120200720c */ /* 0x004fe40004721270 */
[----:B------:R-:W-:Y:S01]  /*715e0*/  ISETP.LT.AND P3, PT, R0, R4, !P0 ;  /* 0x000000040000720c */ /* 0x000fe20004761270 */
[C---:B------:R-:W-:Y:S01]  /*715f0*/  VIADD R2, R3.reuse, 0xee ;  /* 0x000000ee03027836 */ /* 0x040fe20000000000 */
[----:B------:R2:W-:Y:S01]  /*71600*/  @P2 STG.E.U16 desc[UR4][R40.64], R9 ;  /* 0x0000000928002986 */ /* 0x0005e2000c101504 */
[----:B------:R-:W-:Y:S02]  /*71610*/  VIADD R0, R3, 0xef ;  /* 0x000000ef03007836 */ /* 0x000fe40000000000 */
[----:B------:R-:W4:Y:S01]  /*71620*/  LDC R4, c[0x0][0x22c] ;  /* 0x00008b00ff047b82 */ /* 0x000f220000000800 */
[----:B------:R-:W-:Y:S01]  /*71630*/  ISETP.LT.AND P2, PT, R2, R17, !P0 ;  /* 0x000000110200720c */ /* 0x000fe20004741270 */
[----:B--2---:R-:W2:Y:S06]  /*71640*/  LDL.LU.64 R40, [R1+0x788] ;  /* 0x0007880001287983 */ /* 0x004eac0000300a00 */
[----:B------:R-:W2:Y:S01]  /*71650*/  LDC R9, c[0x0][0x22c] ;  /* 0x00008b00ff097b82 */ /* 0x000ea20000000800 */
[----:B------:R-:W2:Y:S04]  /*71660*/  LDL.LU.64 R32, [R1+0x780] ;  /* 0x0007800001207983 */ /* 0x000ea80000300a00 */
[----:B---3--:R3:W-:Y:S01]  /*71670*/  @P1 STG.E.U16 desc[UR4][R42.64], R10 ;  /* 0x0000000a2a001986 */ /* 0x0087e2000c101504 */
[----:B------:R-:W-:-:S02]  /*71680*/  PRMT R2, R10, 0x7632, R2 ;  /* 0x000076320a027816 */ /* 0x000fc40000000002 */
[----:B------:R-:W2:Y:S03]  /*71690*/  LDC R17, c[0x0][0x22c] ;  /* 0x00008b00ff117b82 */ /* 0x000ea60000000800 */
[----:B------:R1:W-:Y:S01]  /*716a0*/  @P3 STG.E.U16 desc[UR4][R48.64], R2 ;  /* 0x0000000230003986 */ /* 0x0003e2000c101504 */
[----:B0-----:R-:W-:-:S04]  /*716b0*/  ISETP.LT.AND P4, PT, R0, R16, !P0 ;  /* 0x000000100000720c */ /* 0x001fc80004781270 */
[----:B---3--:R-:W0:Y:S01]  /*716c0*/  LDC R10, c[0x0][0x22c] ;  /* 0x00008b00ff0a7b82 */ /* 0x008e220000000800 */
[----:B-1----:R-:W3:Y:S01]  /*716d0*/  LDL.LU.64 R48, [R1+0x2198] ;  /* 0x0021980001307983 */ /* 0x002ee20000300a00 */
[----:B------:R-:W-:Y:S01]  /*716e0*/  VIADD R0, R3, 0xf0 ;  /* 0x000000f003007836 */ /* 0x000fe20000000000 */
[----:B------:R-:W-:-:S05]  /*716f0*/  PRMT R2, R11, 0x7632, R2 ;  /* 0x000076320b027816 */ /* 0x000fca0000000002 */
[----:B------:R-:W1:Y:S01]  /*71700*/  LDC R16, c[0x0][0x22c] ;  /* 0x00008b00ff107b82 */ /* 0x000e620000000800 */
[----:B------:R4:W-:Y:S01]  /*71710*/  @P2 STG.E.U16 desc[UR4][R22.64], R11 ;  /* 0x0000000b16002986 */ /* 0x0009e2000c101504 */
[----:B------:R-:W-:-:S03]  /*71720*/  ISETP.LT.AND P1, PT, R0, R5, !P0 ;  /* 0x000000050000720c */ /* 0x000fc60004721270 */
[----:B------:R-:W2:Y:S04]  /*71730*/  LDL.LU.64 R20, [R1+0x778] ;  /* 0x0007780001147983 */ /* 0x000ea80000300a00 */
[----:B----4-:R-:W-:Y:S01]  /*71740*/  @P4 STG.E.U16 desc[UR4][R34.64], R2 ;  /* 0x0000000222004986 */ /* 0x010fe2000c101504 */
[C---:B------:R-:W-:Y:S01]  /*71750*/  VIADD R0, R3.reuse, 0xf1 ;  /* 0x000000f103007836 */ /* 0x040fe20000000000 */
[----:B------:R-:W4:Y:S02]  /*71760*/  LDC R5, c[0x0][0x22c] ;  /* 0x00008b00ff057b82 */ /* 0x000f240000000800 */
[----:B------:R-:W4:Y:S02]  /*71770*/  LDL.LU.64 R42, [R1+0x770] ;  /* 0x00077000012a7983 */ /* 0x000f240000300a00 */
[----:B------:R-:W-:Y:S01]  /*71780*/  ISETP.LT.AND P2, PT, R0, R4, !P0 ;  /* 0x000000040000720c */ /* 0x000fe20004741270 */
[----:B------:R-:W-:-:S03]  /*71790*/  VIADD R4, R3, 0xf2 ;  /* 0x000000f203047836 */ /* 0x000fc60000000000 */
[----:B------:R-:W0:Y:S01]  /*717a0*/  LDC R11, c[0x0][0x22c] ;  /* 0x00008b00ff0b7b82 */ /* 0x000e220000000800 */
[----:B---3--:R3:W-:Y:S04]  /*717b0*/  @P1 STG.E.U16 desc[UR4][R50.64], R48 ;  /* 0x0000003032001986 */ /* 0x0087e8000c101504 */
[----:B---3--:R-:W4:Y:S01]  /*717c0*/  LDL.LU.64 R50, [R1+0x2190] ;  /* 0x0021900001327983 */ /* 0x008f220000300a00 */
[C---:B------:R-:W-:Y:S02]  /*717d0*/  VIADD R2, R3.reuse, 0xf3 ;  /* 0x000000f303027836 */ /* 0x040fe40000000000 */
[C---:B------:R-:W-:Y:S01]  /*717e0*/  VIADD R0, R3.reuse, 0xf4 ;  /* 0x000000f403007836 */ /* 0x040fe20000000000 */
[----:B--2---:R-:W-:Y:S01]  /*717f0*/  ISETP.LT.AND P1, PT, R4, R17, !P0 ;  /* 0x000000110400720c */ /* 0x004fe20004721270 */
[----:B------:R-:W2:Y:S01]  /*71800*/  LDL.LU.64 R34, [R1+0x760] ;  /* 0x0007600001227983 */ /* 0x000ea20000300a00 */
[----:B-1----:R-:W-:Y:S01]  /*71810*/  ISETP.LT.AND P3, PT, R2, R16, !P0 ;  /* 0x000000100200720c */ /* 0x002fe20004761270 */
[----:B------:R-:W1:Y:S01]  /*71820*/  LDC R4, c[0x0][0x22c] ;  /* 0x00008b00ff047b82 */ /* 0x000e620000000800 */
[----:B------:R-:W-:Y:S01]  /*71830*/  ISETP.LT.AND P4, PT, R0, R9, !P0 ;  /* 0x000000090000720c */ /* 0x000fe20004781270 */
[----:B------:R-:W-:Y:S01]  /*71840*/  VIADD R0, R3, 0xf5 ;  /* 0x000000f503007836 */ /* 0x000fe20000000000 */
[----:B------:R-:W-:Y:S01]  /*71850*/  PRMT R48, R48, 0x7632, R48 ;  /* 0x0000763230307816 */ /* 0x000fe20000000030 */
[----:B------:R-:W3:Y:S01]  /*71860*/  LDL.LU.64 R22, [R1+0x758] ;  /* 0x0007580001167983 */ /* 0x000ee20000300a00 */
[----:B------:R-:W-:-:S03]  /*71870*/  PRMT R2, R49, 0x7632, R2 ;  /* 0x0000763231027816 */ /* 0x000fc60000000002 */
[----:B------:R0:W-:Y:S01]  /*71880*/  @P2 STG.E.U16 desc[UR4][R40.64], R48 ;  /* 0x0000003028002986 */ /* 0x0001e2000c101504 */
[----:B------:R-:W-:Y:S01]  /*71890*/  ISETP.LT.AND P2, PT, R0, R8, !P0 ;  /* 0x000000080000720c */ /* 0x000fe20004741270 */
[----:B------:R-:W1:Y:S02]  /*718a0*/  LDC R9, c[0x0][0x22c] ;  /* 0x00008b00ff097b82 */ /* 0x000e640000000800 */
[----:B------:R0:W-:Y:S04]  /*718b0*/  @P1 STG.E.U16 desc[UR4][R32.64], R49 ;  /* 0x0000003120001986 */ /* 0x0001e8000c101504 */
[----:B------:R-:W-:Y:S04]  /*718c0*/  @P3 STG.E.U16 desc[UR4][R20.64], R2 ;  /* 0x0000000214003986 */ /* 0x000fe8000c101504 */
[----:B0-----:R-:W3:Y:S01]  /*718d0*/  LDL.LU.64 R40, [R1+0x750] ;  /* 0x0007500001287983 */ /* 0x001ee20000300a00 */
[----:B------:R-:W0:Y:S03]  /*718e0*/  LDC R8, c[0x0][0x22c] ;  /* 0x00008b00ff087b82 */ /* 0x000e260000000800 */
[----:B------:R-:W3:Y:S04]  /*718f0*/  LDL.LU.64 R32, [R1+0x748] ;  /* 0x0007480001207983 */ /* 0x000ee80000300a00 */
[----:B----4-:R4:W-:Y:S02]  /*71900*/  @P4 STG.E.U16 desc[UR4][R42.64], R50 ;  /* 0x000000322a004986 */ /* 0x0109e4000c101504 */
[----:B----4-:R-:W-:-:S05]  /*71910*/  PRMT R50, R50, 0x7632, R50 ;  /* 0x0000763232327816 */ /* 0x010fca0000000032 */
[----:B------:R4:W-:Y:S04]  /*71920*/  @P2 STG.E.U16 desc[UR4][R12.64], R50 ;  /* 0x000000320c002986 */ /* 0x0009e8000c101504 */
[----:B----4-:R-:W4:Y:S01]  /*71930*/  LDL.LU.64 R12, [R1+0x2188] ;  /* 0x00218800010c7983 */ /* 0x010f220000300a00 */
[C---:B------:R-:W-:Y:S02]  /*71940*/  VIADD R0, R3.reuse, 0xf6 ;  /* 0x000000f603007836 */ /* 0x040fe40000000000 */
[C---:B------:R-:W-:Y:S01]  /*71950*/  VIADD R2, R3.reuse, 0xf8 ;  /* 0x000000f803027836 */ /* 0x040fe20000000000 */
[----:B------:R-:W4:Y:S02]  /*71960*/  LDL.LU.64 R42, [R1+0x738] ;  /* 0x00073800012a7983 */ /* 0x000f240000300a00 */
[----:B------:R-:W-:Y:S01]  /*71970*/  ISETP.LT.AND P1, PT, R0, R5, !P0 ;  /* 0x000000050000720c */ /* 0x000fe20004721270 */
[C---:B------:R-:W-:Y:S01]  /*71980*/  VIADD R0, R3.reuse, 0xf7 ;  /* 0x000000f703007836 */ /* 0x040fe20000000000 */
[----:B-1----:R-:W-:Y:S01]  /*71990*/  ISETP.LT.AND P3, PT, R2, R4, !P0 ;  /* 0x000000040200720c */ /* 0x002fe20004761270 */
[----:B------:R-:W1:Y:S03]  /*719a0*/  LDC R5, c[0x0][0x22c] ;  /* 0x00008b00ff057b82 */ /* 0x000e660000000800 */
[----:B------:R-:W-:Y:S01]  /*719b0*/  ISETP.LT.AND P2, PT, R0, R9, !P0 ;  /* 0x000000090000720c */ /* 0x000fe20004741270 */
[----:B------:R-:W-:Y:S01]  /*719c0*/  VIADD R0, R3, 0xf9 ;  /* 0x000000f903007836 */ /* 0x000fe20000000000 */
[----:B------:R-:W-:-:S03]  /*719d0*/  PRMT R2, R51, 0x7632, R2 ;  /* 0x0000763233027816 */ /* 0x000fc60000000002 */
[----:B------:R-:W1:Y:S01]  /*719e0*/  LDC R4, c[0x0][0x22c] ;  /* 0x00008b00ff047b82 */ /* 0x000e620000000800 */
[----:B------:R-:W-:Y:S01]  /*719f0*/  ISETP.LT.AND P4, PT, R0, R11, !P0 ;  /* 0x0000000b0000720c */ /* 0x000fe20004781270 */
[C---:B------:R-:W-:Y:S01]  /*71a00*/  VIADD R0, R3.reuse, 0xfa ;  /* 0x000000fa03007836 */ /* 0x040fe20000000000 */
[----:B--2---:R2:W-:Y:S04]  /*71a10*/  @P1 STG.E.U16 desc[UR4][R34.64], R51 ;  /* 0x0000003322001986 */ /* 0x0045e8000c101504 */
[----:B0-----:R-:W-:Y:S01]  /*71a20*/  ISETP.LT.AND P1, PT, R0, R8, !P0 ;  /* 0x000000080000720c */ /* 0x001fe20004721270 */
[----:B---3--:R0:W-:Y:S01]  /*71a30*/  @P2 STG.E.U16 desc[UR4][R22.64], R2 ;  /* 0x0000000216002986 */ /* 0x0081e2000c101504 */
[----:B------:R-:W3:Y:S03]  /*71a40*/  LDC R9, c[0x0][0x22c] ;  /* 0x00008b00ff097b82 */ /* 0x000ee60000000800 */
[----:B--2---:R-:W2:Y:S01]  /*71a50*/  LDL.LU.64 R34, [R1+0x730] ;  /* 0x0007300001227983 */ /* 0x004ea20000300a00 */
[----:B------:R-:W-:-:S04]  /*71a60*/  VIADD R0, R3, 0xfb ;  /* 0x000000fb03007836 */ /* 0x000fc80000000000 */
[----:B------:R-:W2:Y:S01]  /*71a70*/  LDC R8, c[0x0][0x22c] ;  /* 0x00008b00ff087b82 */ /* 0x000ea20000000800 */
[----:B0-----:R-:W2:Y:S07]  /*71a80*/  LDL.LU.64 R22, [R1+0x720] ;  /* 0x0007200001167983 */ /* 0x001eae0000300a00 */
[----:B------:R-:W0:Y:S01]  /*71a90*/  LDC R11, c[0x0][0x22c] ;  /* 0x00008b00ff0b7b82 */ /* 0x000e220000000800 */
[----:B----4-:R-:W-:Y:S01]  /*71aa0*/  PRMT R2, R12, 0x7632, R2 ;  /* 0x000076320c027816 */ /* 0x010fe20000000002 */
[----:B------:R4:W-:Y:S04]  /*71ab0*/  @P3 STG.E.U16 desc[UR4][R40.64], R12 ;  /* 0x0000000c28003986 */ /* 0x0009e8000c101504 */
[----:B------:R-:W-:Y:S04]  /*71ac0*/  @P4 STG.E.U16 desc[UR4][R32.64], R2 ;  /* 0x0000000220004986 */ /* 0x000fe8000c101504 */
[----:B------:R1:W-:Y:S04]  /*71ad0*/  @P1 STG.E.U16 desc[UR4][R14.64], R13 ;  /* 0x0000000d0e001986 */ /* 0x0003e8000c101504 */
[----:B----4-:R-:W4:Y:S04]  /*71ae0*/  LDL.LU.64 R40, [R1+0x718] ;  /* 0x0007180001287983 */ /* 0x010f280000300a00 */
[----:B-1----:R-:W2:Y:S01]  /*71af0*/  LDL.LU.64 R14, [R1+0x2180] ;  /* 0x00218000010e7983 */ /* 0x002ea20000300a00 */
[----:B------:R-:W-:Y:S01]  /*71b00*/  ISETP.LT.AND P2, PT, R0, R5, !P0 ;  /* 0x000000050000720c */ /* 0x000fe20004741270 */
[----:B------:R-:W-:Y:S01]  /*71b10*/  VIADD R2, R3, 0xfc ;  /* 0x000000fc03027836 */ /* 0x000fe20000000000 */
[----:B------:R-:W-:Y:S01]  /*71b20*/  PRMT R13, R13, 0x7632, R13 ;  /* 0x000076320d0d7816 */ /* 0x000fe2000000000d */
[----:B------:R-:W-:Y:S01]  /*71b30*/  VIADD R0, R3, 0xfd ;  /* 0x000000fd03007836 */ /* 0x000fe20000000000 */
[----:B------:R-:W1:Y:S02]  /*71b40*/  LDC R5, c[0x0][0x22c] ;  /* 0x00008b00ff057b82 */ /* 0x000e640000000800 */
[----:B------:R-:W-:-:S02]  /*71b50*/  ISETP.LT.AND P1, PT, R2, R10, !P0 ;  /* 0x0000000a0200720c */ /* 0x000fc40004721270 */
[----:B------:R-:W-:Y:S01]  /*71b60*/  ISETP.LT.AND P3, PT, R0, R4, !P0 ;  /* 0x000000040000720c */ /* 0x000fe20004761270 */
[----:B------:R-:W-:-:S04]  /*71b70*/  VIADD R2, R3, 0xfe ;  /* 0x000000fe03027836 */ /* 0x000fc80000000000 */
[----:B------:R0:W-:Y:S01]  /*71b80*/  @P2 STG.E.U16 desc[UR4][R42.64], R13 ;  /* 0x0000000d2a002986 */ /* 0x0001e2000c101504 */
[----:B---3--:R-:W-:Y:S01]  /*71b90*/  ISETP.LT.AND P2, PT, R2, R9, !P0 ;  /* 0x000000090200720c */ /* 0x008fe20004741270 */
[----:B------:R-:W-:Y:S01]  /*71ba0*/  VIADD R0, R3, 0xff ;  /* 0x000000ff03007836 */ /* 0x000fe20000000000 */
[----:B------:R-:W3:Y:S08]  /*71bb0*/  LDC R4, c[0x0][0x22c] ;  /* 0x00008b00ff047b82 */ /* 0x000ef00000000800 */
[----:B------:R-:W3:Y:S01]  /*71bc0*/  LDC R10, c[0x0][0x22c] ;  /* 0x00008b00ff0a7b82 */ /* 0x000ee20000000800 */
[----:B0-----:R-:W3:Y:S04]  /*71bd0*/  LDL.LU.64 R42, [R1+0x708] ;  /* 0x00070800012a7983 */ /* 0x001ee80000300a00 */
[----:B------:R-:W3:Y:S01]  /*71be0*/  LDL.LU.64 R32, [R1+0x700] ;  /* 0x0007000001207983 */ /* 0x000ee20000300a00 */
[----:B--2---:R-:W-:-:S03]  /*71bf0*/  PRMT R2, R14, 0x7632, R2 ;  /* 0x000076320e027816 */ /* 0x004fc60000000002 */
[----:B------:R-:W-:Y:S01]  /*71c00*/  @P1 STG.E.U16 desc[UR4][R34.64], R14 ;  /* 0x0000000e22001986 */ /* 0x000fe2000c101504 */
[----:B------:R-:W0:Y:S03]  /*71c10*/  LDC R9, c[0x0][0x22c] ;  /* 0x00008b00ff097b82 */ /* 0x000e260000000800 */
[----:B------:R2:W-:Y:S04]  /*71c20*/  @P3 STG.E.U16 desc[UR4][R24.64], R2 ;  /* 0x0000000218003986 */ /* 0x0005e8000c101504 */
[----:B--2---:R-:W2:Y:S01]  /*71c30*/  LDL.LU.64 R24, [R1+0x2178] ;  /* 0x0021780001187983 */ /* 0x004ea20000300a00 */
[----:B------:R-:W-:Y:S01]  /*71c40*/  ISETP.LT.AND P4, PT, R0, R8, !P0 ;  /* 0x000000080000720c */ /* 0x000fe20004781270 */
[----:B------:R-:W-:Y:S01]  /*71c50*/  VIADD R0, R3, 0x100 ;  /* 0x0000010003007836 */ /* 0x000fe20000000000 */
[----:B------:R-:W-:Y:S01]  /*71c60*/  PRMT R2, R15, 0x7632, R2 ;  /* 0x000076320f027816 */ /* 0x000fe20000000002 */
[----:B------:R-:W-:Y:S01]  /*71c70*/  @P2 STG.E.U16 desc[UR4][R22.64], R15 ;  /* 0x0000000f16002986 */ /* 0x000fe2000c101504 */
[----:B------:R-:W0:Y:S02]  /*71c80*/  LDC R8, c[0x0][0x22c] ;  /* 0x00008b00ff087b82 */ /* 0x000e240000000800 */
[----:B-1----:R-:W-:Y:S01]  /*71c90*/  ISETP.LT.AND P1, PT, R0, R5, !P0 ;  /* 0x000000050000720c */ /* 0x002fe20004721270 */
[----:B------:R-:W3:Y:S04]  /*71ca0*/  LDL.LU.64 R20, [R1+0x6f8] ;  /* 0x0006f80001147983 */ /* 0x000ee80000300a00 */
[----:B------:R-:W3:Y:S04]  /*71cb0*/  LDL.LU.64 R34, [R1+0x6f0] ;  /* 0x0006f00001227983 */ /* 0x000ee80000300a00 */
[----:B----4-:R-:W-:Y:S01]  /*71cc0*/  @P4 STG.E.U16 desc[UR4][R40.64], R2 ;  /* 0x0000000228004986 */ /* 0x010fe2000c101504 */
[C---:B------:R-:W-:Y:S01]  /*71cd0*/  VIADD R0, R3.reuse, 0x101 ;  /* 0x0000010103007836 */ /* 0x040fe20000000000 */
[----:B------:R-:W1:Y:S02]  /*71ce0*/  LDC R5, c[0x0][0x22c] ;  /* 0x00008b00ff057b82 */ /* 0x000e640000000800 */
[----:B--2---:R2:W-:Y:S04]  /*71cf0*/  @P1 STG.E.U16 desc[UR4][R26.64], R24 ;  /* 0x000000181a001986 */ /* 0x0045e8000c101504 */
[----:B--2---:R-:W2:Y:S01]  /*71d00*/  LDL.LU.64 R26, [R1+0x2170] ;  /* 0x00217000011a7983 */ /* 0x004ea20000300a00 */
[----:B---3--:R-:W-:Y:S01]  /*71d10*/  ISETP.LT.AND P2, PT, R0, R4, !P0 ;  /* 0x000000040000720c */ /* 0x008fe20004741270 */
[----:B------:R-:W-:-:S02]  /*71d20*/  VIADD R4, R3, 0x102 ;  /* 0x0000010203047836 */ /* 0x000fc40000000000 */
[C---:B------:R-:W-:Y:S01]  /*71d30*/  VIADD R2, R3.reuse, 0x103 ;  /* 0x0000010303027836 */ /* 0x040fe20000000000 */
[----:B------:R-:W-:Y:S01]  /*71d40*/  PRMT R24, R24, 0x7632, R24 ;  /* 0x0000763218187816 */ /* 0x000fe20000000018 */
[C---:B------:R-:W-:Y:S01]  /*71d50*/  VIADD R0, R3.reuse, 0x104 ;  /* 0x0000010403007836 */ /* 0x040fe20000000000 */
[----:B------:R-:W-:Y:S01]  /*71d60*/  ISETP.LT.AND P1, PT, R4, R11, !P0 ;  /* 0x0000000b0400720c */ /* 0x000fe20004721270 */
[----:B------:R-:W3:Y:S01]  /*71d70*/  LDL.LU.64 R40, [R1+0x6e0] ;  /* 0x0006e00001287983 */ /* 0x000ee20000300a00 */
[----:B------:R-:W-:Y:S01]  /*71d80*/  ISETP.LT.AND P3, PT, R2, R10, !P0 ;  /* 0x0000000a0200720c */ /* 0x000fe20004761270 */
[----:B------:R-:W4:Y:S01]  /*71d90*/  LDC R11, c[0x0][0x22c] ;  /* 0x00008b00ff0b7b82 */ /* 0x000f220000000800 */
[----:B0-----:R-:W-:Y:S01]  /*71da0*/  ISETP.LT.AND P4, PT, R0, R9, !P0 ;  /* 0x000000090000720c */ /* 0x001fe20004781270 */
[----:B------:R-:W-:Y:S02]  /*71db0*/  VIADD R0, R3, 0x105 ;  /* 0x0000010503007836 */ /* 0x000fe40000000000 */
[----:B------:R0:W-:Y:S01]  /*71dc0*/  @P2 STG.E.U16 desc[UR4][R42.64], R24 ;  /* 0x000000182a002986 */ /* 0x0001e2000c101504 */
[----:B------:R-:W-:-:S02]  /*71dd0*/  PRMT R2, R25, 0x7632, R2 ;  /* 0x0000763219027816 */ /* 0x000fc40000000002 */
[----:B------:R-:W-:Y:S01]  /*71de0*/  ISETP.LT.AND P2, PT, R0, R8, !P0 ;  /* 0x000000080000720c */ /* 0x000fe20004741270 */
[----:B------:R-:W3:Y:S01]  /*71df0*/  LDL.LU.64 R22, [R1+0x6d8] ;  /* 0x0006d80001167983 */ /* 0x000ee20000300a00 */
[----:B------:R-:W4:Y:S03]  /*71e00*/  LDC R9, c[0x0][0x22c] ;  /* 0x00008b00ff097b82 */ /* 0x000f260000000800 */
[----:B------:R1:W-:Y:S04]  /*71e10*/  @P1 STG.E.U16 desc[UR4][R32.64], R25 ;  /* 0x0000001920001986 */ /* 0x0003e8000c101504 */
[----:B------:R-:W-:Y:S01]  /*71e20*/  @P3 STG.E.U16 desc[UR4][R20.64], R2 ;  /* 0x0000000214003986 */ /* 0x000fe2000c101504 */
[----:B------:R-:W4:Y:S03]  /*71e30*/  LDC R4, c[0x0][0x22c] ;  /* 0x00008b00ff047b82 */ /* 0x000f260000000800 */
[----:B0-----:R-:W3:Y:S04]  /*71e40*/  LDL.LU.64 R42, [R1+0x6d0] ;  /* 0x0006d000012a7983 */ /* 0x001ee80000300a00 */
[----:B-1----:R-:W3:Y:S01]  /*71e50*/  LDL.LU.64 R32, [R1+0x6c8] ;  /* 0x0006c80001207983 */ /* 0x002ee20000300a00 */
[----:B------:R-:W0:Y:S08]  /*71e60*/  LDC R8, c[0x0][0x22c] ;  /* 0x00008b00ff087b82 */ /* 0x000e300000000800 */
[----:B------:R-:W1:Y:S01]  /*71e70*/  LDC R10, c[0x0][0x22c] ;  /* 0x00008b00ff0a7b82 */ /* 0x000e620000000800 */
[----:B--2---:R2:W-:Y:S02]  /*71e80*/  @P4 STG.E.U16 desc[UR4][R34.64], R26 ;  /* 0x0000001a22004986 */ /* 0x0045e4000c101504 */
[----:B--2---:R-:W-:-:S05]  /*71e90*/  PRMT R26, R26, 0x7632, R26 ;  /* 0x000076321a1a7816 */ /* 0x004fca000000001a */
[----:B------:R2:W-:Y:S04]  /*71ea0*/  @P2 STG.E.U16 desc[UR4][R28.64], R26 ;  /* 0x0000001a1c002986 */ /* 0x0005e8000c101504 */
[----:B--2---:R-:W2:Y:S01]  /*71eb0*/  LDL.LU.64 R28, [R1+0x2168] ;  /* 0x00216800011c7983 */ /* 0x004ea20000300a00 */
[C---:B------:R-:W-:Y:S02]  /*71ec0*/  VIADD R0, R3.reuse, 0x106 ;  /* 0x0000010603007836 */ /* 0x040fe40000000000 */
[C---:B------:R-:W-:Y:S01]  /*71ed0*/  VIADD R2, R3.reuse, 0x108 ;  /* 0x0000010803027836 */ /* 0x040fe20000000000 */
[----:B------:R-:W2:Y:S02]  /*71ee0*/  LDL.LU.64 R34, [R1+0x6b8] ;  /* 0x0006b80001227983 */ /* 0x000ea40000300a00 */
[----:B------:R-:W-:Y:S01]  /*71ef0*/  ISETP.LT.AND P1, PT, R0, R5, !P0 ;  /* 0x000000050000720c */ /* 0x000fe20004721270 */
[C---:B------:R-:W-:Y:S01]  /*71f00*/  VIADD R0, R3.reuse, 0x107 ;  /* 0x0000010703007836 */ /* 0x040fe20000000000 */
[----:B----4-:R-:W-:Y:S01]  /*71f10*/  ISETP.LT.AND P3, PT, R2, R4, !P0 ;  /* 0x000000040200720c */ /* 0x010fe20004761270 */
[----:B------:R-:W4:Y:S03]  /*71f20*/  LDC R5, c[0x0][0x22c] ;  /* 0x00008b00ff057b82 */ /* 0x000f260000000800 */
[----:B------:R-:W-:Y:S01]  /*71f30*/  ISETP.LT.AND P2, PT, R0, R9, !P0 ;  /* 0x000000090000720c */ /* 0x000fe20004741270 */
[----:B------:R-:W-:Y:S01]  /*71f40*/  VIADD R0, R3, 0x109 ;  /* 0x0000010903007836 */ /* 0x000fe20000000000 */
[----:B------:R-:W-:-:S03]  /*71f50*/  PRMT R2, R27, 0x7632, R2 ;  /* 0x000076321b027816 */ /* 0x000fc60000000002 */
[----:B------:R-:W1:Y:S01]  /*71f60*/  LDC R4, c[0x0][0x22c] ;  /* 0x00008b00ff047b82 */ /* 0x000e620000000800 */
[----:B------:R-:W-:Y:S01]  /*71f70*/  ISETP.LT.AND P4, PT, R0, R11, !P0 ;  /* 0x0000000b0000720c */ /* 0x000fe20004781270 */
[C---:B------:R-:W-:Y:S01]  /*71f80*/  VIADD R0, R3.reuse, 0x10a ;  /* 0x0000010a03007836 */ /* 0x040fe20000000000 */
[----:B---3--:R3:W-:Y:S04]  /*71f90*/  @P1 STG.E.U16 desc[UR4][R40.64], R27 ;  /* 0x0000001b28001986 */ /* 0x0087e8000c101504 */
[----:B0-----:R-:W-:Y:S01]  /*71fa0*/  ISETP.LT.AND P1, PT, R0, R8, !P0 ;  /* 0x000000080000720c */ /* 0x001fe20004721270 */
[----:B------:R0:W-:Y:S01]  /*71fb0*/  @P2 STG.E.U16 desc[UR4][R22.64], R2 ;  /* 0x0000000216002986 */ /* 0x0001e2000c101504 */
[----:B------:R-:W1:Y:S03]  /*71fc0*/  LDC R9, c[0x0][0x22c] ;  /* 0x00008b00ff097b82 */ /* 0x000e660000000800 */
[----:B---3--:R-:W3:Y:S01]  /*71fd0*/  LDL.LU.64 R40, [R1+0x6b0] ;  /* 0x0006b00001287983 */ /* 0x008ee20000300a00 */
[----:B------:R-:W-:-:S04]  /*71fe0*/  VIADD R0, R3, 0x10b ;  /* 0x0000010b03007836 */ /* 0x000fc80000000000 */
[----:B------:R-:W3:Y:S01]  /*71ff0*/  LDC R8, c[0x0][0x22c] ;  /* 0x00008b00ff087b82 */ /* 0x000ee20000000800 */
[----:B0-----:R-:W3:Y:S07]  /*72000*/  LDL.LU.64 R22, [R1+0x6a0] ;  /* 0x0006a00001167983 */ /* 0x001eee0000300a00 */
[----:B------:R-:W0:Y:S01]  /*72010*/  LDC R11, c[0x0][0x22c] ;  /* 0x00008b00ff0b7b82 */ /* 0x000e220000000800 */
[----:B--2---:R-:W-:Y:S01]  /*72020*/  PRMT R2, R28, 0x7632, R2 ;  /* 0x000076321c027816 */ /* 0x004fe20000000002 */
[----:B------:R2:W-:Y:S04]  /*72030*/  @P3 STG.E.U16 desc[UR4][R42.64], R28 ;  /* 0x0000001c2a003986 */ /* 0x0005e8000c101504 */
[----:B------:R-:W-:Y:S04]  /*72040*/  @P4 STG.E.U16 desc[UR4][R32.64], R2 ;  /* 0x0000000220004986 */ /* 0x000fe8000c101504 */
[----:B------:R4:W-:Y:S04]  /*72050*/  @P1 STG.E.U16 desc[UR4][R30.64], R29 ;  /* 0x0000001d1e001986 */ /* 0x0009e8000c101504 */
[----:B--2---:R-:W2:Y:S04]  /*72060*/  LDL.LU.64 R42, [R1+0x698] ;  /* 0x00069800012a7983 */ /* 0x004ea80000300a00 */
[----:B----4-:R-:W4:Y:S01]  /*72070*/  LDL.LU.64 R30, [R1+0x2160] ;  /* 0x00216000011e7983 */ /* 0x010f220000300a00 */
[----:B------:R-:W-:Y:S01]  /*72080*/  ISETP.LT.AND P2, PT, R0, R5, !P0 ;  /* 0x000000050000720c */ /* 0x000fe20004741270 */
[----:B------:R-:W-:Y:S01]  /*72090*/  VIADD R2, R3, 0x10c ;  /* 0x0000010c03027836 */ /* 0x000fe20000000000 */
[----:B------:R-:W-:Y:S01]  /*720a0*/  PRMT R29, R29, 0x7632, R29 ;  /* 0x000076321d1d7816 */ /* 0x000fe2000000001d */
[----:B------:R-:W-:Y:S01]  /*720b0*/  VIADD R0, R3, 0x10d ;  /* 0x0000010d03007836 */ /* 0x000fe20000000000 */
[----:B------:R-:W0:Y:S02]  /*720c0*/  LDC R5, c[0x0][0x22c] ;  /* 0x00008b00ff057b82 */ /* 0x000e240000000800 */
[----:B-1----:R-:W-:-:S02]  /*720d0*/  ISETP.LT.AND P1, PT, R2, R10, !P0 ;  /* 0x0000000a0200720c */ /* 0x002fc40004721270 */
[----:B------:R-:W-:Y:S01]  /*720e0*/  ISETP.LT.AND P3, PT, R0, R4, !P0 ;  /* 0x000000040000720c */ /* 0x000fe20004761270 */
[----:B------:R-:W-:-:S04]  /*720f0*/  VIADD R2, R3, 0x10e ;  /* 0x0000010e03027836 */ /* 0x000fc80000000000 */
[----:B------:R1:W-:Y:S01]  /*72100*/  @P2 STG.E.U16 desc[UR4][R34.64], R29 ;  /* 0x0000001d22002986 */ /* 0x0003e2000c101504 */
[----:B------:R-:W-:Y:S01]  /*72110*/  ISETP.LT.AND P2, PT, R2, R9, !P0 ;  /* 0x000000090200720c */ /* 0x000fe20004741270 */
[----:B------:R-:W-:Y:S01]  /*72120*/  VIADD R0, R3, 0x10f ;  /* 0x0000010f03007836 */ /* 0x000fe20000000000 */
[----:B------:R-:W2:Y:S08]  /*72130*/  LDC R4, c[0x0][0x22c] ;  /* 0x00008b00ff047b82 */ /* 0x000eb00000000800 */
[----:B------:R-:W2:Y:S01]  /*72140*/  LDC R10, c[0x0][0x22c] ;  /* 0x00008b00ff0a7b82 */ /* 0x000ea20000000800 */
[----:B-1----:R-:W2:Y:S04]  /*72150*/  LDL.LU.64 R34, [R1+0x688] ;  /* 0x0006880001227983 */ /* 0x002ea80000300a00 */
[----:B------:R-:W2:Y:S01]  /*72160*/  LDL.LU.64 R32, [R1+0x680] ;  /* 0x0006800001207983 */ /* 0x000ea20000300a00 */
[----:B----4-:R-:W-:-:S03]  /*72170*/  PRMT R2, R30, 0x7632, R2 ;  /* 0x000076321e027816 */ /* 0x010fc60000000002 */
[----:B---3--:R-:W-:Y:S01]  /*72180*/  @P1 STG.E.U16 desc[UR4][R40.64], R30 ;  /* 0x0000001e28001986 */ /* 0x008fe2000c101504 */
[----:B------:R-:W1:Y:S03]  /*72190*/  LDC R9, c[0x0][0x22c] ;  /* 0x00008b00ff097b82 */ /* 0x000e660000000800 */
[----:B------:R3:W-:Y:S04]  /*721a0*/  @P3 STG.E.U16 desc[UR4][R36.64], R2 ;  /* 0x0000000224003986 */ /* 0x0007e8000c101504 */
[----:B---3--:R-:W3:Y:S01]  /*721b0*/  LDL.LU.64 R36, [R1+0x2158] ;  /* 0x0021580001247983 */ /* 0x008ee20000300a00 */
[----:B------:R-:W-:Y:S01]  /*721c0*/  ISETP.LT.AND P4, PT, R0, R8, !P0 ;  /* 0x000000080000720c */ /* 0x000fe20004781270 */
[----:B------:R-:W-:Y:S01]  /*721d0*/  VIADD R0, R3, 0x110 ;  /* 0x0000011003007836 */ /* 0x000fe20000000000 */
[----:B------:R-:W-:Y:S01]  /*721e0*/  PRMT R2, R31, 0x7632, R2 ;  /* 0x000076321f027816 */ /* 0x000fe20000000002 */
[----:B------:R-:W-:Y:S01]  /*721f0*/  @P2 STG.E.U16 desc[UR4][R22.64], R31 ;  /* 0x0000001f16002986 */ /* 0x000fe2000c101504 */
[----:B------:R-:W4:Y:S02]  /*72200*/  LDC R8, c[0x0][0x22c] ;  /* 0x00008b00ff087b82 */ /* 0x000f240000000800 */
[----:B0-----:R-:W-:Y:S01]  /*72210*/  ISETP.LT.AND P1, PT, R0, R5, !P0 ;  /* 0x000000050000720c */ /* 0x001fe20004721270 */
[----:B------:R-:W4:Y:S04]  /*72220*/  LDL.LU.64 R20, [R1+0x678] ;  /* 0x0006780001147983 */ /* 0x000f280000300a00 */
[----:B------:R-:W4:Y:S04]  /*72230*/  LDL.LU.64 R40, [R1+0x670] ;  /* 0x0006700001287983 */ /* 0x000f280000300a00 */
[----:B--2---:R-:W-:Y:S01]  /*72240*/  @P4 STG.E.U16 desc[UR4][R42.64], R2 ;  /* 0x000000022a004986 */ /* 0x004fe2000c101504 */
[C---:B------:R-:W-:Y:S01]  /*72250*/  VIADD R0, R3.reuse, 0x111 ;  /* 0x0000011103007836 */ /* 0x040fe20000000000 */
[----:B------:R-:W0:Y:S02]  /*72260*/  LDC R5, c[0x0][0x22c] ;  /* 0x00008b00ff057b82 */ /* 0x000e240000000800 */
[----:B---3--:R2:W-:Y:S04]  /*72270*/  @P1 STG.E.U16 desc[UR4][R38.64], R36 ;  /* 0x0000002426001986 */ /* 0x0085e8000c101504 */
[----:B--2---:R-:W2:Y:S01]  /*72280*/  LDL.LU.64 R38, [R1+0x2150] ;  /* 0x0021500001267983 */ /* 0x004ea20000300a00 */
[----:B------:R-:W-:Y:S01]  /*72290*/  ISETP.LT.AND P2, PT, R0, R4, !P0 ;  /* 0x000000040000720c */ /* 0x000fe20004741270 */
[----:B------:R-:W-:-:S02]  /*722a0*/  VIADD R4, R3, 0x112 ;  /* 0x0000011203047836 */ /* 0x000fc40000000000 */
[C---:B------:R-:W-:Y:S01]  /*722b0*/  VIADD R2, R3.reuse, 0x113 ;  /* 0x0000011303027836 */ /* 0x040fe20000000000 */
[----:B------:R-:W-:Y:S01]  /*722c0*/  PRMT R36, R36, 0x7632, R36 ;  /* 0x0000763224247816 */ /* 0x000fe20000000024 */
[C---:B------:R-:W-:Y:S01]  /*722d0*/  VIADD R0, R3.reuse, 0x114 ;  /* 0x0000011403007836 */ /* 0x040fe20000000000 */
[----:B------:R-:W-:Y:S01]  /*722e0*/  ISETP.LT.AND P1, PT, R4, R11, !P0 ;  /* 0x0000000b0400720c */ /* 0x000fe20004721270 */
[----:B------:R-:W3:Y:S01]  /*722f0*/  LDL.LU.64 R42, [R1+0x660] ;  /* 0x00066000012a7983 */ /* 0x000ee20000300a00 */
[----:B------:R-:W-:Y:S01]  /*72300*/  ISETP.LT.AND P3, PT, R2, R10, !P0 ;  /* 0x0000000a0200720c */ /* 0x000fe20004761270 */
[----:B------:R-:W0:Y:S01]  /*72310*/  LDC R11, c[0x0][0x22c] ;  /* 0x00008b00ff0b7b82 */ /* 0x000e220000000800 */
[----:B-1----:R-:W-:Y:S01]  /*72320*/  ISETP.LT.AND P4, PT, R0, R9, !P0 ;  /* 0x000000090000720c */ /* 0x002fe20004781270 */
[----:B------:R-:W-:Y:S02]  /*72330*/  VIADD R0, R3, 0x115 ;  /* 0x0000011503007836 */ /* 0x000fe40000000000 */
[----:B------:R1:W-:Y:S01]  /*72340*/  @P2 STG.E.U16 desc[UR4][R34.64], R36 ;  /* 0x0000002422002986 */ /* 0x0003e2000c101504 */
[----:B------:R-:W-:-:S02]  /*72350*/  PRMT R2, R37, 0x7632, R2 ;  /* 0x0000763225027816 */ /* 0x000fc40000000002 */
[----:B----4-:R-:W-:Y:S01]  /*72360*/  ISETP.LT.AND P2, PT, R0, R8, !P0 ;  /* 0x000000080000720c */ /* 0x010fe20004741270 */
[----:B------:R-:W4:Y:S01]  /*72370*/  LDL.LU.64 R22, [R1+0x658] ;  /* 0x0006580001167983 */ /* 0x000f220000300a00 */
[----:B------:R-:W0:Y:S03]  /*72380*/  LDC R9, c[0x0][0x22c] ;  /* 0x00008b00ff097b82 */ /* 0x000e260000000800 */
[----:B------:R1:W-:Y:S04]  /*72390*/  @P1 STG.E.U16 desc[UR4][R32.64], R37 ;  /* 0x0000002520001986 */ /* 0x0003e8000c101504 */
[----:B------:R-:W-:Y:S01]  /*723a0*/  @P3 STG.E.U16 desc[UR4][R20.64], R2 ;  /* 0x0000000214003986 */ /* 0x000fe2000c101504 */
[----:B------:R-:W0:Y:S03]  /*723b0*/  LDC R4, c[0x0][0x22c] ;  /* 0x00008b00ff047b82 */ /* 0x000e260000000800 */
[----:B-1----:R-:W4:Y:S04]  /*723c0*/  LDL.LU.64 R34, [R1+0x650] ;  /* 0x0006500001227983 */ /* 0x002f280000300a00 */
[----:B------:R-:W4:Y:S01]  /*723d0*/  LDL.LU.64 R32, [R1+0x648] ;  /* 0x0006480001207983 */ /* 0x000f220000300a00 */
[----:B------:R-:W1:Y:S08]  /*723e0*/  LDC R8, c[0x0][0x22c] ;  /* 0x00008b00ff087b82 */ /* 0x000e700000000800 */
[----:B------:R-:W4:Y:S01]  /*723f0*/  LDC R10, c[0x0][0x22c] ;  /* 0x00008b00ff0a7b82 */ /* 0x000f220000000800 */
[----:B--2---:R2:W-:Y:S02]  /*72400*/  @P4 STG.E.U16 desc[UR4][R40.64], R38 ;  /* 0x0000002628004986 */ /* 0x0045e4000c101504 */
[----:B--2---:R-:W-:-:S05]  /*72410*/  PRMT R38, R38, 0x7632, R38 ;  /* 0x0000763226267816 */ /* 0x004fca0000000026 */
[----:B------:R2:W-:Y:S04]  /*72420*/  @P2 STG.E.U16 desc[UR4][R44.64], R38 ;  /* 0x000000262c002986 */ /* 0x0005e8000c101504 */
[----:B--2---:R-:W2:Y:S01]  /*72430*/  LDL.LU.64 R44, [R1+0x2148] ;  /* 0x00214800012c7983 */ /* 0x004ea20000300a00 */
[C---:B------:R-:W-:Y:S02]  /*72440*/  VIADD R0, R3.reuse, 0x116 ;  /* 0x0000011603007836 */ /* 0x040fe40000000000 */
[C---:B------:R-:W-:Y:S01]  /*72450*/  VIADD R2, R3.reuse, 0x118 ;  /* 0x0000011803027836 */ /* 0x040fe20000000000 */
[----:B------:R-:W2:Y:S02]  /*72460*/  LDL.LU.64 R40, [R1+0x638] ;  /* 0x0006380001287983 */ /* 0x000ea40000300a00 */
[----:B0-----:R-:W-:Y:S01]  /*72470*/  ISETP.LT.AND P1, PT, R0, R5, !P0 ;  /* 0x000000050000720c */ /* 0x001fe20004721270 */
[C---:B------:R-:W-:Y:S01]  /*72480*/  VIADD R0, R3.reuse, 0x117 ;  /* 0x0000011703007836 */ /* 0x040fe20000000000 */
[----:B------:R-:W-:Y:S01]  /*72490*/  ISETP.LT.AND P3, PT, R2, R4, !P0 ;  /* 0x000000040200720c */ /* 0x000fe20004761270 */
[----:B------:R-:W0:Y:S03]  /*724a0*/  LDC R5, c[0x0][0x22c] ;  /* 0x00008b00ff057b82 */ /* 0x000e260000000800 */
[----:B------:R-:W-:Y:S01]  /*724b0*/  ISETP.LT.AND P2, PT, R0, R9, !P0 ;  /* 0x000000090000720c */ /* 0x000fe20004741270 */
[----:B------:R-:W-:Y:S01]  /*724c0*/  VIADD R0, R3, 0x119 ;  /* 0x0000011903007836 */ /* 0x000fe20000000000 */
[----:B------:R-:W-:-:S03]  /*724d0*/  PRMT R2, R39, 0x7632, R2 ;  /* 0x0000763227027816 */ /* 0x000fc60000000002 */
[----:B------:R-:W0:Y:S01]  /*724e0*/  LDC R4, c[0x0][0x22c] ;  /* 0x00008b00ff047b82 */ /* 0x000e220000000800 */
[----:B------:R-:W-:Y:S01]  /*724f0*/  ISETP.LT.AND P4, PT, R0, R11, !P0 ;  /* 0x0000000b0000720c */ /* 0x000fe20004781270 */
[C---:B------:R-:W-:Y:S01]  /*72500*/  VIADD R0, R3.reuse, 0x11a ;  /* 0x0000011a03007836 */ /* 0x040fe20000000000 */
[----:B---3--:R3:W-:Y:S04]  /*72510*/  @P1 STG.E.U16 desc[UR4][R42.64], R39 ;  /* 0x000000272a001986 */ /* 0x0087e8000c101504 */
[----:B-1----:R-:W-:Y:S01]  /*72520*/  ISETP.LT.AND P1, PT, R0, R8, !P0 ;  /* 0x000000080000720c */ /* 0x002fe20004721270 */
[----:B----4-:R1:W-:Y:S01]  /*72530*/  @P2 STG.E.U16 desc[UR4][R22.64], R2 ;  /* 0x0000000216002986 */ /* 0x0103e2000c101504 */
[----:B------:R-:W4:Y:S03]  /*72540*/  LDC R9, c[0x0][0x22c] ;  /* 0x00008b00ff097b82 */ /* 0x000f260000000800 */
[----:B---3--:R-:W3:Y:S01]  /*72550*/  LDL.LU.64 R42, [R1+0x630] ;  /* 0x00063000012a7983 */ /* 0x008ee20000300a00 */
[----:B------:R-:W-:-:S04]  /*72560*/  VIADD R0, R3, 0x11b ;  /* 0x0000011b03007836 */ /* 0x000fc80000000000 */
[----:B------:R-:W3:Y:S01]  /*72570*/  LDC R8, c[0x0][0x22c] ;  /* 0x00008b00ff087b82 */ /* 0x000ee20000000800 */
[----:B-1----:R-:W3:Y:S07]  /*72580*/  LDL.LU.64 R22, [R1+0x620] ;  /* 0x0006200001167983 */ /* 0x002eee0000300a00 */
[----:B------:R-:W1:Y:S01]  /*72590*/  LDC R11, c[0x0][0x22c] ;  /* 0x00008b00ff0b7b82 */ /* 0x000e620000000800 */
[----:B--2---:R-:W-:Y:S01]  /*725a0*/  PRMT R2, R44, 0x7632, R2 ;  /* 0x000076322c027816 */ /* 0x004fe20000000002 */
[----:B------:R2:W-:Y:S04]  /*725b0*/  @P3 STG.E.U16 desc[UR4][R34.64], R44 ;  /* 0x0000002c22003986 */ /* 0x0005e8000c101504 */
[----:B------:R-:W-:Y:S04]  /*725c0*/  @P4 STG.E.U16 desc[UR4][R32.64], R2 ;  /* 0x0000000220004986 */ /* 0x000fe8000c101504 */
[----:B------:R0:W-:Y:S04]  /*725d0*/  @P1 STG.E.U16 desc[UR4][R46.64], R45 ;  /* 0x0000002d2e001986 */ /* 0x0001e8000c101504 */
[----:B--2---:R-:W2:Y:S04]  /*725e0*/  LDL.LU.64 R34, [R1+0x618] ;  /* 0x0006180001227983 */ /* 0x004ea80000300a00 */
[----:B0-----:R-:W3:Y:S01]  /*725f0*/  LDL.LU.64 R46, [R1+0x2140] ;  /* 0x00214000012e7983 */ /* 0x001ee20000300a00 */
[----:B------:R-:W-:Y:S01]  /*72600*/  ISETP.LT.AND P2, PT, R0, R5, !P0 ;  /* 0x000000050000720c */ /* 0x000fe20004741270 */
[----:B------:R-:W-:Y:S01]  /*72610*/  VIADD R2, R3, 0x11c ;  /* 0x0000011c03027836 */ /* 0x000fe20000000000 */
[----:B------:R-:W-:Y:S01]  /*72620*/  PRMT R45, R45, 0x7632, R45 ;  /* 0x000076322d2d7816 */ /* 0x000fe2000000002d */
[----:B------:R-:W-:Y:S01]  /*72630*/  VIADD R0, R3, 0x11d ;  /* 0x0000011d03007836 */ /* 0x000fe20000000000 */
[----:B------:R-:W0:Y:S02]  /*72640*/  LDC R5, c[0x0][0x22c] ;  /* 0x00008b00ff057b82 */ /* 0x000e240000000800 */
[----:B------:R-:W-:-:S02]  /*72650*/  ISETP.LT.AND P1, PT, R2, R10, !P0 ;  /* 0x0000000a0200720c */ /* 0x000fc40004721270 */
[----:B------:R-:W-:Y:S01]  /*72660*/  ISETP.LT.AND P3, PT, R0, R4, !P0 ;  /* 0x000000040000720c */ /* 0x000fe20004761270 */
[----:B------:R-:W-:-:S04]  /*72670*/  VIADD R2, R3, 0x11e ;  /* 0x0000011e03027836 */ /* 0x000fc80000000000 */
[----:B------:R1:W-:Y:S01]  /*72680*/  @P2 STG.E.U16 desc[UR4][R40.64], R45 ;  /* 0x0000002d28002986 */ /* 0x0003e2000c101504 */
[----:B----4-:R-:W-:Y:S01]  /*72690*/  ISETP.LT.AND P2, PT, R2, R9, !P0 ;  /* 0x000000090200720c */ /* 0x010fe20004741270 */
[----:B------:R-:W-:Y:S01]  /*726a0*/  VIADD R0, R3, 0x11f ;  /* 0x0000011f03007836 */ /* 0x000fe20000000000 */
[----:B------:R-:W4:Y:S08]  /*726b0*/  LDC R4, c[0x0][0x22c] ;  /* 0x00008b00ff047b82 */ /* 0x000f300000000800 */
[----:B------:R-:W4:Y:S01]  /*726c0*/  LDC R10, c[0x0][0x22c] ;  /* 0x00008b00ff0a7b82 */ /* 0x000f220000000800 */
[----:B-1----:R-:W4:Y:S04]  /*726d0*/  LDL.LU.64 R40, [R1+0x608] ;  /* 0x0006080001287983 */ /* 0x002f280000300a00 */
[----:B------:R-:W4:Y:S01]  /*726e0*/  LDL.LU.64 R32, [R1+0x600] ;  /* 0x0006000001207983 */ /* 0x000f220000300a00 */
[----:B---3--:R-:W-:-:S03]  /*726f0*/  PRMT R2, R46, 0x7632, R2 ;  /* 0x000076322e027816 */ /* 0x008fc60000000002 */
[----:B------:R-:W-:Y:S01]  /*72700*/  @P1 STG.E.U16 desc[UR4][R42.64], R46 ;  /* 0x0000002e2a001986 */ /* 0x000fe2000c101504 */
[----:B------:R-:W1:Y:S03]  /*72710*/  LDC R9, c[0x0][0x22c] ;  /* 0x00008b00ff097b82 */ /* 0x000e660000000800 */
[----:B------:R3:W-:Y:S04]  /*72720*/  @P3 STG.E.U16 desc[UR4][R52.64], R2 ;  /* 0x0000000234003986 */ /* 0x0007e8000c101504 */
[----:B---3--:R-:W3:Y:S01]  /*72730*/  LDL.LU.64 R52, [R1+0x2138] ;  /* 0x0021380001347983 */ /* 0x008ee20000300a00 */
[----:B------:R-:W-:Y:S01]  /*72740*/  ISETP.LT.AND P4, PT, R0, R8, !P0 ;  /* 0x000000080000720c */ /* 0x000fe20004781270 */
[----:B------:R-:W-:Y:S01]  /*72750*/  VIADD R0, R3, 0x120 ;  /* 0x0000012003007836 */ /* 0x000fe20000000000 */
[----:B------:R-:W-:Y:S01]  /*72760*/  PRMT R2, R47, 0x7632, R2 ;  /* 0x000076322f027816 */ /* 0x000fe20000000002 */
[----:B------:R-:W-:Y:S01]  /*72770*/  @P2 STG.E.U16 desc[UR4][R22.64], R47 ;  /* 0x0000002f16002986 */ /* 0x000fe2000c101504 */
[----:B------:R-:W1:Y:S02]  /*72780*/  LDC R8, c[0x0][0x22c] ;  /* 0x00008b00ff087b82 */ /* 0x000e640000000800 */
        /* <DEDUP_REMOVED lines=8> */
[----:B----4-:R-:W-:Y:S01]  /*72810*/  ISETP.LT.AND P2, PT, R0, R4, !P0 ;  /* 0x000000040000720c */ /* 0x010fe20004741270 */
        /* <DEDUP_REMOVED lines=8> */
[----:B-1----:R-:W-:Y:S01]  /*728a0*/  ISETP.LT.AND P4, PT, R0, R9, !P0 ;  /* 0x000000090000720c */ /* 0x002fe20004781270 */
        /* <DEDUP_REMOVED lines=9> */
[----:B-1----:R-:W3:Y:S04]  /*72940*/  LDL.LU.64 R40, [R1+0x5d0] ;  /* 0x0005d00001287983 */ /* 0x002ee80000300a00 */
[----:B0-----:R-:W3:Y:S01]  /*72950*/  LDL.LU.64 R32, [R1+0x5c8] ;  /* 0x0005c80001207983 */ /* 0x001ee20000300a00 */
        /* <DEDUP_REMOVED lines=501> */
[----:B------:R-:W4:Y:S01]  /*748b0*/  LDL.LU.64 R42, [R1+0x2f0] ;  /* 0x0002f000012a7983 */ /* 0x000f220000300a00 */
[----:B------:R-:W0:Y:S03]  /*748c0*/  LDC R5, c[0x0][0x22c] ;  /* 0x00008b00ff057b82 */ /* 0x000e260000000800 */
[----:B--2---:R-:W-:Y:S01]  /*748d0*/  @P4 STG.E.U16 desc[UR4][R34.64], R2 ;  /* 0x0000000222004986 */ /* 0x004fe2000c101504 */
[----:B------:R-:W-:-:S03]  /*748e0*/  VIADD R0, R3, 0x181 ;  /* 0x0000018103007836 */ /* 0x000fc60000000000 */
[----:B---3--:R2:W-:Y:S04]  /*748f0*/  @P1 STG.E.U16 desc[UR4][R102.64], R100 ;  /* 0x0000006466001986 */ /* 0x0085e8000c101504 */
[----:B--2---:R-:W2:Y:S01]  /*74900*/  LDL.LU.64 R102, [R1+0x2070] ;  /* 0x0020700001667983 */ /* 0x004ea20000300a00 */
[----:B----4-:R-:W-:Y:S01]  /*74910*/  ISETP.LT.AND P2, PT, R0, R4, !P0 ;  /* 0x000000040000720c */ /* 0x010fe20004741270 */
[C---:B------:R-:W-:Y:S02]  /*74920*/  VIADD R4, R3.reuse, 0x182 ;  /* 0x0000018203047836 */ /* 0x040fe40000000000 */
        /* <DEDUP_REMOVED lines=8> */
[----:B------:R-:W-:-:S02]  /*749b0*/  VIADD R0, R3, 0x185 ;  /* 0x0000018503007836 */ /* 0x000fc40000000000 */
[----:B------:R1:W-:Y:S01]  /*749c0*/  @P2 STG.E.U16 desc[UR4][R40.64], R100 ;  /* 0x0000006428002986 */ /* 0x0003e2000c101504 */
[----:B------:R-:W-:Y:S02]  /*749d0*/  PRMT R2, R101, 0x7632, R2 ;  /* 0x0000763265027816 */ /* 0x000fe40000000002 */
[----:B0-----:R-:W-:Y:S01]  /*749e0*/  ISETP.LT.AND P2, PT, R0, R5, !P0 ;  /* 0x000000050000720c */ /* 0x001fe20004741270 */
[----:B------:R-:W3:Y:S01]  /*749f0*/  LDL.LU.64 R22, [R1+0x2d8] ;  /* 0x0002d80001167983 */ /* 0x000ee20000300a00 */
[----:B------:R-:W0:Y:S03]  /*74a00*/  LDC R8, c[0x0][0x22c] ;  /* 0x00008b00ff087b82 */ /* 0x000e260000000800 */
[----:B------:R1:W-:Y:S04]  /*74a10*/  @P1 STG.E.U16 desc[UR4][R32.64], R101 ;  /* 0x0000006520001986 */ /* 0x0003e8000c101504 */
[----:B------:R-:W-:Y:S01]  /*74a20*/  @P3 STG.E.U16 desc[UR4][R20.64], R2 ;  /* 0x0000000214003986 */ /* 0x000fe2000c101504 */
[----:B------:R-:W4:Y:S03]  /*74a30*/  LDC R4, c[0x0][0x22c] ;  /* 0x00008b00ff047b82 */ /* 0x000f260000000800 */
[----:B-1----:R-:W3:Y:S04]  /*74a40*/  LDL.LU.64 R40, [R1+0x2d0] ;  /* 0x0002d00001287983 */ /* 0x002ee80000300a00 */
[----:B------:R-:W3:Y:S01]  /*74a50*/  LDL.LU.64 R32, [R1+0x2c8] ;  /* 0x0002c80001207983 */ /* 0x000ee20000300a00 */
[----:B------:R-:W1:Y:S08]  /*74a60*/  LDC R5, c[0x0][0x22c] ;  /* 0x00008b00ff057b82 */ /* 0x000e700000000800 */
        /* <DEDUP_REMOVED lines=12> */
[----:B0-----:R-:W-:Y:S01]  /*74b30*/  ISETP.LT.AND P2, PT, R0, R8, !P0 ;  /* 0x000000080000720c */ /* 0x001fe20004741270 */
[----:B------:R-:W-:Y:S01]  /*74b40*/  VIADD R0, R3, 0x189 ;  /* 0x0000018903007836 */ /* 0x000fe20000000000 */
[----:B------:R-:W-:-:S03]  /*74b50*/  PRMT R2, R103, 0x7632, R2 ;  /* 0x0000763267027816 */ /* 0x000fc60000000002 */
[----:B------:R-:W0:Y:S01]  /*74b60*/  LDC R4, c[0x0][0x22c] ;  /* 0x00008b00ff047b82 */ /* 0x000e220000000800 */
[----:B------:R-:W-:Y:S01]  /*74b70*/  ISETP.LT.AND P4, PT, R0, R11, !P0 ;  /* 0x0000000b0000720c */ /* 0x000fe20004781270 */
[C---:B------:R-:W-:Y:S01]  /*74b80*/  VIADD R0, R3.reuse, 0x18a ;  /* 0x0000018a03007836 */ /* 0x040fe20000000000 */
[----:B---3--:R3:W-:Y:S04]  /*74b90*/  @P1 STG.E.U16 desc[UR4][R34.64], R103 ;  /* 0x0000006722001986 */ /* 0x0087e8000c101504 */
[----:B-1----:R-:W-:Y:S01]  /*74ba0*/  ISETP.LT.AND P1, PT, R0, R5, !P0 ;  /* 0x000000050000720c */ /* 0x002fe20004721270 */
[----:B------:R1:W-:Y:S01]  /*74bb0*/  @P2 STG.E.U16 desc[UR4][R22.64], R2 ;  /* 0x0000000216002986 */ /* 0x0003e2000c101504 */
[----:B------:R-:W0:Y:S03]  /*74bc0*/  LDC R8, c[0x0][0x22c] ;  /* 0x00008b00ff087b82 */ /* 0x000e260000000800 */
        /* <DEDUP_REMOVED lines=15> */
[----:B------:R-:W1:Y:S02]  /*74cc0*/  LDC R9, c[0x0][0x22c] ;  /* 0x00008b00ff097b82 */ /* 0x000e640000000800 */
[----:B------:R-:W-:-:S02]  /*74cd0*/  ISETP.LT.AND P1, PT, R2, R10, !P0 ;  /* 0x0000000a0200720c */ /* 0x000fc40004721270 */
[----:B0-----:R-:W-:Y:S01]  /*74ce0*/  ISETP.LT.AND P3, PT, R0, R4, !P0 ;  /* 0x000000040000720c */ /* 0x001fe20004761270 */
[----:B------:R-:W-:-:S04]  /*74cf0*/  VIADD R2, R3, 0x18e ;  /* 0x0000018e03027836 */ /* 0x000fc80000000000 */
[----:B------:R0:W-:Y:S01]  /*74d00*/  @P2 STG.E.U16 desc[UR4][R42.64], R105 ;  /* 0x000000692a002986 */ /* 0x0001e2000c101504 */
[----:B------:R-:W-:Y:S01]  /*74d10*/  ISETP.LT.AND P2, PT, R2, R8, !P0 ;  /* 0x000000080200720c */ /* 0x000fe20004741270 */
[----:B------:R-:W-:Y:S01]  /*74d20*/  VIADD R0, R3, 0x18f ;  /* 0x0000018f03007836 */ /* 0x000fe20000000000 */
[----:B------:R-:W2:Y:S08]  /*74d30*/  LDC R4, c[0x0][0x22c] ;  /* 0x00008b00ff047b82 */ /* 0x000eb00000000800 */
[----:B------:R-:W2:Y:S01]  /*74d40*/  LDC R10, c[0x0][0x22c] ;  /* 0x00008b00ff0a7b82 */ /* 0x000ea20000000800 */
[----:B0-----:R-:W2:Y:S04]  /*74d50*/  LDL.LU.64 R42, [R1+0x268] ;  /* 0x00026800012a7983 */ /* 0x001ea80000300a00 */
[----:B------:R-:W2:Y:S01]  /*74d60*/  LDL.LU.64 R32, [R1+0x260] ;  /* 0x0002600001207983 */ /* 0x000ea20000300a00 */
[----:B----4-:R-:W-:-:S03]  /*74d70*/  PRMT R2, R106, 0x7632, R2 ;  /* 0x000076326a027816 */ /* 0x010fc60000000002 */
[----:B---3--:R-:W-:Y:S01]  /*74d80*/  @P1 STG.E.U16 desc[UR4][R34.64], R106 ;  /* 0x0000006a22001986 */ /* 0x008fe2000c101504 */
[----:B------:R-:W0:Y:S03]  /*74d90*/  LDC R8, c[0x0][0x22c] ;  /* 0x00008b00ff087b82 */ /* 0x000e260000000800 */
[----:B------:R3:W-:Y:S04]  /*74da0*/  @P3 STG.E.U16 desc[UR4][R108.64], R2 ;  /* 0x000000026c003986 */ /* 0x0007e8000c101504 */
[----:B---3--:R-:W3:Y:S01]  /*74db0*/  LDL.LU.64 R108, [R1+0x2058] ;  /* 0x00205800016c7983 */ /* 0x008ee20000300a00 */
[----:B------:R-:W-:Y:S01]  /*74dc0*/  ISETP.LT.AND P4, PT, R0, R5, !P0 ;  /* 0x000000050000720c */ /* 0x000fe20004781270 */
[----:B------:R-:W-:Y:S01]  /*74dd0*/  VIADD R0, R3, 0x190 ;  /* 0x0000019003007836 */ /* 0x000fe20000000000 */
[----:B------:R-:W-:Y:S01]  /*74de0*/  PRMT R2, R107, 0x7632, R2 ;  /* 0x000076326b027816 */ /* 0x000fe20000000002 */
[----:B------:R-:W-:Y:S01]  /*74df0*/  @P2 STG.E.U16 desc[UR4][R22.64], R107 ;  /* 0x0000006b16002986 */ /* 0x000fe2000c101504 */
[----:B------:R-:W4:Y:S02]  /*74e00*/  LDC R5, c[0x0][0x22c] ;  /* 0x00008b00ff057b82 */ /* 0x000f240000000800 */
[----:B-1----:R-:W-:Y:S01]  /*74e10*/  ISETP.LT.AND P1, PT, R0, R9, !P0 ;  /* 0x000000090000720c */ /* 0x002fe20004721270 */
[----:B------:R-:W4:Y:S04]  /*74e20*/  LDL.LU.64 R20, [R1+0x248] ;  /* 0x0002480001147983 */ /* 0x000f280000300a00 */
[----:B------:R-:W4:Y:S04]  /*74e30*/  LDL.LU.64 R34, [R1+0x240] ;  /* 0x0002400001227983 */ /* 0x000f280000300a00 */
[----:B--2---:R-:W-:Y:S01]  /*74e40*/  @P4 STG.E.U16 desc[UR4][R40.64], R2 ;  /* 0x0000000228004986 */ /* 0x004fe2000c101504 */
[C---:B------:R-:W-:Y:S01]  /*74e50*/  VIADD R0, R3.reuse, 0x191 ;  /* 0x0000019103007836 */ /* 0x040fe20000000000 */
[----:B------:R-:W1:Y:S02]  /*74e60*/  LDC R9, c[0x0][0x22c] ;  /* 0x00008b00ff097b82 */ /* 0x000e640000000800 */
        /* <DEDUP_REMOVED lines=9> */
[----:B0-----:R-:W-:Y:S01]  /*74f00*/  ISETP.LT.AND P3, PT, R2, R8, !P0 ;  /* 0x000000080200720c */ /* 0x001fe20004761270 */
[----:B------:R-:W0:Y:S01]  /*74f10*/  LDC R11, c[0x0][0x22c] ;  /* 0x00008b00ff0b7b82 */ /* 0x000e220000000800 */
[----:B----4-:R-:W-:Y:S01]  /*74f20*/  ISETP.LT.AND P4, PT, R0, R5, !P0 ;  /* 0x000000050000720c */ /* 0x010fe20004781270 */
[----:B------:R-:W-:Y:S02]  /*74f30*/  VIADD R0, R3, 0x195 ;  /* 0x0000019503007836 */ /* 0x000fe40000000000 */
[----:B------:R4:W-:Y:S01]  /*74f40*/  @P2 STG.E.U16 desc[UR4][R42.64], R108 ;  /* 0x0000006c2a002986 */ /* 0x0009e2000c101504 */
[----:B------:R-:W-:-:S02]  /*74f50*/  PRMT R2, R109, 0x7632, R2 ;  /* 0x000076326d027816 */ /* 0x000fc40000000002 */
[----:B------:R-:W-:Y:S01]  /*74f60*/  ISETP.LT.AND P2, PT, R0, R10, !P0 ;  /* 0x0000000a0000720c */ /* 0x000fe20004741270 */
[----:B------:R-:W3:Y:S01]  /*74f70*/  LDL.LU.64 R22, [R1+0x1c8] ;  /* 0x0001c80001167983 */ /* 0x000ee20000300a00 */
[----:B------:R-:W0:Y:S03]  /*74f80*/  LDC R8, c[0x0][0x22c] ;  /* 0x00008b00ff087b82 */ /* 0x000e260000000800 */
[----:B------:R1:W-:Y:S04]  /*74f90*/  @P1 STG.E.U16 desc[UR4][R32.64], R109 ;  /* 0x0000006d20001986 */ /* 0x0003e8000c101504 */
[----:B------:R-:W-:Y:S01]  /*74fa0*/  @P3 STG.E.U16 desc[UR4][R20.64], R2 ;  /* 0x0000000214003986 */ /* 0x000fe2000c101504 */
[----:B------:R-:W0:Y:S03]  /*74fb0*/  LDC R5, c[0x0][0x22c] ;  /* 0x00008b00ff057b82 */ /* 0x000e260000000800 */
[----:B----4-:R-:W4:Y:S04]  /*74fc0*/  LDL.LU.64 R42, [R1+0x1c0] ;  /* 0x0001c000012a7983 */ /* 0x010f280000300a00 */
[----:B-1----:R-:W4:Y:S01]  /*74fd0*/  LDL.LU.64 R32, [R1+0x1b8] ;  /* 0x0001b80001207983 */ /* 0x002f220000300a00 */
[----:B------:R-:W1:Y:S01]  /*74fe0*/  LDC R4, c[0x0][0x22c] ;  /* 0x00008b00ff047b82 */ /* 0x000e620000000800 */
[----:B------:R-:W-:-:S07]  /*74ff0*/  VIADD R0, R3, 0x196 ;  /* 0x0000019603007836 */ /* 0x000fce0000000000 */
[----:B------:R-:W4:Y:S01]  /*75000*/  LDC R10, c[0x0][0x22c] ;  /* 0x00008b00ff0a7b82 */ /* 0x000f220000000800 */
[----:B--2---:R2:W-:Y:S02]  /*75010*/  @P4 STG.E.U16 desc[UR4][R34.64], R110 ;  /* 0x0000006e22004986 */ /* 0x0045e4000c101504 */
[----:B--2---:R-:W-:-:S05]  /*75020*/  PRMT R110, R110, 0x7632, R110 ;  /* 0x000076326e6e7816 */ /* 0x004fca000000006e */
[----:B------:R2:W-:Y:S04]  /*75030*/  @P2 STG.E.U16 desc[UR4][R112.64], R110 ;  /* 0x0000006e70002986 */ /* 0x0005e8000c101504 */
[----:B--2---:R-:W2:Y:S01]  /*75040*/  LDL.LU.64 R112, [R1+0x2048] ;  /* 0x0020480001707983 */ /* 0x004ea20000300a00 */
[----:B------:R-:W-:Y:S01]  /*75050*/  ISETP.LT.AND P1, PT, R0, R9, !P0 ;  /* 0x000000090000720c */ /* 0x000fe20004721270 */
[C---:B------:R-:W-:Y:S01]  /*75060*/  VIADD R0, R3.reuse, 0x197 ;  /* 0x0000019703007836 */ /* 0x040fe20000000000 */
[----:B------:R-:W4:Y:S01]  /*75070*/  LDC R9, c[0x0][0x22c] ;  /* 0x00008b00ff097b82 */ /* 0x000f220000000800 */
[C---:B------:R-:W-:Y:S01]  /*75080*/  VIADD R2, R3.reuse, 0x198 ;  /* 0x0000019803027836 */ /* 0x040fe20000000000 */
[----:B------:R-:W4:Y:S02]  /*75090*/  LDL.LU.64 R34, [R1+0x1a8] ;  /* 0x0001a80001227983 */ /* 0x000f240000300a00 */
[----:B0-----:R-:W-:Y:S01]  /*750a0*/  ISETP.LT.AND P2, PT, R0, R8, !P0 ;  /* 0x000000080000720c */ /* 0x001fe20004741270 */
[----:B------:R-:W-:Y:S01]  /*750b0*/  VIADD R0, R3, 0x199 ;  /* 0x0000019903007836 */ /* 0x000fe20000000000 */
[----:B------:R-:W-:-:S02]  /*750c0*/  ISETP.LT.AND P3, PT, R2, R5, !P0 ;  /* 0x000000050200720c */ /* 0x000fc40004761270 */
[----:B------:R-:W0:Y:S02]  /*750d0*/  LDC R8, c[0x0][0x22c] ;  /* 0x00008b00ff087b82 */ /* 0x000e240000000800 */
[----:B------:R-:W-:Y:S01]  /*750e0*/  ISETP.LT.AND P4, PT, R0, R11, !P0 ;  /* 0x0000000b0000720c */ /* 0x000fe20004781270 */
[----:B------:R-:W-:Y:S01]  /*750f0*/  VIADD R0, R3, 0x19a ;  /* 0x0000019a03007836 */ /* 0x000fe20000000000 */
[----:B---3--:R3:W-:Y:S01]  /*75100*/  @P1 STG.E.U16 desc[UR4][R40.64], R111 ;  /* 0x0000006f28001986 */ /* 0x0087e2000c101504 */
[----:B------:R-:W-:-:S03]  /*75110*/  PRMT R2, R111, 0x7632, R2 ;  /* 0x000076326f027816 */ /* 0x000fc60000000002 */
[----:B-1----:R-:W-:Y:S01]  /*75120*/  ISETP.LT.AND P1, PT, R0, R4, !P0 ;  /* 0x000000040000720c */ /* 0x002fe20004721270 */
[----:B------:R-:W1:Y:S01]  /*75130*/  LDC R5, c[0x0][0x22c] ;  /* 0x00008b00ff057b82 */ /* 0x000e620000000800 */
[----:B------:R3:W-:Y:S04]  /*75140*/  @P2 STG.E.U16 desc[UR4][R22.64], R2 ;  /* 0x0000000216002986 */ /* 0x0007e8000c101504 */
[----:B---3--:R-:W3:Y:S01]  /*75150*/  LDL.LU.64 R40, [R1+0x1a0] ;  /* 0x0001a00001287983 */ /* 0x008ee20000300a00 */
[----:B------:R-:W-:Y:S02]  /*75160*/  VIADD R0, R3, 0x19b ;  /* 0x0000019b03007836 */ /* 0x000fe40000000000 */
[----:B------:R-:W3:Y:S01]  /*75170*/  LDC R4, c[0x0][0x22c] ;  /* 0x00008b00ff047b82 */ /* 0x000ee20000000800 */
[----:B------:R-:W3:Y:S01]  /*75180*/  LDL.LU.64 R22, [R1+0x190] ;  /* 0x0001900001167983 */ /* 0x000ee20000300a00 */
[----:B--2---:R-:W-:-:S03]  /*75190*/  PRMT R2, R112, 0x7632, R2 ;  /* 0x0000763270027816 */ /* 0x004fc60000000002 */
[----:B----4-:R2:W-:Y:S04]  /*751a0*/  @P3 STG.E.U16 desc[UR4][R42.64], R112 ;  /* 0x000000702a003986 */ /* 0x0105e8000c101504 */
        /* <DEDUP_REMOVED lines=8> */
[----:B------:R-:W2:Y:S01]  /*75230*/  LDL.LU.64 R32, [R1+0x178] ;  /* 0x0001780001207983 */ /* 0x000ea20000300a00 */
[----:B------:R-:W3:Y:S01]  /*75240*/  LDC R10, c[0x0][0x22c] ;  /* 0x00008b00ff0a7b82 */ /* 0x000ee20000000800 */
[----:B------:R-:W-:-:S02]  /*75250*/  ISETP.LT.AND P1, PT, R2, R9, !P0 ;  /* 0x000000090200720c */ /* 0x000fc40004721270 */
[----:B0-----:R-:W-:Y:S01]  /*75260*/  ISETP.LT.AND P3, PT, R0, R8, !P0 ;  /* 0x000000080000720c */ /* 0x001fe20004761270 */
[----:B------:R-:W-:-:S04]  /*75270*/  VIADD R0, R3, 0x19e ;  /* 0x0000019e03007836 */ /* 0x000fc80000000000 */
[----:B------:R0:W-:Y:S01]  /*75280*/  @P2 STG.E.U16 desc[UR4][R34.64], R113 ;  /* 0x0000007122002986 */ /* 0x0001e2000c101504 */
[----:B-1----:R-:W-:Y:S01]  /*75290*/  ISETP.LT.AND P2, PT, R0, R5, !P0 ;  /* 0x000000050000720c */ /* 0x002fe20004741270 */
[----:B------:R-:W-:Y:S01]  /*752a0*/  VIADD R2, R3, 0x19f ;  /* 0x0000019f03027836 */ /* 0x000fe20000000000 */
[----:B------:R-:W1:Y:S08]  /*752b0*/  LDC R9, c[0x0][0x22c] ;  /* 0x00008b00ff097b82 */ /* 0x000e700000000800 */
[----:B------:R-:W1:Y:S01]  /*752c0*/  LDC R8, c[0x0][0x22c] ;  /* 0x00008b00ff087b82 */ /* 0x000e620000000800 */
[----:B0-----:R-:W2:Y:S01]  /*752d0*/  LDL.LU.64 R34, [R1+0x170] ;  /* 0x0001700001227983 */ /* 0x001ea20000300a00 */
[----:B----4-:R-:W-:-:S03]  /*752e0*/  PRMT R0, R114, 0x7632, R0 ;  /* 0x0000763272007816 */ /* 0x010fc60000000000 */
[----:B---3--:R-:W-:Y:S04]  /*752f0*/  @P1 STG.E.U16 desc[UR4][R40.64], R114 ;  /* 0x0000007228001986 */ /* 0x008fe8000c101504 */
[----:B------:R0:W-:Y:S04]  /*75300*/  @P3 STG.E.U16 desc[UR4][R116.64], R0 ;  /* 0x0000000074003986 */ /* 0x0001e8000c101504 */
[----:B0-----:R-:W3:Y:S01]  /*75310*/  LDL.LU.64 R116, [R1+0x2038] ;  /* 0x0020380001747983 */ /* 0x001ee20000300a00 */
[C---:B------:R-:W-:Y:S01]  /*75320*/  VIADD R5, R3.reuse, 0x1a0 ;  /* 0x000001a003057836 */ /* 0x040fe20000000000 */
[----:B------:R-:W-:Y:S01]  /*75330*/  ISETP.LT.AND P4, PT, R2, R4, !P0 ;  /* 0x000000040200720c */ /* 0x000fe20004781270 */
[----:B------:R-:W-:Y:S01]  /*75340*/  VIADD R11, R3, 0x1a2 ;  /* 0x000001a2030b7836 */ /* 0x000fe20000000000 */
[----:B------:R-:W-:Y:S01]  /*75350*/  PRMT R12, R115, 0x7632, R12 ;  /* 0x00007632730c7816 */ /* 0x000fe2000000000c */
[----:B------:R-:W-:Y:S01]  /*75360*/  @P2 STG.E.U16 desc[UR4][R22.64], R115 ;  /* 0x0000007316002986 */ /* 0x000fe2000c101504 */
[----:B------:R-:W-:Y:S01]  /*75370*/  ISETP.LT.AND P1, PT, R5, R10, !P0 ;  /* 0x0000000a0500720c */ /* 0x000fe20004721270 */
[----:B------:R-:W0:Y:S02]  /*75380*/  LDC R2, c[0x0][0x22c] ;  /* 0x00008b00ff027b82 */ /* 0x000e240000000800 */
[----:B------:R-:W4:Y:S04]  /*75390*/  LDL.LU.64 R20, [R1+0x168] ;  /* 0x0001680001147983 */ /* 0x000f280000300a00 */
[----:B------:R-:W4:Y:S02]  /*753a0*/  LDL.LU.64 R40, [R1+0x160] ;  /* 0x0001600001287983 */ /* 0x000f240000300a00 */
[----:B------:R-:W0:Y:S02]  /*753b0*/  LDC R4, c[0x0][0x22c] ;  /* 0x00008b00ff047b82 */ /* 0x000e240000000800 */
[----:B--2---:R-:W-:Y:S01]  /*753c0*/  @P4 STG.E.U16 desc[UR4][R42.64], R12 ;  /* 0x0000000c2a004986 */ /* 0x004fe2000c101504 */
[----:B------:R-:W-:-:S05]  /*753d0*/  VIADD R10, R3, 0x1a1 ;  /* 0x000001a1030a7836 */ /* 0x000fca0000000000 */
[----:B------:R-:W2:Y:S01]  /*753e0*/  LDC R5, c[0x0][0x22c] ;  /* 0x00008b00ff057b82 */ /* 0x000ea20000000800 */
[C---:B------:R-:W-:Y:S02]  /*753f0*/  VIADD R13, R3.reuse, 0x1a3 ;  /* 0x000001a3030d7836 */ /* 0x040fe40000000000 */
[----:B------:R-:W-:-:S05]  /*75400*/  VIADD R15, R3, 0x1a4 ;  /* 0x000001a4030f7836 */ /* 0x000fca0000000000 */
[----:B------:R-:W4:Y:S01]  /*75410*/  LDC R0, c[0x0][0x22c] ;  /* 0x00008b00ff007b82 */ /* 0x000f220000000800 */
[----:B---3--:R3:W-:Y:S04]  /*75420*/  @P1 STG.E.U16 desc[UR4][R118.64], R116 ;  /* 0x0000007476001986 */ /* 0x0087e8000c101504 */
[----:B---3--:R-:W3:Y:S01]  /*75430*/  LDL.LU.64 R118, [R1+0x2030] ;  /* 0x0020300001767983 */ /* 0x008ee20000300a00 */
[----:B-1----:R-:W-:Y:S02]  /*75440*/  ISETP.LT.AND P2, PT, R10, R9, !P0 ;  /* 0x000000090a00720c */ /* 0x002fe40004741270 */
[----:B------:R-:W-:Y:S01]  /*75450*/  ISETP.LT.AND P1, PT, R11, R8, !P0 ;  /* 0x000000080b00720c */ /* 0x000fe20004721270 */
[----:B------:R-:W-:Y:S01]  /*75460*/  VIADD R8, R3, 0x1a5 ;  /* 0x000001a503087836 */ /* 0x000fe20000000000 */
[----:B------:R-:W-:Y:S01]  /*75470*/  PRMT R10, R116, 0x7632, R10 ;  /* 0x00007632740a7816 */ /* 0x000fe2000000000a */
[----:B------:R-:W3:Y:S01]  /*75480*/  LDL.LU.64 R42, [R1+0x150] ;  /* 0x00015000012a7983 */ /* 0x000ee20000300a00 */
[----:B0-----:R-:W-:Y:S01]  /*75490*/  ISETP.LT.AND P3, PT, R13, R2, !P0 ;  /* 0x000000020d00720c */ /* 0x001fe20004761270 */
[----:B------:R-:W0:Y:S01]  /*754a0*/  LDC R9, c[0x0][0x22c] ;  /* 0x00008b00ff097b82 */ /* 0x000e220000000800 */
[----:B------:R-:W-:Y:S01]  /*754b0*/  ISETP.LT.AND P4, PT, R15, R4, !P0 ;  /* 0x000000040f00720c */ /* 0x000fe20004781270 */
[----:B------:R-:W3:Y:S04]  /*754c0*/  LDL.LU.64 R22, [R1+0x148] ;  /* 0x0001480001167983 */ /* 0x000ee80000300a00 */
[----:B------:R1:W-:Y:S01]  /*754d0*/  @P2 STG.E.U16 desc[UR4][R32.64], R10 ;  /* 0x0000000a20002986 */ /* 0x0003e2000c101504 */
[----:B--2---:R-:W-:Y:S01]  /*754e0*/  ISETP.LT.AND P2, PT, R8, R5, !P0 ;  /* 0x000000050800720c */ /* 0x004fe20004741270 */
[----:B------:R-:W2:Y:S01]  /*754f0*/  LDC R4, c[0x0][0x22c] ;  /* 0x00008b00ff047b82 */ /* 0x000ea20000000800 */
[----:B------:R-:W-:Y:S01]  /*75500*/  PRMT R12, R117, 0x7632, R12 ;  /* 0x00007632750c7816 */ /* 0x000fe2000000000c */
[----:B------:R1:W-:Y:S04]  /*75510*/  @P1 STG.E.U16 desc[UR4][R34.64], R117 ;  /* 0x0000007522001986 */ /* 0x0003e8000c101504 */
[----:B----4-:R-:W-:Y:S02]  /*75520*/  @P3 STG.E.U16 desc[UR4][R20.64], R12 ;  /* 0x0000000c14003986 */ /* 0x010fe4000c101504 */
[----:B------:R-:W4:Y:S02]  /*75530*/  LDC R2, c[0x0][0x22c] ;  /* 0x00008b00ff027b82 */ /* 0x000f240000000800 */
[----:B-1----:R-:W2:Y:S04]  /*75540*/  LDL.LU.64 R32, [R1+0x140] ;  /* 0x0001400001207983 */ /* 0x002ea80000300a00 */
[----:B------:R-:W2:Y:S01]  /*75550*/  LDL.LU.64 R34, [R1+0x138] ;  /* 0x0001380001227983 */ /* 0x000ea20000300a00 */
[----:B---3--:R-:W-:-:S03]  /*75560*/  PRMT R13, R118, 0x7632, R13 ;  /* 0x00007632760d7816 */ /* 0x008fc6000000000d */
[----:B------:R-:W-:Y:S01]  /*75570*/  @P4 STG.E.U16 desc[UR4][R40.64], R118 ;  /* 0x0000007628004986 */ /* 0x000fe2000c101504 */
[----:B------:R-:W1:Y:S03]  /*75580*/  LDC R5, c[0x0][0x22c] ;  /* 0x00008b00ff057b82 */ /* 0x000e660000000800 */
[----:B------:R3:W-:Y:S04]  /*75590*/  @P2 STG.E.U16 desc[UR4][R124.64], R13 ;  /* 0x0000000d7c002986 */ /* 0x0007e8000c101504 */
[----:B---3--:R-:W3:Y:S01]  /*755a0*/  LDL.LU.64 R124, [R1+0x2028] ;  /* 0x00202800017c7983 */ /* 0x008ee20000300a00 */
[C---:B------:R-:W-:Y:S02]  /*755b0*/  VIADD R8, R3.reuse, 0x1a6 ;  /* 0x000001a603087836 */ /* 0x040fe40000000000 */
[----:B------:R-:W-:Y:S01]  /*755c0*/  VIADD R11, R3, 0x1a8 ;  /* 0x000001a8030b7836 */ /* 0x000fe20000000000 */
[----:B------:R-:W-:Y:S01]  /*755d0*/  PRMT R10, R119, 0x7632, R10 ;  /* 0x00007632770a7816 */ /* 0x000fe2000000000a */
[----:B------:R-:W3:Y:S01]  /*755e0*/  LDL.LU.64 R40, [R1+0x128] ;  /* 0x0001280001287983 */ /* 0x000ee20000300a00 */
[----:B0-----:R-:W-:Y:S01]  /*755f0*/  ISETP.LT.AND P1, PT, R8, R9, !P0 ;  /* 0x000000090800720c */ /* 0x001fe20004721270 */
[----:B------:R-:W-:Y:S01]  /*75600*/  VIADD R9, R3, 0x1a7 ;  /* 0x000001a703097836 */ /* 0x000fe20000000000 */
[----:B----4-:R-:W-:Y:S01]  /*75610*/  ISETP.LT.AND P3, PT, R11, R2, !P0 ;  /* 0x000000020b00720c */ /* 0x010fe20004761270 */
[----:B------:R-:W0:Y:S03]  /*75620*/  LDC R8, c[0x0][0x22c] ;  /* 0x00008b00ff087b82 */ /* 0x000e260000000800 */
[----:B------:R-:W-:Y:S01]  /*75630*/  ISETP.LT.AND P2, PT, R9, R0, !P0 ;  /* 0x000000000900720c */ /* 0x000fe20004741270 */
[----:B------:R-:W-:-:S04]  /*75640*/  VIADD R9, R3, 0x1a9 ;  /* 0x000001a903097836 */ /* 0x000fc80000000000 */
[----:B------:R-:W4:Y:S01]  /*75650*/  LDC R0, c[0x0][0x22c] ;  /* 0x00008b00ff007b82 */ /* 0x000f220000000800 */
[----:B--2---:R-:W-:Y:S01]  /*75660*/  ISETP.LT.AND P4, PT, R9, R4, !P0 ;  /* 0x000000040900720c */ /* 0x004fe20004781270 */
[----:B------:R-:W-:Y:S01]  /*75670*/  VIADD R4, R3, 0x1aa ;  /* 0x000001aa03047836 */ /* 0x000fe20000000000 */
[----:B------:R2:W-:Y:S04]  /*75680*/  @P1 STG.E.U16 desc[UR4][R42.64], R119 ;  /* 0x000000772a001986 */ /* 0x0005e8000c101504 */
[----:B-1----:R-:W-:Y:S01]  /*75690*/  ISETP.LT.AND P1, PT, R4, R5, !P0 ;  /* 0x000000050400720c */ /* 0x002fe20004721270 */
[----:B------:R1:W-:Y:S01]  /*756a0*/  @P2 STG.E.U16 desc[UR4][R22.64], R10 ;  /* 0x0000000a16002986 */ /* 0x0003e2000c101504 */
[----:B------:R-:W4:Y:S03]  /*756b0*/  LDC R2, c[0x0][0x22c] ;  /* 0x00008b00ff027b82 */ /* 0x000f260000000800 */
[----:B--2---:R-:W2:Y:S01]  /*756c0*/  LDL.LU.64 R42, [R1+0x120] ;  /* 0x00012000012a7983 */ /* 0x004ea20000300a00 */
[----:B---3--:R-:W-:-:S03]  /*756d0*/  PRMT R12, R124, 0x7632, R12 ;  /* 0x000076327c0c7816 */ /* 0x008fc6000000000c */
[----:B------:R3:W-:Y:S01]  /*756e0*/  @P3 STG.E.U16 desc[UR4][R32.64], R124 ;  /* 0x0000007c20003986 */ /* 0x0007e2000c101504 */
[C---:B------:R-:W-:Y:S01]  /*756f0*/  VIADD R9, R3.reuse, 0x1ab ;  /* 0x000001ab03097836 */ /* 0x040fe20000000000 */
[----:B------:R-:W2:Y:S02]  /*75700*/  LDC R4, c[0x0][0x22c] ;  /* 0x00008b00ff047b82 */ /* 0x000ea40000000800 */
[----:B-1----:R-:W2:Y:S04]  /*75710*/  LDL.LU.64 R22, [R1+0x110] ;  /* 0x0001100001167983 */ /* 0x002ea80000300a00 */
[----:B------:R-:W-:Y:S01]  /*75720*/  @P4 STG.E.U16 desc[UR4][R34.64], R12 ;  /* 0x0000000c22004986 */ /* 0x000fe2000c101504 */
[----:B------:R-:W-:Y:S01]  /*75730*/  VIADD R11, R3, 0x1ad ;  /* 0x000001ad030b7836 */ /* 0x000fe20000000000 */
[----:B------:R-:W1:Y:S02]  /*75740*/  LDC R5, c[0x0][0x22c] ;  /* 0x00008b00ff057b82 */ /* 0x000e640000000800 */
[----:B---3--:R-:W3:Y:S04]  /*75750*/  LDL.LU.64 R32, [R1+0x108] ;  /* 0x0001080001207983 */ /* 0x008ee80000300a00 */
[----:B------:R0:W-:Y:S04]  /*75760*/  @P1 STG.E.U16 desc[UR4][R126.64], R125 ;  /* 0x0000007d7e001986 */ /* 0x0001e8000c101504 */
[----:B0-----:R-:W2:Y:S01]  /*75770*/  LDL.LU.64 R126, [R1+0x2020] ;  /* 0x00202000017e7983 */ /* 0x001ea20000300a00 */
[----:B------:R-:W-:Y:S01]  /*75780*/  ISETP.LT.AND P2, PT, R9, R8, !P0 ;  /* 0x000000080900720c */ /* 0x000fe20004741270 */
[----:B------:R-:W-:Y:S01]  /*75790*/  VIADD R9, R3, 0x1ac ;  /* 0x000001ac03097836 */ /* 0x000fe20000000000 */
[----:B----4-:R-:W-:Y:S01]  /*757a0*/  ISETP.LT.AND P3, PT, R11, R2, !P0 ;  /* 0x000000020b00720c */ /* 0x010fe20004761270 */
[----:B------:R-:W4:Y:S01]  /*757b0*/  LDL.LU.64 R34, [R1+0xf8] ;  /* 0x0000f80001227983 */ /* 0x000f220000300a00 */
[----:B------:R-:W-:Y:S01]  /*757c0*/  PRMT R10, R125, 0x7632, R10 ;  /* 0x000076327d0a7816 */ /* 0x000fe2000000000a */
[----:B------:R-:W0:Y:S01]  /*757d0*/  LDC R8, c[0x0][0x22c] ;  /* 0x00008b00ff087b82 */ /* 0x000e220000000800 */
[----:B------:R-:W-:-:S07]  /*757e0*/  ISETP.LT.AND P1, PT, R9, R0, !P0 ;  /* 0x000000000900720c */ /* 0x000fce0004721270 */
[----:B------:R1:W-:Y:S01]  /*757f0*/  @P2 STG.E.U16 desc[UR4][R40.64], R10 ;  /* 0x0000000a28002986 */ /* 0x0003e2000c101504 */
[----:B------:R-:W-:Y:S01]  /*75800*/  VIADD R9, R3, 0x1ae ;  /* 0x000001ae03097836 */ /* 0x000fe20000000000 */
[----:B------:R-:W4:Y:S02]  /*75810*/  LDC R0, c[0x0][0x22c] ;  /* 0x00008b00ff007b82 */ /* 0x000f240000000800 */
[----:B-1----:R-:W4:Y:S01]  /*75820*/  LDL.LU.64 R40, [R1+0xf0] ;  /* 0x0000f00001287983 */ /* 0x002f220000300a00 */
[----:B--2---:R-:W-:-:S03]  /*75830*/  PRMT R12, R126, 0x7632, R12 ;  /* 0x000076327e0c7816 */ /* 0x004fc6000000000c */
[----:B------:R-:W-:Y:S04]  /*75840*/  @P1 STG.E.U16 desc[UR4][R42.64], R126 ;  /* 0x0000007e2a001986 */ /* 0x000fe8000c101504 */
[----:B------:R1:W-:Y:S04]  /*75850*/  @P3 STG.E.U16 desc[UR4][R132.64], R12 ;  /* 0x0000000c84003986 */ /* 0x0003e8000c101504 */
[----:B-1----:R-:W2:Y:S01]  /*75860*/  LDL.LU.64 R132, [R1+0x2018] ;  /* 0x0020180001847983 */ /* 0x002ea20000300a00 */
[----:B------:R-:W-:Y:S01]  /*75870*/  VIADD R2, R3, 0x1af ;  /* 0x000001af03027836 */ /* 0x000fe20000000000 */
[----:B------:R-:W-:Y:S01]  /*75880*/  ISETP.LT.AND P2, PT, R9, R4, !P0 ;  /* 0x000000040900720c */ /* 0x000fe20004741270 */
[----:B------:R-:W-:Y:S01]  /*75890*/  VIADD R9, R3, 0x1b0 ;  /* 0x000001b003097836 */ /* 0x000fe20000000000 */
[----:B------:R-:W-:Y:S01]  /*758a0*/  PRMT R13, R127, 0x7632, R13 ;  /* 0x000076327f0d7816 */ /* 0x000fe2000000000d */
[----:B------:R-:W4:Y:S01]  /*758b0*/  LDL.LU.64 R20, [R1+0xe8] ;  /* 0x0000e80001147983 */ /* 0x000f220000300a00 */
[----:B------:R-:W-:Y:S01]  /*758c0*/  ISETP.LT.AND P4, PT, R2, R5, !P0 ;  /* 0x000000050200720c */ /* 0x000fe20004781270 */
[----:B------:R-:W1:Y:S01]  /*758d0*/  LDC R4, c[0x0][0x22c] ;  /* 0x00008b00ff047b82 */ /* 0x000e620000000800 */
[----:B0-----:R-:W-:Y:S01]  /*758e0*/  ISETP.LT.AND P1, PT, R9, R8, !P0 ;  /* 0x000000080900720c */ /* 0x001fe20004721270 */
[----:B------:R-:W4:Y:S06]  /*758f0*/  LDL.LU.64 R42, [R1+0xe0] ;  /* 0x0000e000012a7983 */ /* 0x000f2c0000300a00 */
[----:B------:R-:W-:Y:S01]  /*75900*/  @P2 STG.E.U16 desc[UR4][R22.64], R127 ;  /* 0x0000007f16002986 */ /* 0x000fe2000c101504 */
[----:B------:R-:W0:Y:S03]  /*75910*/  LDC R5, c[0x0][0x22c] ;  /* 0x00008b00ff057b82 */ /* 0x000e260000000800 */
[----:B---3--:R-:W-:Y:S05]  /*75920*/  @P4 STG.E.U16 desc[UR4][R32.64], R13 ;  /* 0x0000000d20004986 */ /* 0x008fea000c101504 */
[----:B------:R-:W3:Y:S01]  /*75930*/  LDC R2, c[0x0][0x22c] ;  /* 0x00008b00ff027b82 */ /* 0x000ee20000000800 */
[----:B------:R-:W-:-:S07]  /*75940*/  VIADD R9, R3, 0x1b1 ;  /* 0x000001b103097836 */ /* 0x000fce0000000000 */
[----:B------:R-:W1:Y:S01]  /*75950*/  LDC R8, c[0x0][0x22c] ;  /* 0x00008b00ff087b82 */ /* 0x000e620000000800 */
[----:B--2---:R2:W-:Y:S04]  /*75960*/  @P1 STG.E.U16 desc[UR4][R134.64], R132 ;  /* 0x0000008486001986 */ /* 0x0045e8000c101504 */
[----:B--2---:R-:W2:Y:S01]  /*75970*/  LDL.LU.64 R134, [R1+0x2010] ;  /* 0x0020100001867983 */ /* 0x004ea20000300a00 */
[----:B----4-:R-:W-:Y:S01]  /*75980*/  ISETP.LT.AND P2, PT, R9, R0, !P0 ;  /* 0x000000000900720c */ /* 0x010fe20004741270 */
[C---:B------:R-:W-:Y:S02]  /*75990*/  VIADD R10, R3.reuse, 0x1b4 ;  /* 0x000001b4030a7836 */ /* 0x040fe40000000000 */
[C---:B------:R-:W-:Y:S01]  /*759a0*/  VIADD R11, R3.reuse, 0x1b3 ;  /* 0x000001b3030b7836 */ /* 0x040fe20000000000 */
[----:B------:R-:W4:Y:S01]  /*759b0*/  LDL.LU.64 R22, [R1+0xd0] ;  /* 0x0000d00001167983 */ /* 0x000f220000300a00 */
[----:B------:R-:W-:Y:S01]  /*759c0*/  VIADD R9, R3, 0x1b2 ;  /* 0x000001b203097836 */ /* 0x000fe20000000000 */
[----:B0-----:R-:W-:Y:S01]  /*759d0*/  ISETP.LT.AND P4, PT, R10, R5, !P0 ;  /* 0x000000050a00720c */ /* 0x001fe20004781270 */
[----:B------:R-:W0:Y:S01]  /*759e0*/  LDC R0, c[0x0][0x22c] ;  /* 0x00008b00ff007b82 */ /* 0x000e220000000800 */
[----:B------:R-:W-:Y:S01]  /*759f0*/  PRMT R10, R132, 0x7632, R10 ;  /* 0x00007632840a7816 */ /* 0x000fe2000000000a */
[----:B------:R-:W4:Y:S01]  /*75a00*/  LDL.LU.64 R32, [R1+0xc8] ;  /* 0x0000c80001207983 */ /* 0x000f220000300a00 */
[----:B---3--:R-:W-:Y:S01]  /*75a10*/  ISETP.LT.AND P1, PT, R9, R2, !P0 ;  /* 0x000000020900720c */ /* 0x008fe20004721270 */
[----:B------:R-:W-:Y:S01]  /*75a20*/  VIADD R9, R3, 0x1b5 ;  /* 0x000001b503097836 */ /* 0x000fe20000000000 */
[----:B-1----:R-:W-:Y:S01]  /*75a30*/  ISETP.LT.AND P3, PT, R11, R4, !P0 ;  /* 0x000000040b00720c */ /* 0x002fe20004761270 */
[----:B------:R1:W-:Y:S01]  /*75a40*/  @P2 STG.E.U16 desc[UR4][R34.64], R10 ;  /* 0x0000000a22002986 */ /* 0x0003e2000c101504 */
[----:B------:R-:W-:Y:S01]  /*75a50*/  PRMT R12, R133, 0x7632, R12 ;  /* 0x00007632850c7816 */ /* 0x000fe2000000000c */
[----:B------:R-:W3:Y:S01]  /*75a60*/  LDC R5, c[0x0][0x22c] ;  /* 0x00008b00ff057b82 */ /* 0x000ee20000000800 */
[----:B------:R-:W-:-:S07]  /*75a70*/  ISETP.LT.AND P2, PT, R9, R8, !P0 ;  /* 0x000000080900720c */ /* 0x000fce0004741270 */
[----:B------:R1:W-:Y:S01]  /*75a80*/  @P1 STG.E.U16 desc[UR4][R40.64], R133 ;  /* 0x0000008528001986 */ /* 0x0003e2000c101504 */
[----:B------:R-:W3:Y:S03]  /*75a90*/  LDC R2, c[0x0][0x22c] ;  /* 0x00008b00ff027b82 */ /* 0x000ee60000000800 */
[----:B------:R-:W-:Y:S04]  /*75aa0*/  @P3 STG.E.U16 desc[UR4][R20.64], R12 ;  /* 0x0000000c14003986 */ /* 0x000fe8000c101504 */
[----:B-1----:R-:W4:Y:S01]  /*75ab0*/  LDL.LU.64 R34, [R1+0xc0] ;  /* 0x0000c00001227983 */ /* 0x002f220000300a00 */
[----:B------:R-:W1:Y:S03]  /*75ac0*/  LDC R4, c[0x0][0x22c] ;  /* 0x00008b00ff047b82 */ /* 0x000e660000000800 */
[----:B------:R-:W4:Y:S05]  /*75ad0*/  LDL.LU.64 R40, [R1+0xb8] ;  /* 0x0000b80001287983 */ /* 0x000f2a0000300a00 */
[----:B------:R-:W4:Y:S01]  /*75ae0*/  LDC R8, c[0x0][0x22c] ;  /* 0x00008b00ff087b82 */ /* 0x000f220000000800 */
[----:B--2---:R-:W-:Y:S01]  /*75af0*/  PRMT R13, R134, 0x7632, R13 ;  /* 0x00007632860d7816 */ /* 0x004fe2000000000d */
[----:B------:R-:W-:Y:S04]  /*75b00*/  @P4 STG.E.U16 desc[UR4][R42.64], R134 ;  /* 0x000000862a004986 */ /* 0x000fe8000c101504 */
[----:B------:R2:W-:Y:S04]  /*75b10*/  @P2 STG.E.U16 desc[UR4][R140.64], R13 ;  /* 0x0000000d8c002986 */ /* 0x0005e8000c101504 */
[----:B--2---:R-:W2:Y:S01]  /*75b20*/  LDL.LU.64 R140, [R1+0x2008] ;  /* 0x00200800018c7983 */ /* 0x004ea20000300a00 */
[----:B------:R-:W-:-:S02]  /*75b30*/  VIADD R9, R3, 0x1b6 ;  /* 0x000001b603097836 */ /* 0x000fc40000000000 */
[----:B------:R-:W-:Y:S01]  /*75b40*/  VIADD R10, R3, 0x1b9 ;  /* 0x000001b9030a7836 */ /* 0x000fe20000000000 */
[----:B------:R-:W2:Y:S02]  /*75b50*/  LDL.LU.64 R42, [R1+0xa8] ;  /* 0x0000a800012a7983 */ /* 0x000ea40000300a00 */
[----:B0-----:R-:W-:Y:S01]  /*75b60*/  ISETP.LT.AND P1, PT, R9, R0, !P0 ;  /* 0x000000000900720c */ /* 0x001fe20004721270 */
[C---:B------:R-:W-:Y:S01]  /*75b70*/  VIADD R9, R3.reuse, 0x1b7 ;  /* 0x000001b703097836 */ /* 0x040fe20000000000 */
[----:B---3--:R-:W-:Y:S01]  /*75b80*/  ISETP.LT.AND P4, PT, R10, R5, !P0 ;  /* 0x000000050a00720c */ /* 0x008fe20004781270 */
[C---:B------:R-:W-:Y:S01]  /*75b90*/  VIADD R11, R3.reuse, 0x1b8 ;  /* 0x000001b8030b7836 */ /* 0x040fe20000000000 */
[----:B------:R-:W3:Y:S01]  /*75ba0*/  LDL.LU.64 R18, [R1+0xa0] ;  /* 0x0000a00001127983 */ /* 0x000ee20000300a00 */
[----:B------:R-:W-:Y:S01]  /*75bb0*/  VIADD R5, R3, 0x1ba ;  /* 0x000001ba03057836 */ /* 0x000fe20000000000 */
[----:B------:R-:W-:Y:S01]  /*75bc0*/  ISETP.LT.AND P2, PT, R9, R2, !P0 ;  /* 0x000000020900720c */ /* 0x000fe20004741270 */
[----:B------:R-:W0:Y:S01]  /*75bd0*/  LDC R0, c[0x0][0x22c] ;  /* 0x00008b00ff007b82 */ /* 0x000e220000000800 */
[----:B-1----:R-:W-:Y:S01]  /*75be0*/  ISETP.LT.AND P3, PT, R11, R4, !P0 ;  /* 0x000000040b00720c */ /* 0x002fe20004761270 */
[----:B------:R-:W3:Y:S04]  /*75bf0*/  LDL.LU.64 R20, [R1+0x90] ;  /* 0x0000900001147983 */ /* 0x000ee80000300a00 */
[----:B----4-:R1:W-:Y:S01]  /*75c00*/  @P1 STG.E.U16 desc[UR4][R22.64], R135 ;  /* 0x0000008716001986 */ /* 0x0103e2000c101504 */
[----:B------:R-:W-:Y:S01]  /*75c10*/  ISETP.LT.AND P1, PT, R5, R8, !P0 ;  /* 0x000000080500720c */ /* 0x000fe20004721270 */
[----:B------:R-:W4:Y:S01]  /*75c20*/  LDC R2, c[0x0][0x22c] ;  /* 0x00008b00ff027b82 */ /* 0x000f220000000800 */
[----:B------:R-:W-:-:S05]  /*75c30*/  PRMT R10, R135, 0x7632, R10 ;  /* 0x00007632870a7816 */ /* 0x000fca000000000a */
[----:B------:R-:W-:Y:S02]  /*75c40*/  @P2 STG.E.U16 desc[UR4][R32.64], R10 ;  /* 0x0000000a20002986 */ /* 0x000fe4000c101504 */
[----:B------:R-:W4:Y:S02]  /*75c50*/  LDC R4, c[0x0][0x22c] ;  /* 0x00008b00ff047b82 */ /* 0x000f240000000800 */
[----:B-1----:R-:W3:Y:S01]  /*75c60*/  LDL.LU.64 R22, [R1+0x88] ;  /* 0x0000880001167983 */ /* 0x002ee20000300a00 */
[----:B--2---:R-:W-:-:S03]  /*75c70*/  PRMT R12, R140, 0x7632, R12 ;  /* 0x000076328c0c7816 */ /* 0x004fc6000000000c */
[----:B------:R-:W-:Y:S01]  /*75c80*/  @P3 STG.E.U16 desc[UR4][R34.64], R140 ;  /* 0x0000008c22003986 */ /* 0x000fe2000c101504 */
[C---:B------:R-:W-:Y:S01]  /*75c90*/  VIADD R9, R3.reuse, 0x1bb ;  /* 0x000001bb03097836 */ /* 0x040fe20000000000 */
[----:B------:R-:W1:Y:S02]  /*75ca0*/  LDC R8, c[0x0][0x22c] ;  /* 0x00008b00ff087b82 */ /* 0x000e640000000800 */
[----:B------:R-:W-:Y:S04]  /*75cb0*/  @P4 STG.E.U16 desc[UR4][R40.64], R12 ;  /* 0x0000000c28004986 */ /* 0x000fe8000c101504 */
[----:B------:R2:W-:Y:S01]  /*75cc0*/  @P1 STG.E.U16 desc[UR4][R142.64], R141 ;  /* 0x0000008d8e001986 */ /* 0x0005e2000c101504 */
[----:B------:R-:W-:Y:S01]  /*75cd0*/  VIADD R11, R3, 0x1bd ;  /* 0x000001bd030b7836 */ /* 0x000fe20000000000 */
[----:B------:R-:W1:Y:S02]  /*75ce0*/  LDC R5, c[0x0][0x22c] ;  /* 0x00008b00ff057b82 */ /* 0x000e640000000800 */
[----:B--2---:R-:W2:Y:S01]  /*75cf0*/  LDL.LU.64 R142, [R1+0x2000] ;  /* 0x00200000018e7983 */ /* 0x004ea20000300a00 */
[----:B0-----:R-:W-:Y:S01]  /*75d00*/  ISETP.LT.AND P2, PT, R9, R0, !P0 ;  /* 0x000000000900720c */ /* 0x001fe20004741270 */
[----:B------:R-:W-:Y:S01]  /*75d10*/  VIADD R9, R3, 0x1bc ;  /* 0x000001bc03097836 */ /* 0x000fe20000000000 */
[----:B----4-:R-:W-:Y:S01]  /*75d20*/  ISETP.LT.AND P3, PT, R11, R4, !P0 ;  /* 0x000000040b00720c */ /* 0x010fe20004761270 */
[----:B------:R-:W4:Y:S01]  /*75d30*/  LDL.LU.64 R32, [R1+0x78] ;  /* 0x0000780001207983 */ /* 0x000f220000300a00 */
[----:B------:R-:W-:Y:S01]  /*75d40*/  PRMT R10, R141, 0x7632, R10 ;  /* 0x000076328d0a7816 */ /* 0x000fe2000000000a */
[----:B------:R-:W0:Y:S01]  /*75d50*/  LDC R0, c[0x0][0x22c] ;  /* 0x00008b00ff007b82 */ /* 0x000e220000000800 */
[----:B------:R-:W-:Y:S01]  /*75d60*/  ISETP.LT.AND P1, PT, R9, R2, !P0 ;  /* 0x000000020900720c */ /* 0x000fe20004721270 */
[----:B------:R-:W4:Y:S04]  /*75d70*/  LDL.LU.64 R34, [R1+0x70] ;  /* 0x0000700001227983 */ /* 0x000f280000300a00 */
[----:B------:R-:W4:Y:S04]  /*75d80*/  LDL.LU.64 R40, [R1+0x68] ;  /* 0x0000680001287983 */ /* 0x000f280000300a00 */
[----:B------:R3:W-:Y:S01]  /*75d90*/  @P2 STG.E.U16 desc[UR4][R42.64], R10 ;  /* 0x0000000a2a002986 */ /* 0x0007e2000c101504 */
[----:B------:R-:W-:Y:S01]  /*75da0*/  VIADD R9, R3, 0x1bf ;  /* 0x000001bf03097836 */ /* 0x000fe20000000000 */
[----:B------:R-:W4:Y:S02]  /*75db0*/  LDC R2, c[0x0][0x22c] ;  /* 0x00008b00ff027b82 */ /* 0x000f240000000800 */
[----:B---3--:R-:W3:Y:S01]  /*75dc0*/  LDL.LU.64 R42, [R1+0x60] ;  /* 0x00006000012a7983 */ /* 0x008ee20000300a00 */
[----:B--2---:R-:W-:-:S03]  /*75dd0*/  PRMT R11, R142, 0x7632, R11 ;  /* 0x000076328e0b7816 */ /* 0x004fc6000000000b */
[----:B------:R-:W-:Y:S04]  /*75de0*/  @P1 STG.E.U16 desc[UR4][R18.64], R142 ;  /* 0x0000008e12001986 */ /* 0x000fe8000c101504 */
[----:B------:R2:W-:Y:S04]  /*75df0*/  @P3 STG.E.U16 desc[UR4][R148.64], R11 ;  /* 0x0000000b94003986 */ /* 0x0005e8000c101504 */
[----:B--2---:R-:W2:Y:S01]  /*75e00*/  LDL.LU.64 R148, [R1+0x1ff8] ;  /* 0x001ff80001947983 */ /* 0x004ea20000300a00 */
[----:B------:R-:W-:Y:S01]  /*75e10*/  VIADD R4, R3, 0x1be ;  /* 0x000001be03047836 */ /* 0x000fe20000000000 */
[----:B-1----:R-:W-:Y:S01]  /*75e20*/  ISETP.LT.AND P4, PT, R9, R8, !P0 ;  /* 0x000000080900720c */ /* 0x002fe20004781270 */
[----:B------:R-:W-:Y:S01]  /*75e30*/  VIADD R9, R3, 0x1c0 ;  /* 0x000001c003097836 */ /* 0x000fe20000000000 */
[----:B------:R-:W-:Y:S01]  /*75e40*/  PRMT R12, R143, 0x7632, R12 ;  /* 0x000076328f0c7816 */ /* 0x000fe2000000000c */
[----:B------:R-:W1:Y:S01]  /*75e50*/  LDC R8, c[0x0][0x22c] ;  /* 0x00008b00ff087b82 */ /* 0x000e620000000800 */
[----:B------:R-:W-:-:S02]  /*75e60*/  ISETP.LT.AND P2, PT, R4, R5, !P0 ;  /* 0x000000050400720c */ /* 0x000fc40004741270 */
[----:B0-----:R-:W-:-:S05]  /*75e70*/  ISETP.LT.AND P1, PT, R9, R0, !P0 ;  /* 0x000000000900720c */ /* 0x001fca0004721270 */
[----:B------:R-:W0:Y:S06]  /*75e80*/  LDC R5, c[0x0][0x22c] ;  /* 0x00008b00ff057b82 */ /* 0x000e2c0000000800 */
[----:B------:R-:W-:Y:S02]  /*75e90*/  @P2 STG.E.U16 desc[UR4][R20.64], R143 ;  /* 0x0000008f14002986 */ /* 0x000fe4000c101504 */
[----:B------:R-:W3:Y:S02]  /*75ea0*/  LDC R4, c[0x0][0x22c] ;  /* 0x00008b00ff047b82 */ /* 0x000ee40000000800 */
[----:B------:R-:W-:Y:S01]  /*75eb0*/  @P4 STG.E.U16 desc[UR4][R22.64], R12 ;  /* 0x0000000c16004986 */ /* 0x000fe2000c101504 */
[----:B------:R-:W-:-:S05]  /*75ec0*/  VIADD R9, R3, 0x1c1 ;  /* 0x000001c103097836 */ /* 0x000fca0000000000 */
[----:B------:R-:W1:Y:S01]  /*75ed0*/  LDC R0, c[0x0][0x22c] ;  /* 0x00008b00ff007b82 */ /* 0x000e620000000800 */
[----:B--2---:R2:W-:Y:S04]  /*75ee0*/  @P1 STG.E.U16 desc[UR4][R150.64], R148 ;  /* 0x0000009496001986 */ /* 0x0045e8000c101504 */
[----:B--2---:R-:W2:Y:S01]  /*75ef0*/  LDL.LU.64 R150, [R1+0x1ff0] ;  /* 0x001ff00001967983 */ /* 0x004ea20000300a00 */
[----:B----4-:R-:W-:Y:S01]  /*75f00*/  ISETP.LT.AND P2, PT, R9, R2, !P0 ;  /* 0x000000020900720c */ /* 0x010fe20004741270 */
[C---:B------:R-:W-:Y:S01]  /*75f10*/  VIADD R10, R3.reuse, 0x1c3 ;  /* 0x000001c3030a7836 */ /* 0x040fe20000000000 */
[----:B------:R-:W4:Y:S01]  /*75f20*/  LDC R2, c[0x0][0x22c] ;  /* 0x00008b00ff027b82 */ /* 0x000f220000000800 */
[C---:B------:R-:W-:Y:S02]  /*75f30*/  VIADD R9, R3.reuse, 0x1c2 ;  /* 0x000001c203097836 */ /* 0x040fe40000000000 */
[----:B------:R-:W-:Y:S01]  /*75f40*/  VIADD R11, R3, 0x1c4 ;  /* 0x000001c4030b7836 */ /* 0x000fe20000000000 */
[----:B0-----:R-:W-:-:S02]  /*75f50*/  ISETP.LT.AND P3, PT, R10, R5, !P0 ;  /* 0x000000050a00720c */ /* 0x001fc40004761270 */
[----:B---3--:R-:W-:Y:S01]  /*75f60*/  ISETP.LT.AND P1, PT, R9, R4, !P0 ;  /* 0x000000040900720c */ /* 0x008fe20004721270 */
[----:B------:R-:W-:Y:S01]  /*75f70*/  VIADD R9, R3, 0x1c5 ;  /* 0x000001c503097836 */ /* 0x000fe20000000000 */
[----:B------:R-:W-:Y:S01]  /*75f80*/  PRMT R10, R148, 0x7632, R10 ;  /* 0x00007632940a7816 */ /* 0x000fe2000000000a */
[----:B------:R-:W0:Y:S01]  /*75f90*/  LDC R4, c[0x0][0x22c] ;  /* 0x00008b00ff047b82 */ /* 0x000e220000000800 */
[----:B-1----:R-:W-:-:S03]  /*75fa0*/  ISETP.LT.AND P4, PT, R11, R8, !P0 ;  /* 0x000000080b00720c */ /* 0x002fc60004781270 */
[----:B------:R-:W-:Y:S01]  /*75fb0*/  @P2 STG.E.U16 desc[UR4][R32.64], R10 ;  /* 0x0000000a20002986 */ /* 0x000fe2000c101504 */
[----:B------:R-:W-:Y:S02]  /*75fc0*/  ISETP.LT.AND P2, PT, R9, R0, !P0 ;  /* 0x000000000900720c */ /* 0x000fe40004741270 */
[----:B------:R-:W-:Y:S01]  /*75fd0*/  PRMT R11, R149, 0x7632, R11 ;  /* 0x00007632950b7816 */ /* 0x000fe2000000000b */
[----:B------:R-:W1:Y:S02]  /*75fe0*/  LDC R8, c[0x0][0x22c] ;  /* 0x00008b00ff087b82 */ /* 0x000e640000000800 */
[----:B------:R-:W-:Y:S04]  /*75ff0*/  @P1 STG.E.U16 desc[UR4][R34.64], R149 ;  /* 0x0000009522001986 */ /* 0x000fe8000c101504 */
[----:B------:R-:W-:Y:S02]  /*76000*/  @P3 STG.E.U16 desc[UR4][R40.64], R11 ;  /* 0x0000000b28003986 */ /* 0x000fe4000c101504 */
[----:B------:R-:W3:Y:S01]  /*76010*/  LDC R5, c[0x0][0x22c] ;  /* 0x00008b00ff057b82 */ /* 0x000ee20000000800 */
[----:B--2---:R-:W-:Y:S01]  /*76020*/  PRMT R12, R150, 0x7632, R12 ;  /* 0x00007632960c7816 */ /* 0x004fe2000000000c */
[----:B------:R-:W-:Y:S06]  /*76030*/  @P4 STG.E.U16 desc[UR4][R42.64], R150 ;  /* 0x000000962a004986 */ /* 0x000fec000c101504 */
[----:B------:R-:W2:Y:S01]  /*76040*/  LDC R0, c[0x0][0x22c] ;  /* 0x00008b00ff007b82 */ /* 0x000ea20000000800 */
[----:B------:R4:W-:Y:S04]  /*76050*/  @P2 STG.E.U16 desc[UR4][R156.64], R12 ;  /* 0x0000000c9c002986 */ /* 0x0009e8000c101504 */
[----:B----4-:R-:W4:Y:S01]  /*76060*/  LDL.LU.64 R156, [R1+0x1fe8] ;  /* 0x001fe800019c7983 */ /* 0x010f220000300a00 */
[----:B------:R-:W-:-:S05]  /*76070*/  VIADD R9, R3, 0x1c6 ;  /* 0x000001c603097836 */ /* 0x000fca0000000000 */
[----:B------:R-:W-:Y:S01]  /*76080*/  ISETP.LT.AND P1, PT, R9, R2, !P0 ;  /* 0x000000020900720c */ /* 0x000fe20004721270 */
[C---:B------:R-:W-:Y:S02]  /*76090*/  VIADD R9, R3.reuse, 0x1c7 ;  /* 0x000001c703097836 */ /* 0x040fe40000000000 */
[----:B------:R-:W-:Y:S01]  /*760a0*/  VIADD R10, R3, 0x1c8 ;  /* 0x000001c8030a7836 */ /* 0x000fe20000000000 */
[----:B------:R-:W-:Y:S01]  /*760b0*/  PRMT R11, R151, 0x7632, R11 ;  /* 0x00007632970b7816 */ /* 0x000fe2000000000b */
[----:B------:R-:W4:Y:S01]  /*760c0*/  LDC R2, c[0x0][0x22c] ;  /* 0x00008b00ff027b82 */ /* 0x000f220000000800 */
[----:B0-----:R-:W-:Y:S01]  /*760d0*/  ISETP.LT.AND P2, PT, R9, R4, !P0 ;  /* 0x000000040900720c */ /* 0x001fe20004741270 */
[----:B------:R-:W-:Y:S01]  /*760e0*/  VIADD R9, R3, 0x1c9 ;  /* 0x000001c903097836 */ /* 0x000fe20000000000 */
[----:B---3--:R-:W-:-:S04]  /*760f0*/  ISETP.LT.AND P3, PT, R10, R5, !P0 ;  /* 0x000000050a00720c */ /* 0x008fc80004761270 */
[----:B-1----:R-:W-:Y:S01]  /*76100*/  ISETP.LT.AND P4, PT, R9, R8, !P0 ;  /* 0x000000080900720c */ /* 0x002fe20004781270 */
[----:B------:R-:W-:Y:S01]  /*76110*/  VIADD R9, R3, 0x1ca ;  /* 0x000001ca03097836 */ /* 0x000fe20000000000 */
[----:B------:R0:W-:Y:S01]  /*76120*/  @P1 STG.E.U16 desc[UR4][R196.64], R151 ;  /* 0x00000097c4001986 */ /* 0x0001e2000c101504 */
[----:B------:R-:W1:Y:S03]  /*76130*/  LDC R4, c[0x0][0x22c] ;  /* 0x00008b00ff047b82 */ /* 0x000e660000000800 */
[----:B--2---:R-:W-:Y:S01]  /*76140*/  ISETP.LT.AND P1, PT, R9, R0, !P0 ;  /* 0x000000000900720c */ /* 0x004fe20004721270 */
[----:B------:R2:W-:Y:S04]  /*76150*/  @P2 STG.E.U16 desc[UR4][R198.64], R11 ;  /* 0x0000000bc6002986 */ /* 0x0005e8000c101504 */
[----:B------:R-:W3:Y:S01]  /*76160*/  LDC R5, c[0x0][0x22c] ;  /* 0x00008b00ff057b82 */ /* 0x000ee20000000800 */
[----:B0-----:R-:W3:Y:S04]  /*76170*/  LDL.LU.64 R196, [R1+0x1fe0] ;  /* 0x001fe00001c47983 */ /* 0x001ee80000300a00 */
[----:B--2---:R-:W2:Y:S01]  /*76180*/  LDL.LU.64 R198, [R1+0x1fd8] ;  /* 0x001fd80001c67983 */ /* 0x004ea20000300a00 */
[----:B----4-:R-:W-:-:S03]  /*76190*/  PRMT R12, R156, 0x7632, R12 ;  /* 0x000076329c0c7816 */ /* 0x010fc6000000000c */
[----:B------:R0:W-:Y:S01]  /*761a0*/  @P3 STG.E.U16 desc[UR4][R188.64], R156 ;  /* 0x0000009cbc003986 */ /* 0x0001e2000c101504 */
[C---:B------:R-:W-:Y:S01]  /*761b0*/  VIADD R9, R3.reuse, 0x1cb ;  /* 0x000001cb03097836 */ /* 0x040fe20000000000 */
[----:B------:R-:W4:Y:S02]  /*761c0*/  LDC R8, c[0x0][0x22c] ;  /* 0x00008b00ff087b82 */ /* 0x000f240000000800 */
[----:B------:R1:W-:Y:S04]  /*761d0*/  @P4 STG.E.U16 desc[UR4][R190.64], R12 ;  /* 0x0000000cbe004986 */ /* 0x0003e8000c101504 */
[----:B------:R3:W-:Y:S01]  /*761e0*/  @P1 STG.E.U16 desc[UR4][R158.64], R157 ;  /* 0x0000009d9e001986 */ /* 0x0007e2000c101504 */
[----:B------:R-:W-:Y:S01]  /*761f0*/  VIADD R10, R3, 0x1cd ;  /* 0x000001cd030a7836 */ /* 0x000fe20000000000 */
[----:B------:R-:W2:Y:S02]  /*76200*/  LDC R0, c[0x0][0x22c] ;  /* 0x00008b00ff007b82 */ /* 0x000ea40000000800 */
[----:B0-----:R-:W2:Y:S04]  /*76210*/  LDL.LU.64 R188, [R1+0x1fd0] ;  /* 0x001fd00001bc7983 */ /* 0x001ea80000300a00 */
[----:B-1----:R-:W2:Y:S04]  /*76220*/  LDL.LU.64 R190, [R1+0x1fc8] ;  /* 0x001fc80001be7983 */ /* 0x002ea80000300a00 */
[----:B---3--:R-:W3:Y:S01]  /*76230*/  LDL.LU.64 R158, [R1+0x1fc0] ;  /* 0x001fc000019e7983 */ /* 0x008ee20000300a00 */
[----:B------:R-:W-:Y:S01]  /*76240*/  ISETP.LT.AND P2, PT, R9, R2, !P0 ;  /* 0x000000020900720c */ /* 0x000fe20004741270 */
[----:B------:R-:W-:Y:S01]  /*76250*/  VIADD R9, R3, 0x1cc ;  /* 0x000001cc03097836 */ /* 0x000fe20000000000 */
[----:B------:R-:W-:Y:S01]  /*76260*/  ISETP.LT.AND P3, PT, R10, R5, !P0 ;  /* 0x000000050a00720c */ /* 0x000fe20004761270 */
[----:B------:R-:W0:Y:S03]  /*76270*/  LDC R2, c[0x0][0x22c] ;  /* 0x00008b00ff027b82 */ /* 0x000e260000000800 */
[----:B------:R-:W-:-:S02]  /*76280*/  ISETP.LT.AND P1, PT, R9, R4, !P0 ;  /* 0x000000040900720c */ /* 0x000fc40004721270 */
[----:B------:R-:W-:Y:S01]  /*76290*/  PRMT R10, R157, 0x7632, R10 ;  /* 0x000076329d0a7816 */ /* 0x000fe2000000000a */
[C---:B------:R-:W-:Y:S02]  /*762a0*/  VIADD R9, R3.reuse, 0x1cf ;  /* 0x000001cf03097836 */ /* 0x040fe40000000000 */
[----:B------:R-:W-:Y:S01]  /*762b0*/  VIADD R5, R3, 0x1ce ;  /* 0x000001ce03057836 */ /* 0x000fe20000000000 */
[----:B------:R-:W1:Y:S01]  /*762c0*/  LDC R4, c[0x0][0x22c] ;  /* 0x00008b00ff047b82 */ /* 0x000e620000000800 */
[----:B------:R4:W-:Y:S04]  /*762d0*/  @P2 STG.E.U16 desc[UR4][R180.64], R10 ;  /* 0x0000000ab4002986 */ /* 0x0009e8000c101504 */
[----:B----4-:R-:W4:Y:S01]  /*762e0*/  LDL.LU.64 R180, [R1+0x1fb8] ;  /* 0x001fb80001b47983 */ /* 0x010f220000300a00 */
[----:B---3--:R-:W-:-:S03]  /*762f0*/  PRMT R11, R158, 0x7632, R11 ;  /* 0x000076329e0b7816 */ /* 0x008fc6000000000b */
[----:B------:R3:W-:Y:S04]  /*76300*/  @P1 STG.E.U16 desc[UR4][R182.64], R158 ;  /* 0x0000009eb6001986 */ /* 0x0007e8000c101504 */
[----:B------:R0:W-:Y:S04]  /*76310*/  @P3 STG.E.U16 desc[UR4][R164.64], R11 ;  /* 0x0000000ba4003986 */ /* 0x0001e8000c101504 */
[----:B---3--:R-:W3:Y:S04]  /*76320*/  LDL.LU.64 R182, [R1+0x1fb0] ;  /* 0x001fb00001b67983 */ /* 0x008ee80000300a00 */
[----:B0-----:R-:W4:Y:S01]  /*76330*/  LDL.LU.64 R164, [R1+0x1fa8] ;  /* 0x001fa80001a47983 */ /* 0x001f220000300a00 */
[----:B------:R-:W-:Y:S01]  /*76340*/  ISETP.LT.AND P4, PT, R9, R8, !P0 ;  /* 0x000000080900720c */ /* 0x000fe20004781270 */
[----:B------:R-:W-:Y:S01]  /*76350*/  VIADD R9, R3, 0x1d0 ;  /* 0x000001d003097836 */ /* 0x000fe20000000000 */
[----:B--2---:R-:W-:Y:S01]  /*76360*/  ISETP.LT.AND P2, PT, R5, R0, !P0 ;  /* 0x000000000500720c */ /* 0x004fe20004741270 */
[----:B------:R-:W0:Y:S03]  /*76370*/  LDC R8, c[0x0][0x22c] ;  /* 0x00008b00ff087b82 */ /* 0x000e260000000800 */
[----:B------:R-:W-:-:S02]  /*76380*/  ISETP.LT.AND P1, PT, R9, R2, !P0 ;  /* 0x000000020900720c */ /* 0x000fc40004721270 */
[----:B------:R-:W-:-:S03]  /*76390*/  PRMT R12, R159, 0x7632, R12 ;  /* 0x000076329f0c7816 */ /* 0x000fc6000000000c */
[----:B------:R-:W2:Y:S04]  /*763a0*/  LDC R0, c[0x0][0x22c] ;  /* 0x00008b00ff007b82 */ /* 0x000ea80000000800 */
[----:B------:R1:W-:Y:S04]  /*763b0*/  @P2 STG.E.U16 desc[UR4][R172.64], R159 ;  /* 0x0000009fac002986 */ /* 0x0003e8000c101504 */
[----:B------:R1:W-:Y:S01]  /*763c0*/  @P4 STG.E.U16 desc[UR4][R174.64], R12 ;  /* 0x0000000cae004986 */ /* 0x0003e2000c101504 */
[----:B------:R-:W0:Y:S03]  /*763d0*/  LDC R5, c[0x0][0x22c] ;  /* 0x00008b00ff057b82 */ /* 0x000e260000000800 */
[----:B-1----:R-:W3:Y:S05]  /*763e0*/  LDL.LU.64 R172, [R1+0x1fa0] ;  /* 0x001fa00001ac7983 */ /* 0x002eea0000300a00 */
[----:B------:R-:W1:Y:S01]  /*763f0*/  LDC R2, c[0x0][0x22c] ;  /* 0x00008b00ff027b82 */ /* 0x000e620000000800 */
[----:B------:R-:W3:Y:S04]  /*76400*/  LDL.LU.64 R174, [R1+0x1f98] ;  /* 0x001f980001ae7983 */ /* 0x000ee80000300a00 */
[----:B----4-:R4:W-:Y:S04]  /*76410*/  @P1 STG.E.U16 desc[UR4][R166.64], R164 ;  /* 0x000000a4a6001986 */ /* 0x0109e8000c101504 */
[----:B----4-:R-:W4:Y:S04]  /*76420*/  LDL.LU.64 R166, [R1+0x1f90] ;  /* 0x001f900001a67983 */ /* 0x010f280000300a00 */
[----:B------:R-:W4:Y:S01]  /*76430*/  LDL.LU R43, [R1+0xb20] ;  /* 0x000b2000012b7983 */ /* 0x000f220000300800 */
[----:B------:R-:W-:-:S05]  /*76440*/  VIADD R9, R3, 0x1d1 ;  /* 0x000001d103097836 */ /* 0x000fca0000000000 */
[----:B------:R-:W-:Y:S01]  /*76450*/  ISETP.LT.AND P2, PT, R9, R4, !P0 ;  /* 0x000000040900720c */ /* 0x000fe20004741270 */
[C---:B------:R-:W-:Y:S01]  /*76460*/  VIADD R9, R3.reuse, 0x1d2 ;  /* 0x000001d203097836 */ /* 0x040fe20000000000 */
[----:B------:R-:W3:Y:S01]  /*76470*/  LDC R4, c[0x0][0x22c] ;  /* 0x00008b00ff047b82 */ /* 0x000ee20000000800 */
[C---:B------:R-:W-:Y:S02]  /*76480*/  VIADD R10, R3.reuse, 0x1d3 ;  /* 0x000001d3030a7836 */ /* 0x040fe40000000000 */
[----:B------:R-:W-:Y:S01]  /*76490*/  VIADD R11, R3, 0x1d4 ;  /* 0x000001d4030b7836 */ /* 0x000fe20000000000 */
[----:B--2---:R-:W-:-:S04]  /*764a0*/  ISETP.LT.AND P1, PT, R9, R0, !P0 ;  /* 0x000000000900720c */ /* 0x004fc80004721270 */
[----:B------:R-:W2:Y:S01]  /*764b0*/  LDC R0, c[0x0][0x22c] ;  /* 0x00008b00ff007b82 */ /* 0x000ea20000000800 */
[----:B0-----:R-:W-:Y:S01]  /*764c0*/  ISETP.LT.AND P3, PT, R10, R5, !P0 ;  /* 0x000000050a00720c */ /* 0x001fe20004761270 */
[----:B------:R-:W-:Y:S01]  /*764d0*/  VIADD R9, R3, 0x1d5 ;  /* 0x000001d503097836 */ /* 0x000fe20000000000 */
[----:B------:R-:W-:Y:S02]  /*764e0*/  PRMT R10, R164, 0x7632, R10 ;  /* 0x00007632a40a7816 */ /* 0x000fe4000000000a */
[----:B------:R-:W-:-:S03]  /*764f0*/  ISETP.LT.AND P4, PT, R11, R8, !P0 ;  /* 0x000000080b00720c */ /* 0x000fc60004781270 */
[----:B------:R-:W0:Y:S01]  /*76500*/  LDC R5, c[0x0][0x22c] ;  /* 0x00008b00ff057b82 */ /* 0x000e220000000800 */
[----:B------:R1:W-:Y:S02]  /*76510*/  @P2 STG.E.U16 desc[UR4][R6.64], R10 ;  /* 0x0000000a06002986 */ /* 0x0003e4000c101504 */
[----:B-1----:R-:W-:-:S05]  /*76520*/  ISETP.LT.AND P2, PT, R9, R2, !P0 ;  /* 0x000000020900720c */ /* 0x002fca0004741270 */
[----:B------:R-:W1:Y:S01]  /*76530*/  LDC R8, c[0x0][0x22c] ;  /* 0x00008b00ff087b82 */ /* 0x000e620000000800 */
[----:B------:R-:W-:Y:S01]  /*76540*/  PRMT R61, R165, 0x7632, R61 ;  /* 0x00007632a53d7816 */ /* 0x000fe2000000003d */
[----:B------:R-:W-:-:S06]  /*76550*/  VIADD R9, R3, 0x1d6 ;  /* 0x000001d603097836 */ /* 0x000fcc0000000000 */
[----:B------:R-:W1:Y:S01]  /*76560*/  LDC R2, c[0x0][0x22c] ;  /* 0x00008b00ff027b82 */ /* 0x000e620000000800 */
[----:B------:R-:W-:Y:S01]  /*76570*/  VIADD R7, R3, 0x1d7 ;  /* 0x000001d703077836 */ /* 0x000fe20000000000 */
[----:B------:R-:W-:Y:S01]  /*76580*/  @P1 STG.E.U16 desc[UR4][R120.64], R165 ;  /* 0x000000a578001986 */ /* 0x000fe2000c101504 */
[----:B---3--:R-:W-:-:S03]  /*76590*/  ISETP.LT.AND P1, PT, R9, R4, !P0 ;  /* 0x000000040900720c */ /* 0x008fc60004721270 */
[----:B------:R-:W-:Y:S02]  /*765a0*/  @P3 STG.E.U16 desc[UR4][R122.64], R61 ;  /* 0x0000003d7a003986 */ /* 0x000fe4000c101504 */
[----:B------:R-:W3:Y:S01]  /*765b0*/  LDC R4, c[0x0][0x22c] ;  /* 0x00008b00ff047b82 */ /* 0x000ee20000000800 */
[----:B------:R-:W-:-:S05]  /*765c0*/  VIADD R6, R3, 0x1d8 ;  /* 0x000001d803067836 */ /* 0x000fca0000000000 */
[----:B0-----:R-:W-:Y:S02]  /*765d0*/  ISETP.LT.AND P3, PT, R6, R5, !P0 ;  /* 0x000000050600720c */ /* 0x001fe40004761270 */
[----:B------:R-:W0:Y:S01]  /*765e0*/  LDC R5, c[0x0][0x22c] ;  /* 0x00008b00ff057b82 */ /* 0x000e220000000800 */
[----:B------:R-:W-:-:S07]  /*765f0*/  PRMT R73, R172, 0x7632, R73 ;  /* 0x00007632ac497816 */ /* 0x000fce0000000049 */
[----:B------:R-:W0:Y:S01]  /*76600*/  LDC R6, c[0x0][0x22c] ;  /* 0x00008b00ff067b82 */ /* 0x000e220000000800 */
[----:B------:R-:W-:Y:S02]  /*76610*/  PRMT R77, R173, 0x7632, R77 ;  /* 0x00007632ad4d7816 */ /* 0x000fe4000000004d */
[----:B------:R-:W-:Y:S02]  /*76620*/  PRMT R81, R174, 0x7632, R81 ;  /* 0x00007632ae517816 */ /* 0x000fe40000000051 */
[----:B------:R-:W-:Y:S01]  /*76630*/  PRMT R85, R175, 0x7632, R85 ;  /* 0x00007632af557816 */ /* 0x000fe20000000055 */
[----:B------:R-:W-:Y:S01]  /*76640*/  VIADD R9, R3, 0x1e4 ;  /* 0x000001e403097836 */ /* 0x000fe20000000000 */
[----:B------:R-:W-:Y:S02]  /*76650*/  PRMT R89, R180, 0x7632, R89 ;  /* 0x00007632b4597816 */ /* 0x000fe40000000059 */
[----:B------:R-:W-:Y:S02]  /*76660*/  PRMT R93, R181, 0x7632, R93 ;  /* 0x00007632b55d7816 */ /* 0x000fe4000000005d */
[----:B------:R-:W-:-:S02]  /*76670*/  PRMT R97, R182, 0x7632, R97 ;  /* 0x00007632b6617816 */ /* 0x000fc40000000061 */
[----:B------:R-:W-:Y:S02]  /*76680*/  PRMT R101, R183, 0x7632, R101 ;  /* 0x00007632b7657816 */ /* 0x000fe40000000065 */
[----:B------:R-:W-:Y:S02]  /*76690*/  PRMT R103, R188, 0x7632, R103 ;  /* 0x00007632bc677816 */ /* 0x000fe40000000067 */
[----:B------:R-:W-:Y:S02]  /*766a0*/  PRMT R105, R189, 0x7632, R105 ;  /* 0x00007632bd697816 */ /* 0x000fe40000000069 */
[----:B------:R-:W-:Y:S01]  /*766b0*/  PRMT R107, R190, 0x7632, R107 ;  /* 0x00007632be6b7816 */ /* 0x000fe2000000006b */
[----:B------:R-:W-:Y:S01]  /*766c0*/  VIADD R10, R3, 0x1f2 ;  /* 0x000001f2030a7836 */ /* 0x000fe20000000000 */
[----:B------:R-:W-:Y:S01]  /*766d0*/  PRMT R109, R191, 0x7632, R109 ;  /* 0x00007632bf6d7816 */ /* 0x000fe2000000006d */
[----:B------:R-:W-:Y:S01]  /*766e0*/  VIADD R11, R3, 0x1f4 ;  /* 0x000001f4030b7836 */ /* 0x000fe20000000000 */
[----:B------:R-:W-:-:S02]  /*766f0*/  PRMT R111, R196, 0x7632, R111 ;  /* 0x00007632c46f7816 */ /* 0x000fc4000000006f */
[----:B------:R-:W-:Y:S02]  /*76700*/  PRMT R113, R197, 0x7632, R113 ;  /* 0x00007632c5717816 */ /* 0x000fe40000000071 */
[----:B------:R-:W-:Y:S02]  /*76710*/  PRMT R115, R198, 0x7632, R115 ;  /* 0x00007632c6737816 */ /* 0x000fe40000000073 */
[----:B------:R-:W-:Y:S01]  /*76720*/  PRMT R117, R199, 0x7632, R117 ;  /* 0x00007632c7757816 */ /* 0x000fe20000000075 */
[----:B------:R-:W-:Y:S01]  /*76730*/  VIADD R13, R3, 0x1fd ;  /* 0x000001fd030d7836 */ /* 0x000fe20000000000 */
[----:B----4-:R-:W-:Y:S01]  /*76740*/  PRMT R65, R166, 0x7632, R65 ;  /* 0x00007632a6417816 */ /* 0x010fe20000000041 */
[----:B------:R-:W-:Y:S04]  /*76750*/  @P4 STG.E.U16 desc[UR4][R128.64], R166 ;  /* 0x000000a680004986 */ /* 0x000fe8000c101504 */
[----:B------:R-:W-:Y:S01]  /*76760*/  @P2 STG.E.U16 desc[UR4][R130.64], R65 ;  /* 0x0000004182002986 */ /* 0x000fe2000c101504 */
[----:B--2---:R-:W-:Y:S01]  /*76770*/  ISETP.LT.AND P2, PT, R7, R0, !P0 ;  /* 0x000000000700720c */ /* 0x004fe20004741270 */
[----:B------:R-:W-:Y:S01]  /*76780*/  VIADD R7, R3, 0x1d9 ;  /* 0x000001d903077836 */ /* 0x000fe20000000000 */
[----:B------:R-:W2:Y:S04]  /*76790*/  LDC R0, c[0x0][0x22c] ;  /* 0x00008b00ff007b82 */ /* 0x000ea80000000800 */
[----:B-1----:R-:W-:Y:S01]  /*767a0*/  ISETP.LT.AND P4, PT, R7, R8, !P0 ;  /* 0x000000080700720c */ /* 0x002fe20004781270 */
[----:B------:R-:W-:Y:S01]  /*767b0*/  VIADD R7, R3, 0x1da ;  /* 0x000001da03077836 */ /* 0x000fe20000000000 */
[----:B------:R-:W-:Y:S04]  /*767c0*/  @P1 STG.E.U16 desc[UR4][R136.64], R167 ;  /* 0x000000a788001986 */ /* 0x000fe8000c101504 */
[----:B------:R-:W-:-:S02]  /*767d0*/  ISETP.LT.AND P1, PT, R7, R2, !P0 ;  /* 0x000000020700720c */ /* 0x000fc40004721270 */
[----:B------:R-:W1:Y:S01]  /*767e0*/  LDC R2, c[0x0][0x22c] ;  /* 0x00008b00ff027b82 */ /* 0x000e620000000800 */
[----:B------:R-:W-:Y:S01]  /*767f0*/  PRMT R69, R167, 0x7632, R69 ;  /* 0x00007632a7457816 */ /* 0x000fe20000000045 */
[----:B------:R-:W-:-:S04]  /*76800*/  VIADD R7, R3, 0x1db ;  /* 0x000001db03077836 */ /* 0x000fc80000000000 */
[----:B------:R-:W-:Y:S01]  /*76810*/  @P2 STG.E.U16 desc[UR4][R138.64], R69 ;  /* 0x000000458a002986 */ /* 0x000fe2000c101504 */
[----:B---3--:R-:W-:Y:S01]  /*76820*/  ISETP.LT.AND P2, PT, R7, R4, !P0 ;  /* 0x000000040700720c */ /* 0x008fe20004741270 */
[C---:B------:R-:W-:Y:S01]  /*76830*/  VIADD R7, R3.reuse, 0x1dc ;  /* 0x000001dc03077836 */ /* 0x040fe20000000000 */
[----:B------:R-:W3:Y:S01]  /*76840*/  LDC R4, c[0x0][0x22c] ;  /* 0x00008b00ff047b82 */ /* 0x000ee20000000800 */
[----:B------:R-:W-:Y:S01]  /*76850*/  VIADD R8, R3, 0x1dd ;  /* 0x000001dd03087836 */ /* 0x000fe20000000000 */
[----:B------:R-:W-:Y:S04]  /*76860*/  @P3 STG.E.U16 desc[UR4][R144.64], R172 ;  /* 0x000000ac90003986 */ /* 0x000fe8000c101504 */
[----:B------:R-:W-:Y:S01]  /*76870*/  @P4 STG.E.U16 desc[UR4][R146.64], R73 ;  /* 0x0000004992004986 */ /* 0x000fe2000c101504 */
[----:B0-----:R-:W-:-:S03]  /*76880*/  ISETP.LT.AND P3, PT, R8, R5, !P0 ;  /* 0x000000050800720c */ /* 0x001fc60004761270 */
[----:B------:R-:W-:Y:S01]  /*76890*/  @P1 STG.E.U16 desc[UR4][R152.64], R173 ;  /* 0x000000ad98001986 */ /* 0x000fe2000c101504 */
[----:B--2---:R-:W-:Y:S01]  /*768a0*/  ISETP.LT.AND P1, PT, R7, R0, !P0 ;  /* 0x000000000700720c */ /* 0x004fe20004721270 */
[C---:B------:R-:W-:Y:S01]  /*768b0*/  VIADD R5, R3.reuse, 0x1de ;  /* 0x000001de03057836 */ /* 0x040fe20000000000 */
[----:B------:R-:W0:Y:S01]  /*768c0*/  LDC R0, c[0x0][0x22c] ;  /* 0x00008b00ff007b82 */ /* 0x000e220000000800 */
[----:B------:R-:W-:Y:S01]  /*768d0*/  @P2 STG.E.U16 desc[UR4][R154.64], R77 ;  /* 0x0000004d9a002986 */ /* 0x000fe2000c101504 */
[----:B------:R-:W-:Y:S02]  /*768e0*/  VIADD R7, R3, 0x1df ;  /* 0x000001df03077836 */ /* 0x000fe40000000000 */
[----:B-1----:R-:W-:-:S04]  /*768f0*/  ISETP.LT.AND P2, PT, R5, R2, !P0 ;  /* 0x000000020500720c */ /* 0x002fc80004741270 */
[----:B------:R-:W1:Y:S01]  /*76900*/  LDC R2, c[0x0][0x22c] ;  /* 0x00008b00ff027b82 */ /* 0x000e620000000800 */
[----:B------:R-:W-:Y:S01]  /*76910*/  ISETP.LT.AND P4, PT, R7, R6, !P0 ;  /* 0x000000060700720c */ /* 0x000fe20004781270 */
[----:B------:R-:W-:Y:S01]  /*76920*/  VIADD R7, R3, 0x1e0 ;  /* 0x000001e003077836 */ /* 0x000fe20000000000 */
[----:B------:R-:W-:Y:S05]  /*76930*/  @P1 STG.E.U16 desc[UR4][R160.64], R174 ;  /* 0x000000aea0001986 */ /* 0x000fea000c101504 */
[----:B------:R-:W2:Y:S01]  /*76940*/  LDC R5, c[0x0][0x22c] ;  /* 0x00008b00ff057b82 */ /* 0x000ea20000000800 */
[----:B---3--:R-:W-:Y:S01]  /*76950*/  ISETP.LT.AND P1, PT, R7, R4, !P0 ;  /* 0x000000040700720c */ /* 0x008fe20004721270 */
[----:B------:R-:W-:-:S06]  /*76960*/  VIADD R7, R3, 0x1e1 ;  /* 0x000001e103077836 */ /* 0x000fcc0000000000 */
[----:B------:R-:W3:Y:S01]  /*76970*/  LDC R6, c[0x0][0x22c] ;  /* 0x00008b00ff067b82 */ /* 0x000ee20000000800 */
[----:B------:R-:W-:Y:S07]  /*76980*/  @P3 STG.E.U16 desc[UR4][R162.64], R81 ;  /* 0x00000051a2003986 */ /* 0x000fee000c101504 */
[----:B------:R-:W4:Y:S01]  /*76990*/  LDC R4, c[0x0][0x22c] ;  /* 0x00008b00ff047b82 */ /* 0x000f220000000800 */
[----:B------:R-:W-:Y:S01]  /*769a0*/  @P2 STG.E.U16 desc[UR4][R168.64], R175 ;  /* 0x000000afa8002986 */ /* 0x000fe2000c101504 */
[----:B0-----:R-:W-:Y:S01]  /*769b0*/  ISETP.LT.AND P2, PT, R7, R0, !P0 ;  /* 0x000000000700720c */ /* 0x001fe20004741270 */
[----:B------:R-:W-:-:S05]  /*769c0*/  VIADD R7, R3, 0x1e2 ;  /* 0x000001e203077836 */ /* 0x000fca0000000000 */
[----:B------:R-:W0:Y:S01]  /*769d0*/  LDC R0, c[0x0][0x22c] ;  /* 0x00008b00ff007b82 */ /* 0x000e220000000800 */
[----:B------:R-:W-:Y:S01]  /*769e0*/  @P4 STG.E.U16 desc[UR4][R170.64], R85 ;  /* 0x00000055aa004986 */ /* 0x000fe2000c101504 */
[----:B------:R-:W-:-:S03]  /*769f0*/  VIADD R8, R3, 0x1e3 ;  /* 0x000001e303087836 */ /* 0x000fc60000000000 */
[----:B------:R-:W-:Y:S01]  /*76a00*/  @P1 STG.E.U16 desc[UR4][R176.64], R180 ;  /* 0x000000b4b0001986 */ /* 0x000fe2000c101504 */
[----:B-1----:R-:W-:Y:S02]  /*76a10*/  ISETP.LT.AND P1, PT, R7, R2, !P0 ;  /* 0x000000020700720c */ /* 0x002fe40004721270 */
[----:B------:R-:W1:Y:S01]  /*76a20*/  LDC R2, c[0x0][0x22c] ;  /* 0x00008b00ff027b82 */ /* 0x000e620000000800 */
[----:B--2---:R-:W-:Y:S01]  /*76a30*/  ISETP.LT.AND P3, PT, R8, R5, !P0 ;  /* 0x000000050800720c */ /* 0x004fe20004761270 */
[----:B------:R-:W-:Y:S01]  /*76a40*/  VIADD R7, R3, 0x1e5 ;  /* 0x000001e503077836 */ /* 0x000fe20000000000 */
[----:B---3--:R-:W-:-:S05]  /*76a50*/  ISETP.LT.AND P4, PT, R9, R6, !P0 ;  /* 0x000000060900720c */ /* 0x008fca0004781270 */
[----:B------:R-:W2:Y:S01]  /*76a60*/  LDC R5, c[0x0][0x22c] ;  /* 0x00008b00ff057b82 */ /* 0x000ea20000000800 */
[----:B------:R-:W-:Y:S01]  /*76a70*/  @P2 STG.E.U16 desc[UR4][R178.64], R89 ;  /* 0x00000059b2002986 */ /* 0x000fe2000c101504 */
[----:B----4-:R-:W-:-:S06]  /*76a80*/  ISETP.LT.AND P2, PT, R7, R4, !P0 ;  /* 0x000000040700720c */ /* 0x010fcc0004741270 */
[----:B------:R-:W3:Y:S01]  /*76a90*/  LDC R6, c[0x0][0x22c] ;  /* 0x00008b00ff067b82 */ /* 0x000ee20000000800 */
[----:B------:R-:W-:Y:S01]  /*76aa0*/  VIADD R7, R3, 0x1e6 ;  /* 0x000001e603077836 */ /* 0x000fe20000000000 */
[----:B------:R-:W-:Y:S06]  /*76ab0*/  @P1 STG.E.U16 desc[UR4][R184.64], R181 ;  /* 0x000000b5b8001986 */ /* 0x000fec000c101504 */
[----:B------:R-:W4:Y:S01]  /*76ac0*/  LDC R4, c[0x0][0x22c] ;  /* 0x00008b00ff047b82 */ /* 0x000f220000000800 */
[----:B0-----:R-:W-:Y:S01]  /*76ad0*/  ISETP.LT.AND P1, PT, R7, R0, !P0 ;  /* 0x000000000700720c */ /* 0x001fe20004721270 */
[C---:B------:R-:W-:Y:S01]  /*76ae0*/  VIADD R7, R3.reuse, 0x1e7 ;  /* 0x000001e703077836 */ /* 0x040fe20000000000 */
[----:B------:R-:W-:Y:S05]  /*76af0*/  @P3 STG.E.U16 desc[UR4][R186.64], R93 ;  /* 0x0000005dba003986 */ /* 0x000fea000c101504 */
[----:B------:R-:W0:Y:S01]  /*76b00*/  LDC R0, c[0x0][0x22c] ;  /* 0x00008b00ff007b82 */ /* 0x000e220000000800 */
[----:B------:R-:W-:Y:S01]  /*76b10*/  @P4 STG.E.U16 desc[UR4][R192.64], R182 ;  /* 0x000000b6c0004986 */ /* 0x000fe2000c101504 */
[----:B------:R-:W-:-:S03]  /*76b20*/  VIADD R8, R3, 0x1e8 ;  /* 0x000001e803087836 */ /* 0x000fc60000000000 */
[----:B------:R-:W-:Y:S01]  /*76b30*/  @P2 STG.E.U16 desc[UR4][R194.64], R97 ;  /* 0x00000061c2002986 */ /* 0x000fe2000c101504 */
[----:B-1----:R-:W-:Y:S01]  /*76b40*/  ISETP.LT.AND P2, PT, R7, R2, !P0 ;  /* 0x000000020700720c */ /* 0x002fe20004741270 */
[----:B------:R-:W-:Y:S01]  /*76b50*/  VIADD R7, R3, 0x1e9 ;  /* 0x000001e903077836 */ /* 0x000fe20000000000 */
[----:B--2---:R-:W-:Y:S01]  /*76b60*/  ISETP.LT.AND P3, PT, R8, R5, !P0 ;  /* 0x000000050800720c */ /* 0x004fe20004761270 */
[----:B------:R-:W1:Y:S03]  /*76b70*/  LDC R2, c[0x0][0x22c] ;  /* 0x00008b00ff027b82 */ /* 0x000e660000000800 */
[----:B---3--:R-:W-:Y:S01]  /*76b80*/  ISETP.LT.AND P4, PT, R7, R6, !P0 ;  /* 0x000000060700720c */ /* 0x008fe20004781270 */
[----:B------:R-:W-:-:S04]  /*76b90*/  VIADD R7, R3, 0x1ea ;  /* 0x000001ea03077836 */ /* 0x000fc80000000000 */
[----:B------:R-:W2:Y:S01]  /*76ba0*/  LDC R5, c[0x0][0x22c] ;  /* 0x00008b00ff057b82 */ /* 0x000ea20000000800 */
[----:B------:R-:W-:Y:S01]  /*76bb0*/  @P1 STG.E.U16 desc[UR4][R200.64], R183 ;  /* 0x000000b7c8001986 */ /* 0x000fe2000c101504 */
[----:B----4-:R-:W-:Y:S01]  /*76bc0*/  ISETP.LT.AND P1, PT, R7, R4, !P0 ;  /* 0x000000040700720c */ /* 0x010fe20004721270 */
[----:B------:R-:W-:-:S05]  /*76bd0*/  VIADD R7, R3, 0x1eb ;  /* 0x000001eb03077836 */ /* 0x000fca0000000000 */
[----:B------:R-:W3:Y:S01]  /*76be0*/  LDC R4, c[0x0][0x22c] ;  /* 0x00008b00ff047b82 */ /* 0x000ee20000000800 */
[----:B------:R-:W-:Y:S01]  /*76bf0*/  @P2 STG.E.U16 desc[UR4][R202.64], R101 ;  /* 0x00000065ca002986 */ /* 0x000fe2000c101504 */
[----:B0-----:R-:W-:Y:S01]  /*76c00*/  ISETP.LT.AND P2, PT, R7, R0, !P0 ;  /* 0x000000000700720c */ /* 0x001fe20004741270 */
[----:B------:R-:W-:-:S05]  /*76c10*/  VIADD R7, R3, 0x1ec ;  /* 0x000001ec03077836 */ /* 0x000fca0000000000 */
[----:B------:R-:W0:Y:S01]  /*76c20*/  LDC R6, c[0x0][0x22c] ;  /* 0x00008b00ff067b82 */ /* 0x000e220000000800 */
[----:B------:R-:W-:Y:S01]  /*76c30*/  VIADD R8, R3, 0x1ed ;  /* 0x000001ed03087836 */ /* 0x000fe20000000000 */
[----:B------:R-:W-:Y:S06]  /*76c40*/  @P3 STG.E.U16 desc[UR4][R204.64], R188 ;  /* 0x000000bccc003986 */ /* 0x000fec000c101504 */
[----:B------:R-:W4:Y:S01]  /*76c50*/  LDC R0, c[0x0][0x22c] ;  /* 0x00008b00ff007b82 */ /* 0x000f220000000800 */
[----:B------:R-:W-:Y:S01]  /*76c60*/  @P4 STG.E.U16 desc[UR4][R206.64], R103 ;  /* 0x00000067ce004986 */ /* 0x000fe2000c101504 */
[----:B--2---:R-:W-:-:S03]  /*76c70*/  ISETP.LT.AND P3, PT, R8, R5, !P0 ;  /* 0x000000050800720c */ /* 0x004fc60004761270 */
[----:B------:R-:W-:Y:S01]  /*76c80*/  @P1 STG.E.U16 desc[UR4][R208.64], R189 ;  /* 0x000000bdd0001986 */ /* 0x000fe2000c101504 */
[----:B-1----:R-:W-:Y:S02]  /*76c90*/  ISETP.LT.AND P1, PT, R7, R2, !P0 ;  /* 0x000000020700720c */ /* 0x002fe40004721270 */
[----:B------:R-:W1:Y:S01]  /*76ca0*/  LDC R2, c[0x0][0x22c] ;  /* 0x00008b00ff027b82 */ /* 0x000e620000000800 */
[C---:B------:R-:W-:Y:S01]  /*76cb0*/  VIADD R7, R3.reuse, 0x1ee ;  /* 0x000001ee03077836 */ /* 0x040fe20000000000 */
[----:B------:R-:W-:Y:S01]  /*76cc0*/  @P2 STG.E.U16 desc[UR4][R210.64], R105 ;  /* 0x00000069d2002986 */ /* 0x000fe2000c101504 */
[----:B------:R-:W-:-:S05]  /*76cd0*/  VIADD R9, R3, 0x1ef ;  /* 0x000001ef03097836 */ /* 0x000fca0000000000 */
[----:B------:R-:W2:Y:S01]  /*76ce0*/  LDC R5, c[0x0][0x22c] ;  /* 0x00008b00ff057b82 */ /* 0x000ea20000000800 */
[----:B---3--:R-:W-:Y:S01]  /*76cf0*/  ISETP.LT.AND P2, PT, R7, R4, !P0 ;  /* 0x000000040700720c */ /* 0x008fe20004741270 */
[----:B------:R-:W-:Y:S01]  /*76d00*/  VIADD R7, R3, 0x1f0 ;  /* 0x000001f003077836 */ /* 0x000fe20000000000 */
[----:B------:R-:W-:Y:S01]  /*76d10*/  @P1 STG.E.U16 desc[UR4][R212.64], R190 ;  /* 0x000000bed4001986 */ /* 0x000fe2000c101504 */
[----:B0-----:R-:W-:-:S04]  /*76d20*/  ISETP.LT.AND P4, PT, R9, R6, !P0 ;  /* 0x000000060900720c */ /* 0x001fc80004781270 */
[----:B------:R-:W0:Y:S01]  /*76d30*/  LDC R4, c[0x0][0x22c] ;  /* 0x00008b00ff047b82 */ /* 0x000e220000000800 */
[----:B------:R-:W-:Y:S01]  /*76d40*/  @P3 STG.E.U16 desc[UR4][R214.64], R107 ;  /* 0x0000006bd6003986 */ /* 0x000fe2000c101504 */
[----:B----4-:R-:W-:-:S06]  /*76d50*/  ISETP.LT.AND P3, PT, R7, R0, !P0 ;  /* 0x000000000700720c */ /* 0x010fcc0004761270 */
[----:B------:R-:W3:Y:S01]  /*76d60*/  LDC R6, c[0x0][0x22c] ;  /* 0x00008b00ff067b82 */ /* 0x000ee20000000800 */
[----:B------:R-:W-:-:S07]  /*76d70*/  VIADD R9, R3, 0x1f1 ;  /* 0x000001f103097836 */ /* 0x000fce0000000000 */
[----:B------:R-:W4:Y:S08]  /*76d80*/  LDC R0, c[0x0][0x22c] ;  /* 0x00008b00ff007b82 */ /* 0x000f300000000800 */
[----:B------:R-:W4:Y:S01]  /*76d90*/  LDC R7, c[0x0][0x22c] ;  /* 0x00008b00ff077b82 */ /* 0x000f220000000800 */
[----:B------:R-:W-:Y:S01]  /*76da0*/  @P2 STG.E.U16 desc[UR4][R216.64], R191 ;  /* 0x000000bfd8002986 */ /* 0x000fe2000c101504 */
[----:B-1----:R-:W-:-:S06]  /*76db0*/  ISETP.LT.AND P2, PT, R9, R2, !P0 ;  /* 0x000000020900720c */ /* 0x002fcc0004741270 */
[----:B------:R-:W1:Y:S01]  /*76dc0*/  LDC R8, c[0x0][0x22c] ;  /* 0x00008b00ff087b82 */ /* 0x000e620000000800 */
[----:B--2---:R-:W-:Y:S01]  /*76dd0*/  ISETP.LT.AND P1, PT, R10, R5, !P0 ;  /* 0x000000050a00720c */ /* 0x004fe20004721270 */
[----:B------:R-:W-:-:S06]  /*76de0*/  VIADD R5, R3, 0x1f3 ;  /* 0x000001f303057836 */ /* 0x000fcc0000000000 */
[----:B------:R-:W2:Y:S01]  /*76df0*/  LDC R2, c[0x0][0x22c] ;  /* 0x00008b00ff027b82 */ /* 0x000ea20000000800 */
[----:B0-----:R-:W-:-:S07]  /*76e00*/  ISETP.LT.AND P6, PT, R5, R4, !P0 ;  /* 0x000000040500720c */ /* 0x001fce00047c1270 */
[----:B------:R-:W0:Y:S01]  /*76e10*/  LDC R9, c[0x0][0x22c] ;  /* 0x00008b00ff097b82 */ /* 0x000e220000000800 */
[C---:B------:R-:W-:Y:S02]  /*76e20*/  VIADD R5, R3.reuse, 0x1f5 ;  /* 0x000001f503057836 */ /* 0x040fe40000000000 */
[----:B------:R-:W-:-:S05]  /*76e30*/  VIADD R4, R3, 0x1f6 ;  /* 0x000001f603047836 */ /* 0x000fca0000000000 */
[----:B------:R-:W0:Y:S01]  /*76e40*/  LDC R10, c[0x0][0x22c] ;  /* 0x00008b00ff0a7b82 */ /* 0x000e220000000800 */
[----:B------:R-:W-:Y:S01]  /*76e50*/  @P4 STG.E.U16 desc[UR4][R218.64], R109 ;  /* 0x0000006dda004986 */ /* 0x000fe2000c101504 */
[----:B---3--:R-:W-:Y:S01]  /*76e60*/  ISETP.LT.AND P5, PT, R11, R6, !P0 ;  /* 0x000000060b00720c */ /* 0x008fe200047a1270 */
[----:B------:R-:W-:Y:S01]  /*76e70*/  VIADD R11, R3, 0x1f7 ;  /* 0x000001f7030b7836 */ /* 0x000fe20000000000 */
[----:B----4-:R-:W-:Y:S01]  /*76e80*/  ISETP.LT.AND P4, PT, R4, R7, !P0 ;  /* 0x000000070400720c */ /* 0x010fe20004781270 */
[----:B------:R-:W-:Y:S01]  /*76e90*/  @P3 STG.E.U16 desc[UR4][R220.64], R196 ;  /* 0x000000c4dc003986 */ /* 0x000fe2000c101504 */
[----:B------:R-:W-:Y:S02]  /*76ea0*/  ISETP.LT.AND P3, PT, R5, R0, !P0 ;  /* 0x000000000500720c */ /* 0x000fe40004761270 */
[----:B------:R-:W3:Y:S01]  /*76eb0*/  LDC R0, c[0x0][0x22c] ;  /* 0x00008b00ff007b82 */ /* 0x000ee20000000800 */
[----:B------:R-:W4:Y:S04]  /*76ec0*/  LDS.128 R4, [R43] ;  /* 0x000000002b047984 */ /* 0x000f280000000c00 */
[----:B------:R0:W-:Y:S01]  /*76ed0*/  @P2 STG.E.U16 desc[UR4][R222.64], R111 ;  /* 0x0000006fde002986 */ /* 0x0001e2000c101504 */
[----:B-1----:R-:W-:Y:S01]  /*76ee0*/  ISETP.LT.AND P2, PT, R11, R8, !P0 ;  /* 0x000000080b00720c */ /* 0x002fe20004741270 */
[----:B------:R-:W-:-:S02]  /*76ef0*/  VIADD R11, R3, 0x1f8 ;  /* 0x000001f8030b7836 */ /* 0x000fc40000000000 */
[----:B------:R-:W-:Y:S01]  /*76f00*/  VIADD R8, R3, 0x1f9 ;  /* 0x000001f903087836 */ /* 0x000fe20000000000 */
[----:B------:R1:W-:Y:S02]  /*76f10*/  @P1 STG.E.U16 desc[UR4][R224.64], R197 ;  /* 0x000000c5e0001986 */ /* 0x0003e4000c101504 */
[----:B--2---:R-:W-:Y:S02]  /*76f20*/  ISETP.LT.AND P1, PT, R11, R2, !P0 ;  /* 0x000000020b00720c */ /* 0x004fe40004721270 */
[----:B------:R1:W-:Y:S01]  /*76f30*/  @P6 STG.E.U16 desc[UR4][R226.64], R113 ;  /* 0x00000071e2006986 */ /* 0x0003e2000c101504 */
[----:B0-----:R-:W-:Y:S01]  /*76f40*/  ISETP.LT.AND P6, PT, R8, R9, !P0 ;  /* 0x000000090800720c */ /* 0x001fe200047c1270 */
[----:B------:R-:W0:Y:S01]  /*76f50*/  LDC R2, c[0x0][0x22c] ;  /* 0x00008b00ff027b82 */ /* 0x000e220000000800 */
[----:B------:R-:W-:Y:S01]  /*76f60*/  VIADD R9, R3, 0x1fa ;  /* 0x000001fa03097836 */ /* 0x000fe20000000000 */
[----:B------:R1:W-:Y:S04]  /*76f70*/  @P5 STG.E.U16 desc[UR4][R228.64], R198 ;  /* 0x000000c6e4005986 */ /* 0x0003e8000c101504 */
[----:B------:R-:W-:-:S02]  /*76f80*/  ISETP.LT.AND P5, PT, R9, R10, !P0 ;  /* 0x0000000a0900720c */ /* 0x000fc400047a1270 */
[----:B------:R-:W2:Y:S01]  /*76f90*/  LDC R8, c[0x0][0x22c] ;  /* 0x00008b00ff087b82 */ /* 0x000ea20000000800 */
[----:B------:R-:W-:-:S07]  /*76fa0*/  VIADD R11, R3, 0x1fb ;  /* 0x000001fb030b7836 */ /* 0x000fce0000000000 */
[----:B------:R-:W1:Y:S08]  /*76fb0*/  LDC R10, c[0x0][0x22c] ;  /* 0x00008b00ff0a7b82 */ /* 0x000e700000000800 */
[----:B------:R-:W1:Y:S01]  /*76fc0*/  LDC R9, c[0x0][0x22c] ;  /* 0x00008b00ff097b82 */ /* 0x000e620000000800 */
[----:B------:R0:W-:Y:S04]  /*76fd0*/  @P3 STG.E.U16 desc[UR4][R230.64], R115 ;  /* 0x00000073e6003986 */ /* 0x0001e8000c101504 */
[----:B------:R0:W-:Y:S01]  /*76fe0*/  @P4 STG.E.U16 desc[UR4][R232.64], R199 ;  /* 0x000000c7e8004986 */ /* 0x0001e2000c101504 */
[----:B---3--:R-:W-:Y:S01]  /*76ff0*/  ISETP.LT.AND P4, PT, R11, R0, !P0 ;  /* 0x000000000b00720c */ /* 0x008fe20004781270 */
[----:B------:R-:W-:-:S02]  /*77000*/  VIADD R11, R3, 0x1fc ;  /* 0x000001fc030b7836 */ /* 0x000fc40000000000 */
[----:B------:R-:W-:-:S03]  /*77010*/  VIADD R0, R3, 0x1fe ;  /* 0x000001fe03007836 */ /* 0x000fc60000000000 */
[----:B0-----:R-:W-:Y:S01]  /*77020*/  ISETP.LT.AND P3, PT, R11, R2, !P0 ;  /* 0x000000020b00720c */ /* 0x001fe20004761270 */
[----:B------:R-:W-:Y:S01]  /*77030*/  VIADD R11, R3, 0x1ff ;  /* 0x000001ff030b7836 */ /* 0x000fe20000000000 */
[----:B------:R0:W-:Y:S01]  /*77040*/  @P2 STG.E.U16 desc[UR4][R234.64], R117 ;  /* 0x00000075ea002986 */ /* 0x0001e2000c101504 */
[----:B--2---:R-:W-:-:S03]  /*77050*/  ISETP.LT.AND P2, PT, R13, R8, !P0 ;  /* 0x000000080d00720c */ /* 0x004fc60004741270 */
[----:B----4-:R0:W-:Y:S01]  /*77060*/  @P1 STG.E.U16 desc[UR4][R236.64], R4 ;  /* 0x00000004ec001986 */ /* 0x0101e2000c101504 */
[----:B-1----:R-:W-:Y:S02]  /*77070*/  ISETP.LT.AND P1, PT, R11, R10, !P0 ;  /* 0x0000000a0b00720c */ /* 0x002fe40004721270 */
[----:B------:R-:W-:Y:S02]  /*77080*/  PRMT R119, R4, 0x7632, R119 ;  /* 0x0000763204777816 */ /* 0x000fe40000000077 */
[----:B------:R-:W-:Y:S02]  /*77090*/  ISETP.LT.AND P0, PT, R0, R9, !P0 ;  /* 0x000000090000720c */ /* 0x000fe40004701270 */
[----:B------:R-:W-:Y:S01]  /*770a0*/  PRMT R121, R5, 0x7632, R121 ;  /* 0x0000763205797816 */ /* 0x000fe20000000079 */
[----:B------:R0:W-:Y:S01]  /*770b0*/  @P6 STG.E.U16 desc[UR4][R238.64], R119 ;  /* 0x00000077ee006986 */ /* 0x0001e2000c101504 */
[----:B------:R-:W-:-:S03]  /*770c0*/  PRMT R123, R6, 0x7632, R123 ;  /* 0x00007632067b7816 */ /* 0x000fc6000000007b */
[----:B------:R0:W-:Y:S04]  /*770d0*/  @P5 STG.E.U16 desc[UR4][R240.64], R5 ;  /* 0x00000005f0005986 */ /* 0x0001e8000c101504 */
[----:B------:R0:W-:Y:S04]  /*770e0*/  @P4 STG.E.U16 desc[UR4][R242.64], R121 ;  /* 0x00000079f2004986 */ /* 0x0001e8000c101504 */
[----:B------:R0:W-:Y:S04]  /*770f0*/  @P3 STG.E.U16 desc[UR4][R244.64], R6 ;  /* 0x00000006f4003986 */ /* 0x0001e8000c101504 */
[----:B------:R0:W-:Y:S04]  /*77100*/  @P2 STG.E.U16 desc[UR4][R246.64], R123 ;  /* 0x0000007bf6002986 */ /* 0x0001e8000c101504 */
[----:B------:R0:W-:Y:S01]  /*77110*/  @P0 STG.E.U16 desc[UR4][R248.64], R7 ;  /* 0x00000007f8000986 */ /* 0x0001e2000c101504 */
[----:B------:R-:W-:Y:S05]  /*77120*/  @!P1 EXIT ;  /* 0x000000000000994d */ /* 0x000fea0003800000 */
[----:B------:R-:W-:-:S05]  /*77130*/  PRMT R125, R7, 0x7632, R125 ;  /* 0x00007632077d7816 */ /* 0x000fca000000007d */
[----:B------:R-:W-:Y:S01]  /*77140*/  STG.E.U16 desc[UR4][R250.64], R125 ;  /* 0x0000007dfa007986 */ /* 0x000fe2000c101504 */
[----:B------:R-:W-:Y:S05]  /*77150*/  EXIT ;  /* 0x000000000000794d */ /* 0x000fea0003800000 */
.L_x_2:
[----:B------:R-:W-:-:S00]  /*77160*/  BRA `(.L_x_2) ;  /* 0xfffffffc00fc7947 */ /* 0x000fc0000383ffff */
[----:B------:R-:W-:-:S00]  /*77170*/  NOP ;  /* 0x0000000000007918 */ /* 0x000fc00000000000 */
        /* <DEDUP_REMOVED lines=8> */
.L_x_3:


//--------------------- .nv.shared.matmul_kernel  --------------------------
	.section	.nv.shared.matmul_kernel,"aw",@nobits
	.sectionflags	@""
	.align	16
	.zero		1024


//--------------------- .nv.shared.reserved.0     --------------------------
	.section	.nv.shared.reserved.0,"aw",@nobits
	.weak		__nv_reservedSMEM_offset_0_alias
	.size		__nv_reservedSMEM_offset_0_alias, 0, 0
	.other		__nv_reservedSMEM_offset_0_alias,@"STO_CUDA_RESERVED_SHARED STV_DEFAULT"
__nv_reservedSMEM_offset_0_alias:
	.zero		0


//--------------------- .nv.constant0.matmul_kernel --------------------------
	.section	.nv.constant0.matmul_kernel,"a",@progbits
	.sectionflags	@""
	.align	4
.nv.constant0.matmul_kernel:
	.zero		608


//--------------------- SYMBOLS --------------------------

	.type		.nv.reservedSmem.offset0,@object
	.size		.nv.reservedSmem.offset0,0x4
